//
// Generated by NVIDIA NVVM Compiler
//
// Compiler Build ID: CL-36424714
// Cuda compilation tools, release 13.0, V13.0.88
// Based on NVVM 20.0.0
//

.version 9.0
.target sm_100
.address_size 64

	// .globl	_Z8leapstepmPdS_S_S_S_S_d
.extern .func  (.param .b32 func_retval0) vprintf
(
	.param .b64 vprintf_param_0,
	.param .b64 vprintf_param_1
)
;
.func  (.param .b64 func_retval0) __internal_accurate_pow
(
	.param .b64 __internal_accurate_pow_param_0,
	.param .b64 __internal_accurate_pow_param_1
)
;
.global .align 4 .b8 precalc_xorwow_matrix[102400];
.global .align 4 .b8 precalc_xorwow_offset_matrix[102400];
.global .align 4 .b8 mrg32k3aM1[2304];
.global .align 4 .b8 mrg32k3aM2[2304];
.global .align 4 .b8 mrg32k3aM1SubSeq[2016];
.global .align 4 .b8 mrg32k3aM2SubSeq[2016];
.global .align 4 .b8 mrg32k3aM1Seq[2304];
.global .align 4 .b8 mrg32k3aM2Seq[2304];
.const .align 8 .b8 __cr_lgamma_table[72];
// _ZZ5accelmPdS_S_S_S_S_S_dE2lx has been demoted
// _ZZ5accelmPdS_S_S_S_S_S_dE2ly has been demoted
// _ZZ5accelmPdS_S_S_S_S_S_dE2lz has been demoted
// _ZZ5accelmPdS_S_S_S_S_S_dE2lm has been demoted
.global .align 1 .b8 $str[31] = {37, 100, 44, 37, 49, 50, 46, 54, 108, 102, 44, 37, 49, 50, 46, 54, 108, 102, 44, 37, 49, 50, 46, 54, 108, 102, 44, 37, 100, 10};

.visible .entry _Z8leapstepmPdS_S_S_S_S_d(
	.param .u64 _Z8leapstepmPdS_S_S_S_S_d_param_0,
	.param .u64 .ptr .align 1 _Z8leapstepmPdS_S_S_S_S_d_param_1,
	.param .u64 .ptr .align 1 _Z8leapstepmPdS_S_S_S_S_d_param_2,
	.param .u64 .ptr .align 1 _Z8leapstepmPdS_S_S_S_S_d_param_3,
	.param .u64 .ptr .align 1 _Z8leapstepmPdS_S_S_S_S_d_param_4,
	.param .u64 .ptr .align 1 _Z8leapstepmPdS_S_S_S_S_d_param_5,
	.param .u64 .ptr .align 1 _Z8leapstepmPdS_S_S_S_S_d_param_6,
	.param .f64 _Z8leapstepmPdS_S_S_S_S_d_param_7
)
{
	.reg .pred 	%p<2>;
	.reg .b32 	%r<5>;
	.reg .b64 	%rd<22>;
	.reg .b64 	%fd<11>;

	ld.param.u64 	%rd8, [_Z8leapstepmPdS_S_S_S_S_d_param_0];
	ld.param.u64 	%rd2, [_Z8leapstepmPdS_S_S_S_S_d_param_1];
	ld.param.u64 	%rd3, [_Z8leapstepmPdS_S_S_S_S_d_param_2];
	ld.param.u64 	%rd4, [_Z8leapstepmPdS_S_S_S_S_d_param_3];
	ld.param.u64 	%rd5, [_Z8leapstepmPdS_S_S_S_S_d_param_4];
	ld.param.u64 	%rd6, [_Z8leapstepmPdS_S_S_S_S_d_param_5];
	ld.param.u64 	%rd7, [_Z8leapstepmPdS_S_S_S_S_d_param_6];
	ld.param.f64 	%fd1, [_Z8leapstepmPdS_S_S_S_S_d_param_7];
	mov.u32 	%r1, %ctaid.x;
	mov.u32 	%r2, %ntid.x;
	mov.u32 	%r3, %tid.x;
	mad.lo.s32 	%r4, %r1, %r2, %r3;
	cvt.u64.u32 	%rd1, %r4;
	setp.le.u64 	%p1, %rd8, %rd1;
	@%p1 bra 	$L__BB0_2;
	cvta.to.global.u64 	%rd9, %rd5;
	cvta.to.global.u64 	%rd10, %rd2;
	cvta.to.global.u64 	%rd11, %rd6;
	cvta.to.global.u64 	%rd12, %rd3;
	cvta.to.global.u64 	%rd13, %rd7;
	cvta.to.global.u64 	%rd14, %rd4;
	shl.b64 	%rd15, %rd1, 3;
	add.s64 	%rd16, %rd9, %rd15;
	ld.global.f64 	%fd2, [%rd16];
	add.s64 	%rd17, %rd10, %rd15;
	ld.global.f64 	%fd3, [%rd17];
	fma.rn.f64 	%fd4, %fd1, %fd2, %fd3;
	st.global.f64 	[%rd17], %fd4;
	add.s64 	%rd18, %rd11, %rd15;
	ld.global.f64 	%fd5, [%rd18];
	add.s64 	%rd19, %rd12, %rd15;
	ld.global.f64 	%fd6, [%rd19];
	fma.rn.f64 	%fd7, %fd1, %fd5, %fd6;
	st.global.f64 	[%rd19], %fd7;
	add.s64 	%rd20, %rd13, %rd15;
	ld.global.f64 	%fd8, [%rd20];
	add.s64 	%rd21, %rd14, %rd15;
	ld.global.f64 	%fd9, [%rd21];
	fma.rn.f64 	%fd10, %fd1, %fd8, %fd9;
	st.global.f64 	[%rd21], %fd10;
$L__BB0_2:
	ret;

}
	// .globl	_Z5accelmPdS_S_S_S_S_S_d
.visible .entry _Z5accelmPdS_S_S_S_S_S_d(
	.param .u64 _Z5accelmPdS_S_S_S_S_S_d_param_0,
	.param .u64 .ptr .align 1 _Z5accelmPdS_S_S_S_S_S_d_param_1,
	.param .u64 .ptr .align 1 _Z5accelmPdS_S_S_S_S_S_d_param_2,
	.param .u64 .ptr .align 1 _Z5accelmPdS_S_S_S_S_S_d_param_3,
	.param .u64 .ptr .align 1 _Z5accelmPdS_S_S_S_S_S_d_param_4,
	.param .u64 .ptr .align 1 _Z5accelmPdS_S_S_S_S_S_d_param_5,
	.param .u64 .ptr .align 1 _Z5accelmPdS_S_S_S_S_S_d_param_6,
	.param .u64 .ptr .align 1 _Z5accelmPdS_S_S_S_S_S_d_param_7,
	.param .f64 _Z5accelmPdS_S_S_S_S_S_d_param_8
)
{
	.reg .pred 	%p<5134>;
	.reg .b32 	%r<5156>;
	.reg .b64 	%rd<175>;
	.reg .b64 	%fd<10791>;
	// demoted variable
	.shared .align 8 .b8 _ZZ5accelmPdS_S_S_S_S_S_dE2lx[2048];
	// demoted variable
	.shared .align 8 .b8 _ZZ5accelmPdS_S_S_S_S_S_dE2ly[2048];
	// demoted variable
	.shared .align 8 .b8 _ZZ5accelmPdS_S_S_S_S_S_dE2lz[2048];
	// demoted variable
	.shared .align 8 .b8 _ZZ5accelmPdS_S_S_S_S_S_dE2lm[2048];
	ld.param.u64 	%rd14, [_Z5accelmPdS_S_S_S_S_S_d_param_0];
	ld.param.u64 	%rd19, [_Z5accelmPdS_S_S_S_S_S_d_param_1];
	ld.param.u64 	%rd20, [_Z5accelmPdS_S_S_S_S_S_d_param_2];
	ld.param.u64 	%rd21, [_Z5accelmPdS_S_S_S_S_S_d_param_3];
	cvta.to.global.u64 	%rd1, %rd21;
	cvta.to.global.u64 	%rd2, %rd20;
	cvta.to.global.u64 	%rd3, %rd19;
	mov.u32 	%r526, %ctaid.x;
	mov.u32 	%r1, %ntid.x;
	mov.u32 	%r527, %tid.x;
	mad.lo.s32 	%r528, %r526, %r1, %r527;
	cvt.u64.u32 	%rd4, %r528;
	cvt.u64.u32 	%rd5, %r527;
	setp.le.u64 	%p3, %rd14, %rd4;
	@%p3 bra 	$L__BB1_2;
	shl.b64 	%rd22, %rd4, 3;
	add.s64 	%rd23, %rd3, %rd22;
	ld.global.f64 	%fd9758, [%rd23];
	add.s64 	%rd24, %rd2, %rd22;
	ld.global.f64 	%fd9759, [%rd24];
	add.s64 	%rd25, %rd1, %rd22;
	ld.global.f64 	%fd9760, [%rd25];
$L__BB1_2:
	cvt.u64.u32 	%rd6, %r1;
	mov.f64 	%fd4240, 0d4000000000000000;
	{
	.reg .b32 %temp; 
	mov.b64 	{%temp, %r2}, %fd4240;
	}
	and.b32  	%r3, %r2, 2146435072;
	setp.eq.s32 	%p4, %r3, 1062207488;
	setp.lt.s32 	%p5, %r2, 0;
	selp.b32 	%r4, 0, 2146435072, %p5;
	and.b32  	%r529, %r2, 2147483647;
	setp.ne.s32 	%p6, %r529, 1071644672;
	and.pred  	%p1, %p4, %p6;
	or.b32  	%r5, %r4, -2147483648;
	mov.f64 	%fd4241, 0d3FF8000000000000;
	{
	.reg .b32 %temp; 
	mov.b64 	{%temp, %r6}, %fd4241;
	}
	and.b32  	%r7, %r6, 2146435072;
	setp.eq.s32 	%p7, %r7, 1073741824;
	setp.lt.s32 	%p8, %r6, 0;
	selp.b32 	%r8, 0, 2146435072, %p8;
	and.b32  	%r530, %r6, 2147483647;
	setp.ne.s32 	%p9, %r530, 1071644672;
	and.pred  	%p2, %p7, %p9;
	or.b32  	%r9, %r8, -2147483648;
	mov.f64 	%fd9774, 0d0000000000000000;
	mov.b64 	%rd173, 0;
	mov.f64 	%fd9773, %fd9774;
	mov.f64 	%fd9772, %fd9774;
$L__BB1_3:
	mul.lo.s64 	%rd8, %rd173, %rd6;
	add.s64 	%rd9, %rd8, %rd5;
	setp.ge.u64 	%p10, %rd9, %rd14;
	@%p10 bra 	$L__BB1_5;
	ld.param.u64 	%rd172, [_Z5accelmPdS_S_S_S_S_S_d_param_7];
	shl.b64 	%rd27, %rd9, 3;
	add.s64 	%rd28, %rd3, %rd27;
	ld.global.f64 	%fd4242, [%rd28];
	cvt.u32.u64 	%r531, %rd5;
	shl.b32 	%r532, %r531, 3;
	mov.u32 	%r533, _ZZ5accelmPdS_S_S_S_S_S_dE2lx;
	add.s32 	%r534, %r533, %r532;
	st.shared.f64 	[%r534], %fd4242;
	add.s64 	%rd29, %rd2, %rd27;
	ld.global.f64 	%fd4243, [%rd29];
	mov.u32 	%r535, _ZZ5accelmPdS_S_S_S_S_S_dE2lz;
	add.s32 	%r536, %r535, %r532;
	st.shared.f64 	[%r536], %fd4243;
	add.s64 	%rd30, %rd1, %rd27;
	ld.global.f64 	%fd4244, [%rd30];
	mov.u32 	%r537, _ZZ5accelmPdS_S_S_S_S_S_dE2ly;
	add.s32 	%r538, %r537, %r532;
	st.shared.f64 	[%r538], %fd4244;
	cvta.to.global.u64 	%rd31, %rd172;
	add.s64 	%rd32, %rd31, %rd27;
	ld.global.f64 	%fd4245, [%rd32];
	mov.u32 	%r539, _ZZ5accelmPdS_S_S_S_S_S_dE2lm;
	add.s32 	%r540, %r539, %r532;
	st.shared.f64 	[%r540], %fd4245;
$L__BB1_5:
	bar.sync 	0;
	mov.b64 	%rd174, 0;
$L__BB1_6:
	.pragma "nounroll";
	add.s64 	%rd11, %rd174, %rd8;
	setp.ge.u64 	%p11, %rd11, %rd14;
	cvt.u32.u64 	%r541, %rd174;
	shl.b32 	%r542, %r541, 3;
	mov.u32 	%r543, _ZZ5accelmPdS_S_S_S_S_S_dE2lx;
	add.s32 	%r10, %r543, %r542;
	mov.u32 	%r544, _ZZ5accelmPdS_S_S_S_S_S_dE2ly;
	add.s32 	%r11, %r544, %r542;
	mov.u32 	%r545, _ZZ5accelmPdS_S_S_S_S_S_dE2lz;
	add.s32 	%r12, %r545, %r542;
	mov.u32 	%r546, _ZZ5accelmPdS_S_S_S_S_S_dE2lm;
	add.s32 	%r13, %r546, %r542;
	@%p11 bra 	$L__BB1_31;
	setp.lt.s32 	%p12, %r2, 0;
	setp.eq.s32 	%p13, %r3, 1062207488;
	ld.shared.f64 	%fd4246, [%r10];
	sub.f64 	%fd13, %fd9758, %fd4246;
	{
	.reg .b32 %temp; 
	mov.b64 	{%temp, %r14}, %fd13;
	}
	abs.f64 	%fd14, %fd13;
	{ // callseq 0, 0
	.param .b64 param0;
	st.param.f64 	[param0], %fd14;
	.param .b64 param1;
	st.param.f64 	[param1], 0d4000000000000000;
	.param .b64 retval0;
	call.uni (retval0), 
	__internal_accurate_pow, 
	(
	param0, 
	param1
	);
	ld.param.f64 	%fd4247, [retval0];
	} // callseq 0
	setp.lt.s32 	%p15, %r14, 0;
	neg.f64 	%fd4249, %fd4247;
	selp.f64 	%fd4250, %fd4249, %fd4247, %p13;
	selp.f64 	%fd4251, %fd4250, %fd4247, %p15;
	setp.eq.f64 	%p16, %fd13, 0d0000000000000000;
	selp.b32 	%r547, %r14, 0, %p13;
	or.b32  	%r548, %r547, 2146435072;
	selp.b32 	%r549, %r548, %r547, %p12;
	mov.b32 	%r550, 0;
	mov.b64 	%fd4252, {%r550, %r549};
	selp.f64 	%fd9767, %fd4252, %fd4251, %p16;
	add.f64 	%fd4253, %fd13, 0d4000000000000000;
	{
	.reg .b32 %temp; 
	mov.b64 	{%temp, %r551}, %fd4253;
	}
	and.b32  	%r552, %r551, 2146435072;
	setp.ne.s32 	%p17, %r552, 2146435072;
	@%p17 bra 	$L__BB1_12;
	setp.num.f64 	%p18, %fd13, %fd13;
	@%p18 bra 	$L__BB1_10;
	mov.f64 	%fd4254, 0d4000000000000000;
	add.rn.f64 	%fd9767, %fd13, %fd4254;
	bra.uni 	$L__BB1_12;
$L__BB1_10:
	setp.neu.f64 	%p19, %fd14, 0d7FF0000000000000;
	@%p19 bra 	$L__BB1_12;
	selp.b32 	%r553, %r5, %r4, %p1;
	selp.b32 	%r554, %r553, %r4, %p15;
	mov.b32 	%r555, 0;
	mov.b64 	%fd9767, {%r555, %r554};
$L__BB1_12:
	setp.lt.s32 	%p21, %r2, 0;
	setp.eq.s32 	%p22, %r3, 1062207488;
	ld.shared.f64 	%fd4255, [%r11];
	sub.f64 	%fd19, %fd9759, %fd4255;
	{
	.reg .b32 %temp; 
	mov.b64 	{%temp, %r15}, %fd19;
	}
	abs.f64 	%fd20, %fd19;
	{ // callseq 1, 0
	.param .b64 param0;
	st.param.f64 	[param0], %fd20;
	.param .b64 param1;
	st.param.f64 	[param1], 0d4000000000000000;
	.param .b64 retval0;
	call.uni (retval0), 
	__internal_accurate_pow, 
	(
	param0, 
	param1
	);
	ld.param.f64 	%fd4256, [retval0];
	} // callseq 1
	setp.lt.s32 	%p24, %r15, 0;
	neg.f64 	%fd4258, %fd4256;
	selp.f64 	%fd4259, %fd4258, %fd4256, %p22;
	selp.f64 	%fd4260, %fd4259, %fd4256, %p24;
	setp.eq.f64 	%p25, %fd19, 0d0000000000000000;
	selp.b32 	%r556, %r15, 0, %p22;
	or.b32  	%r557, %r556, 2146435072;
	selp.b32 	%r558, %r557, %r556, %p21;
	mov.b32 	%r559, 0;
	mov.b64 	%fd4261, {%r559, %r558};
	selp.f64 	%fd9768, %fd4261, %fd4260, %p25;
	add.f64 	%fd4262, %fd19, 0d4000000000000000;
	{
	.reg .b32 %temp; 
	mov.b64 	{%temp, %r560}, %fd4262;
	}
	and.b32  	%r561, %r560, 2146435072;
	setp.ne.s32 	%p26, %r561, 2146435072;
	@%p26 bra 	$L__BB1_17;
	setp.num.f64 	%p27, %fd19, %fd19;
	@%p27 bra 	$L__BB1_15;
	mov.f64 	%fd4263, 0d4000000000000000;
	add.rn.f64 	%fd9768, %fd19, %fd4263;
	bra.uni 	$L__BB1_17;
$L__BB1_15:
	setp.neu.f64 	%p28, %fd20, 0d7FF0000000000000;
	@%p28 bra 	$L__BB1_17;
	selp.b32 	%r562, %r5, %r4, %p1;
	selp.b32 	%r563, %r562, %r4, %p24;
	mov.b32 	%r564, 0;
	mov.b64 	%fd9768, {%r564, %r563};
$L__BB1_17:
	setp.lt.s32 	%p30, %r2, 0;
	setp.eq.s32 	%p31, %r3, 1062207488;
	setp.eq.f64 	%p33, %fd19, 0d3FF0000000000000;
	selp.f64 	%fd4264, 0d3FF0000000000000, %fd9768, %p33;
	add.f64 	%fd4265, %fd9767, 0d3EB0C6F7A0B5ED8D;
	setp.eq.f64 	%p34, %fd13, 0d3FF0000000000000;
	selp.f64 	%fd4266, 0d3FF000010C6F7A0B, %fd4265, %p34;
	add.f64 	%fd25, %fd4266, %fd4264;
	ld.shared.f64 	%fd4267, [%r12];
	sub.f64 	%fd26, %fd9760, %fd4267;
	{
	.reg .b32 %temp; 
	mov.b64 	{%temp, %r16}, %fd26;
	}
	abs.f64 	%fd27, %fd26;
	{ // callseq 2, 0
	.param .b64 param0;
	st.param.f64 	[param0], %fd27;
	.param .b64 param1;
	st.param.f64 	[param1], 0d4000000000000000;
	.param .b64 retval0;
	call.uni (retval0), 
	__internal_accurate_pow, 
	(
	param0, 
	param1
	);
	ld.param.f64 	%fd4268, [retval0];
	} // callseq 2
	setp.lt.s32 	%p35, %r16, 0;
	neg.f64 	%fd4270, %fd4268;
	selp.f64 	%fd4271, %fd4270, %fd4268, %p31;
	selp.f64 	%fd4272, %fd4271, %fd4268, %p35;
	setp.eq.f64 	%p36, %fd26, 0d0000000000000000;
	selp.b32 	%r565, %r16, 0, %p31;
	or.b32  	%r566, %r565, 2146435072;
	selp.b32 	%r567, %r566, %r565, %p30;
	mov.b32 	%r568, 0;
	mov.b64 	%fd4273, {%r568, %r567};
	selp.f64 	%fd9769, %fd4273, %fd4272, %p36;
	add.f64 	%fd4274, %fd26, 0d4000000000000000;
	{
	.reg .b32 %temp; 
	mov.b64 	{%temp, %r569}, %fd4274;
	}
	and.b32  	%r570, %r569, 2146435072;
	setp.ne.s32 	%p37, %r570, 2146435072;
	@%p37 bra 	$L__BB1_22;
	setp.num.f64 	%p38, %fd26, %fd26;
	@%p38 bra 	$L__BB1_20;
	mov.f64 	%fd4275, 0d4000000000000000;
	add.rn.f64 	%fd9769, %fd26, %fd4275;
	bra.uni 	$L__BB1_22;
$L__BB1_20:
	setp.neu.f64 	%p39, %fd27, 0d7FF0000000000000;
	@%p39 bra 	$L__BB1_22;
	selp.b32 	%r571, %r5, %r4, %p1;
	selp.b32 	%r572, %r571, %r4, %p35;
	mov.b32 	%r573, 0;
	mov.b64 	%fd9769, {%r573, %r572};
$L__BB1_22:
	setp.eq.f64 	%p41, %fd26, 0d3FF0000000000000;
	selp.f64 	%fd4276, 0d3FF0000000000000, %fd9769, %p41;
	add.f64 	%fd32, %fd25, %fd4276;
	{
	.reg .b32 %temp; 
	mov.b64 	{%temp, %r17}, %fd32;
	}
	abs.f64 	%fd33, %fd32;
	setp.neu.f64 	%p42, %fd32, 0d0000000000000000;
	@%p42 bra 	$L__BB1_24;
	setp.lt.s32 	%p44, %r6, 0;
	setp.eq.s32 	%p45, %r7, 1073741824;
	selp.b32 	%r574, %r17, 0, %p45;
	or.b32  	%r575, %r574, 2146435072;
	selp.b32 	%r576, %r575, %r574, %p44;
	mov.b32 	%r577, 0;
	mov.b64 	%fd9771, {%r577, %r576};
	bra.uni 	$L__BB1_25;
$L__BB1_24:
	setp.lt.s32 	%p43, %r17, 0;
	{ // callseq 3, 0
	.param .b64 param0;
	st.param.f64 	[param0], %fd33;
	.param .b64 param1;
	st.param.f64 	[param1], 0d3FF8000000000000;
	.param .b64 retval0;
	call.uni (retval0), 
	__internal_accurate_pow, 
	(
	param0, 
	param1
	);
	ld.param.f64 	%fd4277, [retval0];
	} // callseq 3
	selp.f64 	%fd9771, 0dFFF8000000000000, %fd4277, %p43;
$L__BB1_25:
	add.f64 	%fd4279, %fd32, 0d3FF8000000000000;
	{
	.reg .b32 %temp; 
	mov.b64 	{%temp, %r578}, %fd4279;
	}
	and.b32  	%r579, %r578, 2146435072;
	setp.ne.s32 	%p46, %r579, 2146435072;
	@%p46 bra 	$L__BB1_30;
	setp.num.f64 	%p47, %fd32, %fd32;
	@%p47 bra 	$L__BB1_28;
	mov.f64 	%fd4280, 0d3FF8000000000000;
	add.rn.f64 	%fd9771, %fd32, %fd4280;
	bra.uni 	$L__BB1_30;
$L__BB1_28:
	setp.neu.f64 	%p48, %fd33, 0d7FF0000000000000;
	@%p48 bra 	$L__BB1_30;
	setp.lt.s32 	%p49, %r17, 0;
	selp.b32 	%r580, %r9, %r8, %p2;
	selp.b32 	%r581, %r580, %r8, %p49;
	mov.b32 	%r582, 0;
	mov.b64 	%fd9771, {%r582, %r581};
$L__BB1_30:
	setp.eq.f64 	%p50, %fd32, 0d3FF0000000000000;
	selp.f64 	%fd4281, 0d3FF0000000000000, %fd9771, %p50;
	ld.shared.f64 	%fd4282, [%r13];
	mul.f64 	%fd4283, %fd13, %fd4282;
	div.rn.f64 	%fd4284, %fd4283, %fd4281;
	sub.f64 	%fd9772, %fd9772, %fd4284;
	mul.f64 	%fd4285, %fd19, %fd4282;
	div.rn.f64 	%fd4286, %fd4285, %fd4281;
	sub.f64 	%fd9773, %fd9773, %fd4286;
	mul.f64 	%fd4287, %fd26, %fd4282;
	div.rn.f64 	%fd4288, %fd4287, %fd4281;
	sub.f64 	%fd9774, %fd9774, %fd4288;
$L__BB1_31:
	add.s64 	%rd34, %rd11, 1;
	setp.ge.u64 	%p51, %rd34, %rd14;
	@%p51 bra 	$L__BB1_56;
	setp.lt.s32 	%p52, %r2, 0;
	setp.eq.s32 	%p53, %r3, 1062207488;
	ld.shared.f64 	%fd4289, [%r10+8];
	sub.f64 	%fd46, %fd9758, %fd4289;
	{
	.reg .b32 %temp; 
	mov.b64 	{%temp, %r18}, %fd46;
	}
	abs.f64 	%fd47, %fd46;
	{ // callseq 4, 0
	.param .b64 param0;
	st.param.f64 	[param0], %fd47;
	.param .b64 param1;
	st.param.f64 	[param1], 0d4000000000000000;
	.param .b64 retval0;
	call.uni (retval0), 
	__internal_accurate_pow, 
	(
	param0, 
	param1
	);
	ld.param.f64 	%fd4290, [retval0];
	} // callseq 4
	setp.lt.s32 	%p55, %r18, 0;
	neg.f64 	%fd4292, %fd4290;
	selp.f64 	%fd4293, %fd4292, %fd4290, %p53;
	selp.f64 	%fd4294, %fd4293, %fd4290, %p55;
	setp.eq.f64 	%p56, %fd46, 0d0000000000000000;
	selp.b32 	%r583, %r18, 0, %p53;
	or.b32  	%r584, %r583, 2146435072;
	selp.b32 	%r585, %r584, %r583, %p52;
	mov.b32 	%r586, 0;
	mov.b64 	%fd4295, {%r586, %r585};
	selp.f64 	%fd9775, %fd4295, %fd4294, %p56;
	add.f64 	%fd4296, %fd46, 0d4000000000000000;
	{
	.reg .b32 %temp; 
	mov.b64 	{%temp, %r587}, %fd4296;
	}
	and.b32  	%r588, %r587, 2146435072;
	setp.ne.s32 	%p57, %r588, 2146435072;
	@%p57 bra 	$L__BB1_37;
	setp.nan.f64 	%p58, %fd46, %fd46;
	@%p58 bra 	$L__BB1_36;
	setp.neu.f64 	%p59, %fd47, 0d7FF0000000000000;
	@%p59 bra 	$L__BB1_37;
	selp.b32 	%r589, %r5, %r4, %p1;
	selp.b32 	%r590, %r589, %r4, %p55;
	mov.b32 	%r591, 0;
	mov.b64 	%fd9775, {%r591, %r590};
	bra.uni 	$L__BB1_37;
$L__BB1_36:
	mov.f64 	%fd4297, 0d4000000000000000;
	add.rn.f64 	%fd9775, %fd46, %fd4297;
$L__BB1_37:
	setp.lt.s32 	%p61, %r2, 0;
	setp.eq.s32 	%p62, %r3, 1062207488;
	ld.shared.f64 	%fd4298, [%r11+8];
	sub.f64 	%fd52, %fd9759, %fd4298;
	{
	.reg .b32 %temp; 
	mov.b64 	{%temp, %r19}, %fd52;
	}
	abs.f64 	%fd53, %fd52;
	{ // callseq 5, 0
	.param .b64 param0;
	st.param.f64 	[param0], %fd53;
	.param .b64 param1;
	st.param.f64 	[param1], 0d4000000000000000;
	.param .b64 retval0;
	call.uni (retval0), 
	__internal_accurate_pow, 
	(
	param0, 
	param1
	);
	ld.param.f64 	%fd4299, [retval0];
	} // callseq 5
	setp.lt.s32 	%p64, %r19, 0;
	neg.f64 	%fd4301, %fd4299;
	selp.f64 	%fd4302, %fd4301, %fd4299, %p62;
	selp.f64 	%fd4303, %fd4302, %fd4299, %p64;
	setp.eq.f64 	%p65, %fd52, 0d0000000000000000;
	selp.b32 	%r592, %r19, 0, %p62;
	or.b32  	%r593, %r592, 2146435072;
	selp.b32 	%r594, %r593, %r592, %p61;
	mov.b32 	%r595, 0;
	mov.b64 	%fd4304, {%r595, %r594};
	selp.f64 	%fd9776, %fd4304, %fd4303, %p65;
	add.f64 	%fd4305, %fd52, 0d4000000000000000;
	{
	.reg .b32 %temp; 
	mov.b64 	{%temp, %r596}, %fd4305;
	}
	and.b32  	%r597, %r596, 2146435072;
	setp.ne.s32 	%p66, %r597, 2146435072;
	@%p66 bra 	$L__BB1_42;
	setp.nan.f64 	%p67, %fd52, %fd52;
	@%p67 bra 	$L__BB1_41;
	setp.neu.f64 	%p68, %fd53, 0d7FF0000000000000;
	@%p68 bra 	$L__BB1_42;
	selp.b32 	%r598, %r5, %r4, %p1;
	selp.b32 	%r599, %r598, %r4, %p64;
	mov.b32 	%r600, 0;
	mov.b64 	%fd9776, {%r600, %r599};
	bra.uni 	$L__BB1_42;
$L__BB1_41:
	mov.f64 	%fd4306, 0d4000000000000000;
	add.rn.f64 	%fd9776, %fd52, %fd4306;
$L__BB1_42:
	setp.lt.s32 	%p70, %r2, 0;
	setp.eq.s32 	%p71, %r3, 1062207488;
	setp.eq.f64 	%p73, %fd52, 0d3FF0000000000000;
	selp.f64 	%fd4307, 0d3FF0000000000000, %fd9776, %p73;
	add.f64 	%fd4308, %fd9775, 0d3EB0C6F7A0B5ED8D;
	setp.eq.f64 	%p74, %fd46, 0d3FF0000000000000;
	selp.f64 	%fd4309, 0d3FF000010C6F7A0B, %fd4308, %p74;
	add.f64 	%fd58, %fd4309, %fd4307;
	ld.shared.f64 	%fd4310, [%r12+8];
	sub.f64 	%fd59, %fd9760, %fd4310;
	{
	.reg .b32 %temp; 
	mov.b64 	{%temp, %r20}, %fd59;
	}
	abs.f64 	%fd60, %fd59;
	{ // callseq 6, 0
	.param .b64 param0;
	st.param.f64 	[param0], %fd60;
	.param .b64 param1;
	st.param.f64 	[param1], 0d4000000000000000;
	.param .b64 retval0;
	call.uni (retval0), 
	__internal_accurate_pow, 
	(
	param0, 
	param1
	);
	ld.param.f64 	%fd4311, [retval0];
	} // callseq 6
	setp.lt.s32 	%p75, %r20, 0;
	neg.f64 	%fd4313, %fd4311;
	selp.f64 	%fd4314, %fd4313, %fd4311, %p71;
	selp.f64 	%fd4315, %fd4314, %fd4311, %p75;
	setp.eq.f64 	%p76, %fd59, 0d0000000000000000;
	selp.b32 	%r601, %r20, 0, %p71;
	or.b32  	%r602, %r601, 2146435072;
	selp.b32 	%r603, %r602, %r601, %p70;
	mov.b32 	%r604, 0;
	mov.b64 	%fd4316, {%r604, %r603};
	selp.f64 	%fd9777, %fd4316, %fd4315, %p76;
	add.f64 	%fd4317, %fd59, 0d4000000000000000;
	{
	.reg .b32 %temp; 
	mov.b64 	{%temp, %r605}, %fd4317;
	}
	and.b32  	%r606, %r605, 2146435072;
	setp.ne.s32 	%p77, %r606, 2146435072;
	@%p77 bra 	$L__BB1_47;
	setp.nan.f64 	%p78, %fd59, %fd59;
	@%p78 bra 	$L__BB1_46;
	setp.neu.f64 	%p79, %fd60, 0d7FF0000000000000;
	@%p79 bra 	$L__BB1_47;
	selp.b32 	%r607, %r5, %r4, %p1;
	selp.b32 	%r608, %r607, %r4, %p75;
	mov.b32 	%r609, 0;
	mov.b64 	%fd9777, {%r609, %r608};
	bra.uni 	$L__BB1_47;
$L__BB1_46:
	mov.f64 	%fd4318, 0d4000000000000000;
	add.rn.f64 	%fd9777, %fd59, %fd4318;
$L__BB1_47:
	setp.eq.f64 	%p81, %fd59, 0d3FF0000000000000;
	selp.f64 	%fd4319, 0d3FF0000000000000, %fd9777, %p81;
	add.f64 	%fd65, %fd58, %fd4319;
	{
	.reg .b32 %temp; 
	mov.b64 	{%temp, %r21}, %fd65;
	}
	abs.f64 	%fd66, %fd65;
	setp.eq.f64 	%p82, %fd65, 0d0000000000000000;
	@%p82 bra 	$L__BB1_49;
	setp.lt.s32 	%p83, %r21, 0;
	{ // callseq 7, 0
	.param .b64 param0;
	st.param.f64 	[param0], %fd66;
	.param .b64 param1;
	st.param.f64 	[param1], 0d3FF8000000000000;
	.param .b64 retval0;
	call.uni (retval0), 
	__internal_accurate_pow, 
	(
	param0, 
	param1
	);
	ld.param.f64 	%fd4320, [retval0];
	} // callseq 7
	selp.f64 	%fd9779, 0dFFF8000000000000, %fd4320, %p83;
	bra.uni 	$L__BB1_50;
$L__BB1_49:
	setp.lt.s32 	%p84, %r6, 0;
	setp.eq.s32 	%p85, %r7, 1073741824;
	selp.b32 	%r610, %r21, 0, %p85;
	or.b32  	%r611, %r610, 2146435072;
	selp.b32 	%r612, %r611, %r610, %p84;
	mov.b32 	%r613, 0;
	mov.b64 	%fd9779, {%r613, %r612};
$L__BB1_50:
	add.f64 	%fd4322, %fd65, 0d3FF8000000000000;
	{
	.reg .b32 %temp; 
	mov.b64 	{%temp, %r614}, %fd4322;
	}
	and.b32  	%r615, %r614, 2146435072;
	setp.ne.s32 	%p86, %r615, 2146435072;
	@%p86 bra 	$L__BB1_55;
	setp.nan.f64 	%p87, %fd65, %fd65;
	@%p87 bra 	$L__BB1_54;
	setp.neu.f64 	%p88, %fd66, 0d7FF0000000000000;
	@%p88 bra 	$L__BB1_55;
	setp.lt.s32 	%p89, %r21, 0;
	selp.b32 	%r616, %r9, %r8, %p2;
	selp.b32 	%r617, %r616, %r8, %p89;
	mov.b32 	%r618, 0;
	mov.b64 	%fd9779, {%r618, %r617};
	bra.uni 	$L__BB1_55;
$L__BB1_54:
	mov.f64 	%fd4323, 0d3FF8000000000000;
	add.rn.f64 	%fd9779, %fd65, %fd4323;
$L__BB1_55:
	setp.eq.f64 	%p90, %fd65, 0d3FF0000000000000;
	selp.f64 	%fd4324, 0d3FF0000000000000, %fd9779, %p90;
	ld.shared.f64 	%fd4325, [%r13+8];
	mul.f64 	%fd4326, %fd46, %fd4325;
	div.rn.f64 	%fd4327, %fd4326, %fd4324;
	sub.f64 	%fd9772, %fd9772, %fd4327;
	mul.f64 	%fd4328, %fd52, %fd4325;
	div.rn.f64 	%fd4329, %fd4328, %fd4324;
	sub.f64 	%fd9773, %fd9773, %fd4329;
	mul.f64 	%fd4330, %fd59, %fd4325;
	div.rn.f64 	%fd4331, %fd4330, %fd4324;
	sub.f64 	%fd9774, %fd9774, %fd4331;
$L__BB1_56:
	add.s64 	%rd35, %rd11, 2;
	setp.ge.u64 	%p91, %rd35, %rd14;
	@%p91 bra 	$L__BB1_81;
	setp.lt.s32 	%p92, %r2, 0;
	setp.eq.s32 	%p93, %r3, 1062207488;
	ld.shared.f64 	%fd4332, [%r10+16];
	sub.f64 	%fd79, %fd9758, %fd4332;
	{
	.reg .b32 %temp; 
	mov.b64 	{%temp, %r22}, %fd79;
	}
	abs.f64 	%fd80, %fd79;
	{ // callseq 8, 0
	.param .b64 param0;
	st.param.f64 	[param0], %fd80;
	.param .b64 param1;
	st.param.f64 	[param1], 0d4000000000000000;
	.param .b64 retval0;
	call.uni (retval0), 
	__internal_accurate_pow, 
	(
	param0, 
	param1
	);
	ld.param.f64 	%fd4333, [retval0];
	} // callseq 8
	setp.lt.s32 	%p95, %r22, 0;
	neg.f64 	%fd4335, %fd4333;
	selp.f64 	%fd4336, %fd4335, %fd4333, %p93;
	selp.f64 	%fd4337, %fd4336, %fd4333, %p95;
	setp.eq.f64 	%p96, %fd79, 0d0000000000000000;
	selp.b32 	%r619, %r22, 0, %p93;
	or.b32  	%r620, %r619, 2146435072;
	selp.b32 	%r621, %r620, %r619, %p92;
	mov.b32 	%r622, 0;
	mov.b64 	%fd4338, {%r622, %r621};
	selp.f64 	%fd9783, %fd4338, %fd4337, %p96;
	add.f64 	%fd4339, %fd79, 0d4000000000000000;
	{
	.reg .b32 %temp; 
	mov.b64 	{%temp, %r623}, %fd4339;
	}
	and.b32  	%r624, %r623, 2146435072;
	setp.ne.s32 	%p97, %r624, 2146435072;
	@%p97 bra 	$L__BB1_62;
	setp.nan.f64 	%p98, %fd79, %fd79;
	@%p98 bra 	$L__BB1_61;
	setp.neu.f64 	%p99, %fd80, 0d7FF0000000000000;
	@%p99 bra 	$L__BB1_62;
	selp.b32 	%r625, %r5, %r4, %p1;
	selp.b32 	%r626, %r625, %r4, %p95;
	mov.b32 	%r627, 0;
	mov.b64 	%fd9783, {%r627, %r626};
	bra.uni 	$L__BB1_62;
$L__BB1_61:
	mov.f64 	%fd4340, 0d4000000000000000;
	add.rn.f64 	%fd9783, %fd79, %fd4340;
$L__BB1_62:
	setp.lt.s32 	%p101, %r2, 0;
	setp.eq.s32 	%p102, %r3, 1062207488;
	ld.shared.f64 	%fd4341, [%r11+16];
	sub.f64 	%fd85, %fd9759, %fd4341;
	{
	.reg .b32 %temp; 
	mov.b64 	{%temp, %r23}, %fd85;
	}
	abs.f64 	%fd86, %fd85;
	{ // callseq 9, 0
	.param .b64 param0;
	st.param.f64 	[param0], %fd86;
	.param .b64 param1;
	st.param.f64 	[param1], 0d4000000000000000;
	.param .b64 retval0;
	call.uni (retval0), 
	__internal_accurate_pow, 
	(
	param0, 
	param1
	);
	ld.param.f64 	%fd4342, [retval0];
	} // callseq 9
	setp.lt.s32 	%p104, %r23, 0;
	neg.f64 	%fd4344, %fd4342;
	selp.f64 	%fd4345, %fd4344, %fd4342, %p102;
	selp.f64 	%fd4346, %fd4345, %fd4342, %p104;
	setp.eq.f64 	%p105, %fd85, 0d0000000000000000;
	selp.b32 	%r628, %r23, 0, %p102;
	or.b32  	%r629, %r628, 2146435072;
	selp.b32 	%r630, %r629, %r628, %p101;
	mov.b32 	%r631, 0;
	mov.b64 	%fd4347, {%r631, %r630};
	selp.f64 	%fd9784, %fd4347, %fd4346, %p105;
	add.f64 	%fd4348, %fd85, 0d4000000000000000;
	{
	.reg .b32 %temp; 
	mov.b64 	{%temp, %r632}, %fd4348;
	}
	and.b32  	%r633, %r632, 2146435072;
	setp.ne.s32 	%p106, %r633, 2146435072;
	@%p106 bra 	$L__BB1_67;
	setp.nan.f64 	%p107, %fd85, %fd85;
	@%p107 bra 	$L__BB1_66;
	setp.neu.f64 	%p108, %fd86, 0d7FF0000000000000;
	@%p108 bra 	$L__BB1_67;
	selp.b32 	%r634, %r5, %r4, %p1;
	selp.b32 	%r635, %r634, %r4, %p104;
	mov.b32 	%r636, 0;
	mov.b64 	%fd9784, {%r636, %r635};
	bra.uni 	$L__BB1_67;
$L__BB1_66:
	mov.f64 	%fd4349, 0d4000000000000000;
	add.rn.f64 	%fd9784, %fd85, %fd4349;
$L__BB1_67:
	setp.lt.s32 	%p110, %r2, 0;
	setp.eq.s32 	%p111, %r3, 1062207488;
	setp.eq.f64 	%p113, %fd85, 0d3FF0000000000000;
	selp.f64 	%fd4350, 0d3FF0000000000000, %fd9784, %p113;
	add.f64 	%fd4351, %fd9783, 0d3EB0C6F7A0B5ED8D;
	setp.eq.f64 	%p114, %fd79, 0d3FF0000000000000;
	selp.f64 	%fd4352, 0d3FF000010C6F7A0B, %fd4351, %p114;
	add.f64 	%fd91, %fd4352, %fd4350;
	ld.shared.f64 	%fd4353, [%r12+16];
	sub.f64 	%fd92, %fd9760, %fd4353;
	{
	.reg .b32 %temp; 
	mov.b64 	{%temp, %r24}, %fd92;
	}
	abs.f64 	%fd93, %fd92;
	{ // callseq 10, 0
	.param .b64 param0;
	st.param.f64 	[param0], %fd93;
	.param .b64 param1;
	st.param.f64 	[param1], 0d4000000000000000;
	.param .b64 retval0;
	call.uni (retval0), 
	__internal_accurate_pow, 
	(
	param0, 
	param1
	);
	ld.param.f64 	%fd4354, [retval0];
	} // callseq 10
	setp.lt.s32 	%p115, %r24, 0;
	neg.f64 	%fd4356, %fd4354;
	selp.f64 	%fd4357, %fd4356, %fd4354, %p111;
	selp.f64 	%fd4358, %fd4357, %fd4354, %p115;
	setp.eq.f64 	%p116, %fd92, 0d0000000000000000;
	selp.b32 	%r637, %r24, 0, %p111;
	or.b32  	%r638, %r637, 2146435072;
	selp.b32 	%r639, %r638, %r637, %p110;
	mov.b32 	%r640, 0;
	mov.b64 	%fd4359, {%r640, %r639};
	selp.f64 	%fd9785, %fd4359, %fd4358, %p116;
	add.f64 	%fd4360, %fd92, 0d4000000000000000;
	{
	.reg .b32 %temp; 
	mov.b64 	{%temp, %r641}, %fd4360;
	}
	and.b32  	%r642, %r641, 2146435072;
	setp.ne.s32 	%p117, %r642, 2146435072;
	@%p117 bra 	$L__BB1_72;
	setp.nan.f64 	%p118, %fd92, %fd92;
	@%p118 bra 	$L__BB1_71;
	setp.neu.f64 	%p119, %fd93, 0d7FF0000000000000;
	@%p119 bra 	$L__BB1_72;
	selp.b32 	%r643, %r5, %r4, %p1;
	selp.b32 	%r644, %r643, %r4, %p115;
	mov.b32 	%r645, 0;
	mov.b64 	%fd9785, {%r645, %r644};
	bra.uni 	$L__BB1_72;
$L__BB1_71:
	mov.f64 	%fd4361, 0d4000000000000000;
	add.rn.f64 	%fd9785, %fd92, %fd4361;
$L__BB1_72:
	setp.eq.f64 	%p121, %fd92, 0d3FF0000000000000;
	selp.f64 	%fd4362, 0d3FF0000000000000, %fd9785, %p121;
	add.f64 	%fd98, %fd91, %fd4362;
	{
	.reg .b32 %temp; 
	mov.b64 	{%temp, %r25}, %fd98;
	}
	abs.f64 	%fd99, %fd98;
	setp.eq.f64 	%p122, %fd98, 0d0000000000000000;
	@%p122 bra 	$L__BB1_74;
	setp.lt.s32 	%p123, %r25, 0;
	{ // callseq 11, 0
	.param .b64 param0;
	st.param.f64 	[param0], %fd99;
	.param .b64 param1;
	st.param.f64 	[param1], 0d3FF8000000000000;
	.param .b64 retval0;
	call.uni (retval0), 
	__internal_accurate_pow, 
	(
	param0, 
	param1
	);
	ld.param.f64 	%fd4363, [retval0];
	} // callseq 11
	selp.f64 	%fd9787, 0dFFF8000000000000, %fd4363, %p123;
	bra.uni 	$L__BB1_75;
$L__BB1_74:
	setp.lt.s32 	%p124, %r6, 0;
	setp.eq.s32 	%p125, %r7, 1073741824;
	selp.b32 	%r646, %r25, 0, %p125;
	or.b32  	%r647, %r646, 2146435072;
	selp.b32 	%r648, %r647, %r646, %p124;
	mov.b32 	%r649, 0;
	mov.b64 	%fd9787, {%r649, %r648};
$L__BB1_75:
	add.f64 	%fd4365, %fd98, 0d3FF8000000000000;
	{
	.reg .b32 %temp; 
	mov.b64 	{%temp, %r650}, %fd4365;
	}
	and.b32  	%r651, %r650, 2146435072;
	setp.ne.s32 	%p126, %r651, 2146435072;
	@%p126 bra 	$L__BB1_80;
	setp.nan.f64 	%p127, %fd98, %fd98;
	@%p127 bra 	$L__BB1_79;
	setp.neu.f64 	%p128, %fd99, 0d7FF0000000000000;
	@%p128 bra 	$L__BB1_80;
	setp.lt.s32 	%p129, %r25, 0;
	selp.b32 	%r652, %r9, %r8, %p2;
	selp.b32 	%r653, %r652, %r8, %p129;
	mov.b32 	%r654, 0;
	mov.b64 	%fd9787, {%r654, %r653};
	bra.uni 	$L__BB1_80;
$L__BB1_79:
	mov.f64 	%fd4366, 0d3FF8000000000000;
	add.rn.f64 	%fd9787, %fd98, %fd4366;
$L__BB1_80:
	setp.eq.f64 	%p130, %fd98, 0d3FF0000000000000;
	selp.f64 	%fd4367, 0d3FF0000000000000, %fd9787, %p130;
	ld.shared.f64 	%fd4368, [%r13+16];
	mul.f64 	%fd4369, %fd79, %fd4368;
	div.rn.f64 	%fd4370, %fd4369, %fd4367;
	sub.f64 	%fd9772, %fd9772, %fd4370;
	mul.f64 	%fd4371, %fd85, %fd4368;
	div.rn.f64 	%fd4372, %fd4371, %fd4367;
	sub.f64 	%fd9773, %fd9773, %fd4372;
	mul.f64 	%fd4373, %fd92, %fd4368;
	div.rn.f64 	%fd4374, %fd4373, %fd4367;
	sub.f64 	%fd9774, %fd9774, %fd4374;
$L__BB1_81:
	add.s64 	%rd36, %rd11, 3;
	setp.ge.u64 	%p131, %rd36, %rd14;
	@%p131 bra 	$L__BB1_106;
	setp.lt.s32 	%p132, %r2, 0;
	setp.eq.s32 	%p133, %r3, 1062207488;
	ld.shared.f64 	%fd4375, [%r10+24];
	sub.f64 	%fd112, %fd9758, %fd4375;
	{
	.reg .b32 %temp; 
	mov.b64 	{%temp, %r26}, %fd112;
	}
	abs.f64 	%fd113, %fd112;
	{ // callseq 12, 0
	.param .b64 param0;
	st.param.f64 	[param0], %fd113;
	.param .b64 param1;
	st.param.f64 	[param1], 0d4000000000000000;
	.param .b64 retval0;
	call.uni (retval0), 
	__internal_accurate_pow, 
	(
	param0, 
	param1
	);
	ld.param.f64 	%fd4376, [retval0];
	} // callseq 12
	setp.lt.s32 	%p135, %r26, 0;
	neg.f64 	%fd4378, %fd4376;
	selp.f64 	%fd4379, %fd4378, %fd4376, %p133;
	selp.f64 	%fd4380, %fd4379, %fd4376, %p135;
	setp.eq.f64 	%p136, %fd112, 0d0000000000000000;
	selp.b32 	%r655, %r26, 0, %p133;
	or.b32  	%r656, %r655, 2146435072;
	selp.b32 	%r657, %r656, %r655, %p132;
	mov.b32 	%r658, 0;
	mov.b64 	%fd4381, {%r658, %r657};
	selp.f64 	%fd9791, %fd4381, %fd4380, %p136;
	add.f64 	%fd4382, %fd112, 0d4000000000000000;
	{
	.reg .b32 %temp; 
	mov.b64 	{%temp, %r659}, %fd4382;
	}
	and.b32  	%r660, %r659, 2146435072;
	setp.ne.s32 	%p137, %r660, 2146435072;
	@%p137 bra 	$L__BB1_87;
	setp.nan.f64 	%p138, %fd112, %fd112;
	@%p138 bra 	$L__BB1_86;
	setp.neu.f64 	%p139, %fd113, 0d7FF0000000000000;
	@%p139 bra 	$L__BB1_87;
	selp.b32 	%r661, %r5, %r4, %p1;
	selp.b32 	%r662, %r661, %r4, %p135;
	mov.b32 	%r663, 0;
	mov.b64 	%fd9791, {%r663, %r662};
	bra.uni 	$L__BB1_87;
$L__BB1_86:
	mov.f64 	%fd4383, 0d4000000000000000;
	add.rn.f64 	%fd9791, %fd112, %fd4383;
$L__BB1_87:
	setp.lt.s32 	%p141, %r2, 0;
	setp.eq.s32 	%p142, %r3, 1062207488;
	ld.shared.f64 	%fd4384, [%r11+24];
	sub.f64 	%fd118, %fd9759, %fd4384;
	{
	.reg .b32 %temp; 
	mov.b64 	{%temp, %r27}, %fd118;
	}
	abs.f64 	%fd119, %fd118;
	{ // callseq 13, 0
	.param .b64 param0;
	st.param.f64 	[param0], %fd119;
	.param .b64 param1;
	st.param.f64 	[param1], 0d4000000000000000;
	.param .b64 retval0;
	call.uni (retval0), 
	__internal_accurate_pow, 
	(
	param0, 
	param1
	);
	ld.param.f64 	%fd4385, [retval0];
	} // callseq 13
	setp.lt.s32 	%p144, %r27, 0;
	neg.f64 	%fd4387, %fd4385;
	selp.f64 	%fd4388, %fd4387, %fd4385, %p142;
	selp.f64 	%fd4389, %fd4388, %fd4385, %p144;
	setp.eq.f64 	%p145, %fd118, 0d0000000000000000;
	selp.b32 	%r664, %r27, 0, %p142;
	or.b32  	%r665, %r664, 2146435072;
	selp.b32 	%r666, %r665, %r664, %p141;
	mov.b32 	%r667, 0;
	mov.b64 	%fd4390, {%r667, %r666};
	selp.f64 	%fd9792, %fd4390, %fd4389, %p145;
	add.f64 	%fd4391, %fd118, 0d4000000000000000;
	{
	.reg .b32 %temp; 
	mov.b64 	{%temp, %r668}, %fd4391;
	}
	and.b32  	%r669, %r668, 2146435072;
	setp.ne.s32 	%p146, %r669, 2146435072;
	@%p146 bra 	$L__BB1_92;
	setp.nan.f64 	%p147, %fd118, %fd118;
	@%p147 bra 	$L__BB1_91;
	setp.neu.f64 	%p148, %fd119, 0d7FF0000000000000;
	@%p148 bra 	$L__BB1_92;
	selp.b32 	%r670, %r5, %r4, %p1;
	selp.b32 	%r671, %r670, %r4, %p144;
	mov.b32 	%r672, 0;
	mov.b64 	%fd9792, {%r672, %r671};
	bra.uni 	$L__BB1_92;
$L__BB1_91:
	mov.f64 	%fd4392, 0d4000000000000000;
	add.rn.f64 	%fd9792, %fd118, %fd4392;
$L__BB1_92:
	setp.lt.s32 	%p150, %r2, 0;
	setp.eq.s32 	%p151, %r3, 1062207488;
	setp.eq.f64 	%p153, %fd118, 0d3FF0000000000000;
	selp.f64 	%fd4393, 0d3FF0000000000000, %fd9792, %p153;
	add.f64 	%fd4394, %fd9791, 0d3EB0C6F7A0B5ED8D;
	setp.eq.f64 	%p154, %fd112, 0d3FF0000000000000;
	selp.f64 	%fd4395, 0d3FF000010C6F7A0B, %fd4394, %p154;
	add.f64 	%fd124, %fd4395, %fd4393;
	ld.shared.f64 	%fd4396, [%r12+24];
	sub.f64 	%fd125, %fd9760, %fd4396;
	{
	.reg .b32 %temp; 
	mov.b64 	{%temp, %r28}, %fd125;
	}
	abs.f64 	%fd126, %fd125;
	{ // callseq 14, 0
	.param .b64 param0;
	st.param.f64 	[param0], %fd126;
	.param .b64 param1;
	st.param.f64 	[param1], 0d4000000000000000;
	.param .b64 retval0;
	call.uni (retval0), 
	__internal_accurate_pow, 
	(
	param0, 
	param1
	);
	ld.param.f64 	%fd4397, [retval0];
	} // callseq 14
	setp.lt.s32 	%p155, %r28, 0;
	neg.f64 	%fd4399, %fd4397;
	selp.f64 	%fd4400, %fd4399, %fd4397, %p151;
	selp.f64 	%fd4401, %fd4400, %fd4397, %p155;
	setp.eq.f64 	%p156, %fd125, 0d0000000000000000;
	selp.b32 	%r673, %r28, 0, %p151;
	or.b32  	%r674, %r673, 2146435072;
	selp.b32 	%r675, %r674, %r673, %p150;
	mov.b32 	%r676, 0;
	mov.b64 	%fd4402, {%r676, %r675};
	selp.f64 	%fd9793, %fd4402, %fd4401, %p156;
	add.f64 	%fd4403, %fd125, 0d4000000000000000;
	{
	.reg .b32 %temp; 
	mov.b64 	{%temp, %r677}, %fd4403;
	}
	and.b32  	%r678, %r677, 2146435072;
	setp.ne.s32 	%p157, %r678, 2146435072;
	@%p157 bra 	$L__BB1_97;
	setp.nan.f64 	%p158, %fd125, %fd125;
	@%p158 bra 	$L__BB1_96;
	setp.neu.f64 	%p159, %fd126, 0d7FF0000000000000;
	@%p159 bra 	$L__BB1_97;
	selp.b32 	%r679, %r5, %r4, %p1;
	selp.b32 	%r680, %r679, %r4, %p155;
	mov.b32 	%r681, 0;
	mov.b64 	%fd9793, {%r681, %r680};
	bra.uni 	$L__BB1_97;
$L__BB1_96:
	mov.f64 	%fd4404, 0d4000000000000000;
	add.rn.f64 	%fd9793, %fd125, %fd4404;
$L__BB1_97:
	setp.eq.f64 	%p161, %fd125, 0d3FF0000000000000;
	selp.f64 	%fd4405, 0d3FF0000000000000, %fd9793, %p161;
	add.f64 	%fd131, %fd124, %fd4405;
	{
	.reg .b32 %temp; 
	mov.b64 	{%temp, %r29}, %fd131;
	}
	abs.f64 	%fd132, %fd131;
	setp.eq.f64 	%p162, %fd131, 0d0000000000000000;
	@%p162 bra 	$L__BB1_99;
	setp.lt.s32 	%p163, %r29, 0;
	{ // callseq 15, 0
	.param .b64 param0;
	st.param.f64 	[param0], %fd132;
	.param .b64 param1;
	st.param.f64 	[param1], 0d3FF8000000000000;
	.param .b64 retval0;
	call.uni (retval0), 
	__internal_accurate_pow, 
	(
	param0, 
	param1
	);
	ld.param.f64 	%fd4406, [retval0];
	} // callseq 15
	selp.f64 	%fd9795, 0dFFF8000000000000, %fd4406, %p163;
	bra.uni 	$L__BB1_100;
$L__BB1_99:
	setp.lt.s32 	%p164, %r6, 0;
	setp.eq.s32 	%p165, %r7, 1073741824;
	selp.b32 	%r682, %r29, 0, %p165;
	or.b32  	%r683, %r682, 2146435072;
	selp.b32 	%r684, %r683, %r682, %p164;
	mov.b32 	%r685, 0;
	mov.b64 	%fd9795, {%r685, %r684};
$L__BB1_100:
	add.f64 	%fd4408, %fd131, 0d3FF8000000000000;
	{
	.reg .b32 %temp; 
	mov.b64 	{%temp, %r686}, %fd4408;
	}
	and.b32  	%r687, %r686, 2146435072;
	setp.ne.s32 	%p166, %r687, 2146435072;
	@%p166 bra 	$L__BB1_105;
	setp.nan.f64 	%p167, %fd131, %fd131;
	@%p167 bra 	$L__BB1_104;
	setp.neu.f64 	%p168, %fd132, 0d7FF0000000000000;
	@%p168 bra 	$L__BB1_105;
	setp.lt.s32 	%p169, %r29, 0;
	selp.b32 	%r688, %r9, %r8, %p2;
	selp.b32 	%r689, %r688, %r8, %p169;
	mov.b32 	%r690, 0;
	mov.b64 	%fd9795, {%r690, %r689};
	bra.uni 	$L__BB1_105;
$L__BB1_104:
	mov.f64 	%fd4409, 0d3FF8000000000000;
	add.rn.f64 	%fd9795, %fd131, %fd4409;
$L__BB1_105:
	setp.eq.f64 	%p170, %fd131, 0d3FF0000000000000;
	selp.f64 	%fd4410, 0d3FF0000000000000, %fd9795, %p170;
	ld.shared.f64 	%fd4411, [%r13+24];
	mul.f64 	%fd4412, %fd112, %fd4411;
	div.rn.f64 	%fd4413, %fd4412, %fd4410;
	sub.f64 	%fd9772, %fd9772, %fd4413;
	mul.f64 	%fd4414, %fd118, %fd4411;
	div.rn.f64 	%fd4415, %fd4414, %fd4410;
	sub.f64 	%fd9773, %fd9773, %fd4415;
	mul.f64 	%fd4416, %fd125, %fd4411;
	div.rn.f64 	%fd4417, %fd4416, %fd4410;
	sub.f64 	%fd9774, %fd9774, %fd4417;
$L__BB1_106:
	add.s64 	%rd37, %rd11, 4;
	setp.ge.u64 	%p171, %rd37, %rd14;
	@%p171 bra 	$L__BB1_131;
	setp.lt.s32 	%p172, %r2, 0;
	setp.eq.s32 	%p173, %r3, 1062207488;
	ld.shared.f64 	%fd4418, [%r10+32];
	sub.f64 	%fd145, %fd9758, %fd4418;
	{
	.reg .b32 %temp; 
	mov.b64 	{%temp, %r30}, %fd145;
	}
	abs.f64 	%fd146, %fd145;
	{ // callseq 16, 0
	.param .b64 param0;
	st.param.f64 	[param0], %fd146;
	.param .b64 param1;
	st.param.f64 	[param1], 0d4000000000000000;
	.param .b64 retval0;
	call.uni (retval0), 
	__internal_accurate_pow, 
	(
	param0, 
	param1
	);
	ld.param.f64 	%fd4419, [retval0];
	} // callseq 16
	setp.lt.s32 	%p175, %r30, 0;
	neg.f64 	%fd4421, %fd4419;
	selp.f64 	%fd4422, %fd4421, %fd4419, %p173;
	selp.f64 	%fd4423, %fd4422, %fd4419, %p175;
	setp.eq.f64 	%p176, %fd145, 0d0000000000000000;
	selp.b32 	%r691, %r30, 0, %p173;
	or.b32  	%r692, %r691, 2146435072;
	selp.b32 	%r693, %r692, %r691, %p172;
	mov.b32 	%r694, 0;
	mov.b64 	%fd4424, {%r694, %r693};
	selp.f64 	%fd9799, %fd4424, %fd4423, %p176;
	add.f64 	%fd4425, %fd145, 0d4000000000000000;
	{
	.reg .b32 %temp; 
	mov.b64 	{%temp, %r695}, %fd4425;
	}
	and.b32  	%r696, %r695, 2146435072;
	setp.ne.s32 	%p177, %r696, 2146435072;
	@%p177 bra 	$L__BB1_112;
	setp.nan.f64 	%p178, %fd145, %fd145;
	@%p178 bra 	$L__BB1_111;
	setp.neu.f64 	%p179, %fd146, 0d7FF0000000000000;
	@%p179 bra 	$L__BB1_112;
	selp.b32 	%r697, %r5, %r4, %p1;
	selp.b32 	%r698, %r697, %r4, %p175;
	mov.b32 	%r699, 0;
	mov.b64 	%fd9799, {%r699, %r698};
	bra.uni 	$L__BB1_112;
$L__BB1_111:
	mov.f64 	%fd4426, 0d4000000000000000;
	add.rn.f64 	%fd9799, %fd145, %fd4426;
$L__BB1_112:
	setp.lt.s32 	%p181, %r2, 0;
	setp.eq.s32 	%p182, %r3, 1062207488;
	ld.shared.f64 	%fd4427, [%r11+32];
	sub.f64 	%fd151, %fd9759, %fd4427;
	{
	.reg .b32 %temp; 
	mov.b64 	{%temp, %r31}, %fd151;
	}
	abs.f64 	%fd152, %fd151;
	{ // callseq 17, 0
	.param .b64 param0;
	st.param.f64 	[param0], %fd152;
	.param .b64 param1;
	st.param.f64 	[param1], 0d4000000000000000;
	.param .b64 retval0;
	call.uni (retval0), 
	__internal_accurate_pow, 
	(
	param0, 
	param1
	);
	ld.param.f64 	%fd4428, [retval0];
	} // callseq 17
	setp.lt.s32 	%p184, %r31, 0;
	neg.f64 	%fd4430, %fd4428;
	selp.f64 	%fd4431, %fd4430, %fd4428, %p182;
	selp.f64 	%fd4432, %fd4431, %fd4428, %p184;
	setp.eq.f64 	%p185, %fd151, 0d0000000000000000;
	selp.b32 	%r700, %r31, 0, %p182;
	or.b32  	%r701, %r700, 2146435072;
	selp.b32 	%r702, %r701, %r700, %p181;
	mov.b32 	%r703, 0;
	mov.b64 	%fd4433, {%r703, %r702};
	selp.f64 	%fd9800, %fd4433, %fd4432, %p185;
	add.f64 	%fd4434, %fd151, 0d4000000000000000;
	{
	.reg .b32 %temp; 
	mov.b64 	{%temp, %r704}, %fd4434;
	}
	and.b32  	%r705, %r704, 2146435072;
	setp.ne.s32 	%p186, %r705, 2146435072;
	@%p186 bra 	$L__BB1_117;
	setp.nan.f64 	%p187, %fd151, %fd151;
	@%p187 bra 	$L__BB1_116;
	setp.neu.f64 	%p188, %fd152, 0d7FF0000000000000;
	@%p188 bra 	$L__BB1_117;
	selp.b32 	%r706, %r5, %r4, %p1;
	selp.b32 	%r707, %r706, %r4, %p184;
	mov.b32 	%r708, 0;
	mov.b64 	%fd9800, {%r708, %r707};
	bra.uni 	$L__BB1_117;
$L__BB1_116:
	mov.f64 	%fd4435, 0d4000000000000000;
	add.rn.f64 	%fd9800, %fd151, %fd4435;
$L__BB1_117:
	setp.lt.s32 	%p190, %r2, 0;
	setp.eq.s32 	%p191, %r3, 1062207488;
	setp.eq.f64 	%p193, %fd151, 0d3FF0000000000000;
	selp.f64 	%fd4436, 0d3FF0000000000000, %fd9800, %p193;
	add.f64 	%fd4437, %fd9799, 0d3EB0C6F7A0B5ED8D;
	setp.eq.f64 	%p194, %fd145, 0d3FF0000000000000;
	selp.f64 	%fd4438, 0d3FF000010C6F7A0B, %fd4437, %p194;
	add.f64 	%fd157, %fd4438, %fd4436;
	ld.shared.f64 	%fd4439, [%r12+32];
	sub.f64 	%fd158, %fd9760, %fd4439;
	{
	.reg .b32 %temp; 
	mov.b64 	{%temp, %r32}, %fd158;
	}
	abs.f64 	%fd159, %fd158;
	{ // callseq 18, 0
	.param .b64 param0;
	st.param.f64 	[param0], %fd159;
	.param .b64 param1;
	st.param.f64 	[param1], 0d4000000000000000;
	.param .b64 retval0;
	call.uni (retval0), 
	__internal_accurate_pow, 
	(
	param0, 
	param1
	);
	ld.param.f64 	%fd4440, [retval0];
	} // callseq 18
	setp.lt.s32 	%p195, %r32, 0;
	neg.f64 	%fd4442, %fd4440;
	selp.f64 	%fd4443, %fd4442, %fd4440, %p191;
	selp.f64 	%fd4444, %fd4443, %fd4440, %p195;
	setp.eq.f64 	%p196, %fd158, 0d0000000000000000;
	selp.b32 	%r709, %r32, 0, %p191;
	or.b32  	%r710, %r709, 2146435072;
	selp.b32 	%r711, %r710, %r709, %p190;
	mov.b32 	%r712, 0;
	mov.b64 	%fd4445, {%r712, %r711};
	selp.f64 	%fd9801, %fd4445, %fd4444, %p196;
	add.f64 	%fd4446, %fd158, 0d4000000000000000;
	{
	.reg .b32 %temp; 
	mov.b64 	{%temp, %r713}, %fd4446;
	}
	and.b32  	%r714, %r713, 2146435072;
	setp.ne.s32 	%p197, %r714, 2146435072;
	@%p197 bra 	$L__BB1_122;
	setp.nan.f64 	%p198, %fd158, %fd158;
	@%p198 bra 	$L__BB1_121;
	setp.neu.f64 	%p199, %fd159, 0d7FF0000000000000;
	@%p199 bra 	$L__BB1_122;
	selp.b32 	%r715, %r5, %r4, %p1;
	selp.b32 	%r716, %r715, %r4, %p195;
	mov.b32 	%r717, 0;
	mov.b64 	%fd9801, {%r717, %r716};
	bra.uni 	$L__BB1_122;
$L__BB1_121:
	mov.f64 	%fd4447, 0d4000000000000000;
	add.rn.f64 	%fd9801, %fd158, %fd4447;
$L__BB1_122:
	setp.eq.f64 	%p201, %fd158, 0d3FF0000000000000;
	selp.f64 	%fd4448, 0d3FF0000000000000, %fd9801, %p201;
	add.f64 	%fd164, %fd157, %fd4448;
	{
	.reg .b32 %temp; 
	mov.b64 	{%temp, %r33}, %fd164;
	}
	abs.f64 	%fd165, %fd164;
	setp.eq.f64 	%p202, %fd164, 0d0000000000000000;
	@%p202 bra 	$L__BB1_124;
	setp.lt.s32 	%p203, %r33, 0;
	{ // callseq 19, 0
	.param .b64 param0;
	st.param.f64 	[param0], %fd165;
	.param .b64 param1;
	st.param.f64 	[param1], 0d3FF8000000000000;
	.param .b64 retval0;
	call.uni (retval0), 
	__internal_accurate_pow, 
	(
	param0, 
	param1
	);
	ld.param.f64 	%fd4449, [retval0];
	} // callseq 19
	selp.f64 	%fd9803, 0dFFF8000000000000, %fd4449, %p203;
	bra.uni 	$L__BB1_125;
$L__BB1_124:
	setp.lt.s32 	%p204, %r6, 0;
	setp.eq.s32 	%p205, %r7, 1073741824;
	selp.b32 	%r718, %r33, 0, %p205;
	or.b32  	%r719, %r718, 2146435072;
	selp.b32 	%r720, %r719, %r718, %p204;
	mov.b32 	%r721, 0;
	mov.b64 	%fd9803, {%r721, %r720};
$L__BB1_125:
	add.f64 	%fd4451, %fd164, 0d3FF8000000000000;
	{
	.reg .b32 %temp; 
	mov.b64 	{%temp, %r722}, %fd4451;
	}
	and.b32  	%r723, %r722, 2146435072;
	setp.ne.s32 	%p206, %r723, 2146435072;
	@%p206 bra 	$L__BB1_130;
	setp.nan.f64 	%p207, %fd164, %fd164;
	@%p207 bra 	$L__BB1_129;
	setp.neu.f64 	%p208, %fd165, 0d7FF0000000000000;
	@%p208 bra 	$L__BB1_130;
	setp.lt.s32 	%p209, %r33, 0;
	selp.b32 	%r724, %r9, %r8, %p2;
	selp.b32 	%r725, %r724, %r8, %p209;
	mov.b32 	%r726, 0;
	mov.b64 	%fd9803, {%r726, %r725};
	bra.uni 	$L__BB1_130;
$L__BB1_129:
	mov.f64 	%fd4452, 0d3FF8000000000000;
	add.rn.f64 	%fd9803, %fd164, %fd4452;
$L__BB1_130:
	setp.eq.f64 	%p210, %fd164, 0d3FF0000000000000;
	selp.f64 	%fd4453, 0d3FF0000000000000, %fd9803, %p210;
	ld.shared.f64 	%fd4454, [%r13+32];
	mul.f64 	%fd4455, %fd145, %fd4454;
	div.rn.f64 	%fd4456, %fd4455, %fd4453;
	sub.f64 	%fd9772, %fd9772, %fd4456;
	mul.f64 	%fd4457, %fd151, %fd4454;
	div.rn.f64 	%fd4458, %fd4457, %fd4453;
	sub.f64 	%fd9773, %fd9773, %fd4458;
	mul.f64 	%fd4459, %fd158, %fd4454;
	div.rn.f64 	%fd4460, %fd4459, %fd4453;
	sub.f64 	%fd9774, %fd9774, %fd4460;
$L__BB1_131:
	add.s64 	%rd38, %rd11, 5;
	setp.ge.u64 	%p211, %rd38, %rd14;
	@%p211 bra 	$L__BB1_156;
	setp.lt.s32 	%p212, %r2, 0;
	setp.eq.s32 	%p213, %r3, 1062207488;
	ld.shared.f64 	%fd4461, [%r10+40];
	sub.f64 	%fd178, %fd9758, %fd4461;
	{
	.reg .b32 %temp; 
	mov.b64 	{%temp, %r34}, %fd178;
	}
	abs.f64 	%fd179, %fd178;
	{ // callseq 20, 0
	.param .b64 param0;
	st.param.f64 	[param0], %fd179;
	.param .b64 param1;
	st.param.f64 	[param1], 0d4000000000000000;
	.param .b64 retval0;
	call.uni (retval0), 
	__internal_accurate_pow, 
	(
	param0, 
	param1
	);
	ld.param.f64 	%fd4462, [retval0];
	} // callseq 20
	setp.lt.s32 	%p215, %r34, 0;
	neg.f64 	%fd4464, %fd4462;
	selp.f64 	%fd4465, %fd4464, %fd4462, %p213;
	selp.f64 	%fd4466, %fd4465, %fd4462, %p215;
	setp.eq.f64 	%p216, %fd178, 0d0000000000000000;
	selp.b32 	%r727, %r34, 0, %p213;
	or.b32  	%r728, %r727, 2146435072;
	selp.b32 	%r729, %r728, %r727, %p212;
	mov.b32 	%r730, 0;
	mov.b64 	%fd4467, {%r730, %r729};
	selp.f64 	%fd9807, %fd4467, %fd4466, %p216;
	add.f64 	%fd4468, %fd178, 0d4000000000000000;
	{
	.reg .b32 %temp; 
	mov.b64 	{%temp, %r731}, %fd4468;
	}
	and.b32  	%r732, %r731, 2146435072;
	setp.ne.s32 	%p217, %r732, 2146435072;
	@%p217 bra 	$L__BB1_137;
	setp.nan.f64 	%p218, %fd178, %fd178;
	@%p218 bra 	$L__BB1_136;
	setp.neu.f64 	%p219, %fd179, 0d7FF0000000000000;
	@%p219 bra 	$L__BB1_137;
	selp.b32 	%r733, %r5, %r4, %p1;
	selp.b32 	%r734, %r733, %r4, %p215;
	mov.b32 	%r735, 0;
	mov.b64 	%fd9807, {%r735, %r734};
	bra.uni 	$L__BB1_137;
$L__BB1_136:
	mov.f64 	%fd4469, 0d4000000000000000;
	add.rn.f64 	%fd9807, %fd178, %fd4469;
$L__BB1_137:
	setp.lt.s32 	%p221, %r2, 0;
	setp.eq.s32 	%p222, %r3, 1062207488;
	ld.shared.f64 	%fd4470, [%r11+40];
	sub.f64 	%fd184, %fd9759, %fd4470;
	{
	.reg .b32 %temp; 
	mov.b64 	{%temp, %r35}, %fd184;
	}
	abs.f64 	%fd185, %fd184;
	{ // callseq 21, 0
	.param .b64 param0;
	st.param.f64 	[param0], %fd185;
	.param .b64 param1;
	st.param.f64 	[param1], 0d4000000000000000;
	.param .b64 retval0;
	call.uni (retval0), 
	__internal_accurate_pow, 
	(
	param0, 
	param1
	);
	ld.param.f64 	%fd4471, [retval0];
	} // callseq 21
	setp.lt.s32 	%p224, %r35, 0;
	neg.f64 	%fd4473, %fd4471;
	selp.f64 	%fd4474, %fd4473, %fd4471, %p222;
	selp.f64 	%fd4475, %fd4474, %fd4471, %p224;
	setp.eq.f64 	%p225, %fd184, 0d0000000000000000;
	selp.b32 	%r736, %r35, 0, %p222;
	or.b32  	%r737, %r736, 2146435072;
	selp.b32 	%r738, %r737, %r736, %p221;
	mov.b32 	%r739, 0;
	mov.b64 	%fd4476, {%r739, %r738};
	selp.f64 	%fd9808, %fd4476, %fd4475, %p225;
	add.f64 	%fd4477, %fd184, 0d4000000000000000;
	{
	.reg .b32 %temp; 
	mov.b64 	{%temp, %r740}, %fd4477;
	}
	and.b32  	%r741, %r740, 2146435072;
	setp.ne.s32 	%p226, %r741, 2146435072;
	@%p226 bra 	$L__BB1_142;
	setp.nan.f64 	%p227, %fd184, %fd184;
	@%p227 bra 	$L__BB1_141;
	setp.neu.f64 	%p228, %fd185, 0d7FF0000000000000;
	@%p228 bra 	$L__BB1_142;
	selp.b32 	%r742, %r5, %r4, %p1;
	selp.b32 	%r743, %r742, %r4, %p224;
	mov.b32 	%r744, 0;
	mov.b64 	%fd9808, {%r744, %r743};
	bra.uni 	$L__BB1_142;
$L__BB1_141:
	mov.f64 	%fd4478, 0d4000000000000000;
	add.rn.f64 	%fd9808, %fd184, %fd4478;
$L__BB1_142:
	setp.lt.s32 	%p230, %r2, 0;
	setp.eq.s32 	%p231, %r3, 1062207488;
	setp.eq.f64 	%p233, %fd184, 0d3FF0000000000000;
	selp.f64 	%fd4479, 0d3FF0000000000000, %fd9808, %p233;
	add.f64 	%fd4480, %fd9807, 0d3EB0C6F7A0B5ED8D;
	setp.eq.f64 	%p234, %fd178, 0d3FF0000000000000;
	selp.f64 	%fd4481, 0d3FF000010C6F7A0B, %fd4480, %p234;
	add.f64 	%fd190, %fd4481, %fd4479;
	ld.shared.f64 	%fd4482, [%r12+40];
	sub.f64 	%fd191, %fd9760, %fd4482;
	{
	.reg .b32 %temp; 
	mov.b64 	{%temp, %r36}, %fd191;
	}
	abs.f64 	%fd192, %fd191;
	{ // callseq 22, 0
	.param .b64 param0;
	st.param.f64 	[param0], %fd192;
	.param .b64 param1;
	st.param.f64 	[param1], 0d4000000000000000;
	.param .b64 retval0;
	call.uni (retval0), 
	__internal_accurate_pow, 
	(
	param0, 
	param1
	);
	ld.param.f64 	%fd4483, [retval0];
	} // callseq 22
	setp.lt.s32 	%p235, %r36, 0;
	neg.f64 	%fd4485, %fd4483;
	selp.f64 	%fd4486, %fd4485, %fd4483, %p231;
	selp.f64 	%fd4487, %fd4486, %fd4483, %p235;
	setp.eq.f64 	%p236, %fd191, 0d0000000000000000;
	selp.b32 	%r745, %r36, 0, %p231;
	or.b32  	%r746, %r745, 2146435072;
	selp.b32 	%r747, %r746, %r745, %p230;
	mov.b32 	%r748, 0;
	mov.b64 	%fd4488, {%r748, %r747};
	selp.f64 	%fd9809, %fd4488, %fd4487, %p236;
	add.f64 	%fd4489, %fd191, 0d4000000000000000;
	{
	.reg .b32 %temp; 
	mov.b64 	{%temp, %r749}, %fd4489;
	}
	and.b32  	%r750, %r749, 2146435072;
	setp.ne.s32 	%p237, %r750, 2146435072;
	@%p237 bra 	$L__BB1_147;
	setp.nan.f64 	%p238, %fd191, %fd191;
	@%p238 bra 	$L__BB1_146;
	setp.neu.f64 	%p239, %fd192, 0d7FF0000000000000;
	@%p239 bra 	$L__BB1_147;
	selp.b32 	%r751, %r5, %r4, %p1;
	selp.b32 	%r752, %r751, %r4, %p235;
	mov.b32 	%r753, 0;
	mov.b64 	%fd9809, {%r753, %r752};
	bra.uni 	$L__BB1_147;
$L__BB1_146:
	mov.f64 	%fd4490, 0d4000000000000000;
	add.rn.f64 	%fd9809, %fd191, %fd4490;
$L__BB1_147:
	setp.eq.f64 	%p241, %fd191, 0d3FF0000000000000;
	selp.f64 	%fd4491, 0d3FF0000000000000, %fd9809, %p241;
	add.f64 	%fd197, %fd190, %fd4491;
	{
	.reg .b32 %temp; 
	mov.b64 	{%temp, %r37}, %fd197;
	}
	abs.f64 	%fd198, %fd197;
	setp.eq.f64 	%p242, %fd197, 0d0000000000000000;
	@%p242 bra 	$L__BB1_149;
	setp.lt.s32 	%p243, %r37, 0;
	{ // callseq 23, 0
	.param .b64 param0;
	st.param.f64 	[param0], %fd198;
	.param .b64 param1;
	st.param.f64 	[param1], 0d3FF8000000000000;
	.param .b64 retval0;
	call.uni (retval0), 
	__internal_accurate_pow, 
	(
	param0, 
	param1
	);
	ld.param.f64 	%fd4492, [retval0];
	} // callseq 23
	selp.f64 	%fd9811, 0dFFF8000000000000, %fd4492, %p243;
	bra.uni 	$L__BB1_150;
$L__BB1_149:
	setp.lt.s32 	%p244, %r6, 0;
	setp.eq.s32 	%p245, %r7, 1073741824;
	selp.b32 	%r754, %r37, 0, %p245;
	or.b32  	%r755, %r754, 2146435072;
	selp.b32 	%r756, %r755, %r754, %p244;
	mov.b32 	%r757, 0;
	mov.b64 	%fd9811, {%r757, %r756};
$L__BB1_150:
	add.f64 	%fd4494, %fd197, 0d3FF8000000000000;
	{
	.reg .b32 %temp; 
	mov.b64 	{%temp, %r758}, %fd4494;
	}
	and.b32  	%r759, %r758, 2146435072;
	setp.ne.s32 	%p246, %r759, 2146435072;
	@%p246 bra 	$L__BB1_155;
	setp.nan.f64 	%p247, %fd197, %fd197;
	@%p247 bra 	$L__BB1_154;
	setp.neu.f64 	%p248, %fd198, 0d7FF0000000000000;
	@%p248 bra 	$L__BB1_155;
	setp.lt.s32 	%p249, %r37, 0;
	selp.b32 	%r760, %r9, %r8, %p2;
	selp.b32 	%r761, %r760, %r8, %p249;
	mov.b32 	%r762, 0;
	mov.b64 	%fd9811, {%r762, %r761};
	bra.uni 	$L__BB1_155;
$L__BB1_154:
	mov.f64 	%fd4495, 0d3FF8000000000000;
	add.rn.f64 	%fd9811, %fd197, %fd4495;
$L__BB1_155:
	setp.eq.f64 	%p250, %fd197, 0d3FF0000000000000;
	selp.f64 	%fd4496, 0d3FF0000000000000, %fd9811, %p250;
	ld.shared.f64 	%fd4497, [%r13+40];
	mul.f64 	%fd4498, %fd178, %fd4497;
	div.rn.f64 	%fd4499, %fd4498, %fd4496;
	sub.f64 	%fd9772, %fd9772, %fd4499;
	mul.f64 	%fd4500, %fd184, %fd4497;
	div.rn.f64 	%fd4501, %fd4500, %fd4496;
	sub.f64 	%fd9773, %fd9773, %fd4501;
	mul.f64 	%fd4502, %fd191, %fd4497;
	div.rn.f64 	%fd4503, %fd4502, %fd4496;
	sub.f64 	%fd9774, %fd9774, %fd4503;
$L__BB1_156:
	add.s64 	%rd39, %rd11, 6;
	setp.ge.u64 	%p251, %rd39, %rd14;
	@%p251 bra 	$L__BB1_181;
	setp.lt.s32 	%p252, %r2, 0;
	setp.eq.s32 	%p253, %r3, 1062207488;
	ld.shared.f64 	%fd4504, [%r10+48];
	sub.f64 	%fd211, %fd9758, %fd4504;
	{
	.reg .b32 %temp; 
	mov.b64 	{%temp, %r38}, %fd211;
	}
	abs.f64 	%fd212, %fd211;
	{ // callseq 24, 0
	.param .b64 param0;
	st.param.f64 	[param0], %fd212;
	.param .b64 param1;
	st.param.f64 	[param1], 0d4000000000000000;
	.param .b64 retval0;
	call.uni (retval0), 
	__internal_accurate_pow, 
	(
	param0, 
	param1
	);
	ld.param.f64 	%fd4505, [retval0];
	} // callseq 24
	setp.lt.s32 	%p255, %r38, 0;
	neg.f64 	%fd4507, %fd4505;
	selp.f64 	%fd4508, %fd4507, %fd4505, %p253;
	selp.f64 	%fd4509, %fd4508, %fd4505, %p255;
	setp.eq.f64 	%p256, %fd211, 0d0000000000000000;
	selp.b32 	%r763, %r38, 0, %p253;
	or.b32  	%r764, %r763, 2146435072;
	selp.b32 	%r765, %r764, %r763, %p252;
	mov.b32 	%r766, 0;
	mov.b64 	%fd4510, {%r766, %r765};
	selp.f64 	%fd9815, %fd4510, %fd4509, %p256;
	add.f64 	%fd4511, %fd211, 0d4000000000000000;
	{
	.reg .b32 %temp; 
	mov.b64 	{%temp, %r767}, %fd4511;
	}
	and.b32  	%r768, %r767, 2146435072;
	setp.ne.s32 	%p257, %r768, 2146435072;
	@%p257 bra 	$L__BB1_162;
	setp.nan.f64 	%p258, %fd211, %fd211;
	@%p258 bra 	$L__BB1_161;
	setp.neu.f64 	%p259, %fd212, 0d7FF0000000000000;
	@%p259 bra 	$L__BB1_162;
	selp.b32 	%r769, %r5, %r4, %p1;
	selp.b32 	%r770, %r769, %r4, %p255;
	mov.b32 	%r771, 0;
	mov.b64 	%fd9815, {%r771, %r770};
	bra.uni 	$L__BB1_162;
$L__BB1_161:
	mov.f64 	%fd4512, 0d4000000000000000;
	add.rn.f64 	%fd9815, %fd211, %fd4512;
$L__BB1_162:
	setp.lt.s32 	%p261, %r2, 0;
	setp.eq.s32 	%p262, %r3, 1062207488;
	ld.shared.f64 	%fd4513, [%r11+48];
	sub.f64 	%fd217, %fd9759, %fd4513;
	{
	.reg .b32 %temp; 
	mov.b64 	{%temp, %r39}, %fd217;
	}
	abs.f64 	%fd218, %fd217;
	{ // callseq 25, 0
	.param .b64 param0;
	st.param.f64 	[param0], %fd218;
	.param .b64 param1;
	st.param.f64 	[param1], 0d4000000000000000;
	.param .b64 retval0;
	call.uni (retval0), 
	__internal_accurate_pow, 
	(
	param0, 
	param1
	);
	ld.param.f64 	%fd4514, [retval0];
	} // callseq 25
	setp.lt.s32 	%p264, %r39, 0;
	neg.f64 	%fd4516, %fd4514;
	selp.f64 	%fd4517, %fd4516, %fd4514, %p262;
	selp.f64 	%fd4518, %fd4517, %fd4514, %p264;
	setp.eq.f64 	%p265, %fd217, 0d0000000000000000;
	selp.b32 	%r772, %r39, 0, %p262;
	or.b32  	%r773, %r772, 2146435072;
	selp.b32 	%r774, %r773, %r772, %p261;
	mov.b32 	%r775, 0;
	mov.b64 	%fd4519, {%r775, %r774};
	selp.f64 	%fd9816, %fd4519, %fd4518, %p265;
	add.f64 	%fd4520, %fd217, 0d4000000000000000;
	{
	.reg .b32 %temp; 
	mov.b64 	{%temp, %r776}, %fd4520;
	}
	and.b32  	%r777, %r776, 2146435072;
	setp.ne.s32 	%p266, %r777, 2146435072;
	@%p266 bra 	$L__BB1_167;
	setp.nan.f64 	%p267, %fd217, %fd217;
	@%p267 bra 	$L__BB1_166;
	setp.neu.f64 	%p268, %fd218, 0d7FF0000000000000;
	@%p268 bra 	$L__BB1_167;
	selp.b32 	%r778, %r5, %r4, %p1;
	selp.b32 	%r779, %r778, %r4, %p264;
	mov.b32 	%r780, 0;
	mov.b64 	%fd9816, {%r780, %r779};
	bra.uni 	$L__BB1_167;
$L__BB1_166:
	mov.f64 	%fd4521, 0d4000000000000000;
	add.rn.f64 	%fd9816, %fd217, %fd4521;
$L__BB1_167:
	setp.lt.s32 	%p270, %r2, 0;
	setp.eq.s32 	%p271, %r3, 1062207488;
	setp.eq.f64 	%p273, %fd217, 0d3FF0000000000000;
	selp.f64 	%fd4522, 0d3FF0000000000000, %fd9816, %p273;
	add.f64 	%fd4523, %fd9815, 0d3EB0C6F7A0B5ED8D;
	setp.eq.f64 	%p274, %fd211, 0d3FF0000000000000;
	selp.f64 	%fd4524, 0d3FF000010C6F7A0B, %fd4523, %p274;
	add.f64 	%fd223, %fd4524, %fd4522;
	ld.shared.f64 	%fd4525, [%r12+48];
	sub.f64 	%fd224, %fd9760, %fd4525;
	{
	.reg .b32 %temp; 
	mov.b64 	{%temp, %r40}, %fd224;
	}
	abs.f64 	%fd225, %fd224;
	{ // callseq 26, 0
	.param .b64 param0;
	st.param.f64 	[param0], %fd225;
	.param .b64 param1;
	st.param.f64 	[param1], 0d4000000000000000;
	.param .b64 retval0;
	call.uni (retval0), 
	__internal_accurate_pow, 
	(
	param0, 
	param1
	);
	ld.param.f64 	%fd4526, [retval0];
	} // callseq 26
	setp.lt.s32 	%p275, %r40, 0;
	neg.f64 	%fd4528, %fd4526;
	selp.f64 	%fd4529, %fd4528, %fd4526, %p271;
	selp.f64 	%fd4530, %fd4529, %fd4526, %p275;
	setp.eq.f64 	%p276, %fd224, 0d0000000000000000;
	selp.b32 	%r781, %r40, 0, %p271;
	or.b32  	%r782, %r781, 2146435072;
	selp.b32 	%r783, %r782, %r781, %p270;
	mov.b32 	%r784, 0;
	mov.b64 	%fd4531, {%r784, %r783};
	selp.f64 	%fd9817, %fd4531, %fd4530, %p276;
	add.f64 	%fd4532, %fd224, 0d4000000000000000;
	{
	.reg .b32 %temp; 
	mov.b64 	{%temp, %r785}, %fd4532;
	}
	and.b32  	%r786, %r785, 2146435072;
	setp.ne.s32 	%p277, %r786, 2146435072;
	@%p277 bra 	$L__BB1_172;
	setp.nan.f64 	%p278, %fd224, %fd224;
	@%p278 bra 	$L__BB1_171;
	setp.neu.f64 	%p279, %fd225, 0d7FF0000000000000;
	@%p279 bra 	$L__BB1_172;
	selp.b32 	%r787, %r5, %r4, %p1;
	selp.b32 	%r788, %r787, %r4, %p275;
	mov.b32 	%r789, 0;
	mov.b64 	%fd9817, {%r789, %r788};
	bra.uni 	$L__BB1_172;
$L__BB1_171:
	mov.f64 	%fd4533, 0d4000000000000000;
	add.rn.f64 	%fd9817, %fd224, %fd4533;
$L__BB1_172:
	setp.eq.f64 	%p281, %fd224, 0d3FF0000000000000;
	selp.f64 	%fd4534, 0d3FF0000000000000, %fd9817, %p281;
	add.f64 	%fd230, %fd223, %fd4534;
	{
	.reg .b32 %temp; 
	mov.b64 	{%temp, %r41}, %fd230;
	}
	abs.f64 	%fd231, %fd230;
	setp.eq.f64 	%p282, %fd230, 0d0000000000000000;
	@%p282 bra 	$L__BB1_174;
	setp.lt.s32 	%p283, %r41, 0;
	{ // callseq 27, 0
	.param .b64 param0;
	st.param.f64 	[param0], %fd231;
	.param .b64 param1;
	st.param.f64 	[param1], 0d3FF8000000000000;
	.param .b64 retval0;
	call.uni (retval0), 
	__internal_accurate_pow, 
	(
	param0, 
	param1
	);
	ld.param.f64 	%fd4535, [retval0];
	} // callseq 27
	selp.f64 	%fd9819, 0dFFF8000000000000, %fd4535, %p283;
	bra.uni 	$L__BB1_175;
$L__BB1_174:
	setp.lt.s32 	%p284, %r6, 0;
	setp.eq.s32 	%p285, %r7, 1073741824;
	selp.b32 	%r790, %r41, 0, %p285;
	or.b32  	%r791, %r790, 2146435072;
	selp.b32 	%r792, %r791, %r790, %p284;
	mov.b32 	%r793, 0;
	mov.b64 	%fd9819, {%r793, %r792};
$L__BB1_175:
	add.f64 	%fd4537, %fd230, 0d3FF8000000000000;
	{
	.reg .b32 %temp; 
	mov.b64 	{%temp, %r794}, %fd4537;
	}
	and.b32  	%r795, %r794, 2146435072;
	setp.ne.s32 	%p286, %r795, 2146435072;
	@%p286 bra 	$L__BB1_180;
	setp.nan.f64 	%p287, %fd230, %fd230;
	@%p287 bra 	$L__BB1_179;
	setp.neu.f64 	%p288, %fd231, 0d7FF0000000000000;
	@%p288 bra 	$L__BB1_180;
	setp.lt.s32 	%p289, %r41, 0;
	selp.b32 	%r796, %r9, %r8, %p2;
	selp.b32 	%r797, %r796, %r8, %p289;
	mov.b32 	%r798, 0;
	mov.b64 	%fd9819, {%r798, %r797};
	bra.uni 	$L__BB1_180;
$L__BB1_179:
	mov.f64 	%fd4538, 0d3FF8000000000000;
	add.rn.f64 	%fd9819, %fd230, %fd4538;
$L__BB1_180:
	setp.eq.f64 	%p290, %fd230, 0d3FF0000000000000;
	selp.f64 	%fd4539, 0d3FF0000000000000, %fd9819, %p290;
	ld.shared.f64 	%fd4540, [%r13+48];
	mul.f64 	%fd4541, %fd211, %fd4540;
	div.rn.f64 	%fd4542, %fd4541, %fd4539;
	sub.f64 	%fd9772, %fd9772, %fd4542;
	mul.f64 	%fd4543, %fd217, %fd4540;
	div.rn.f64 	%fd4544, %fd4543, %fd4539;
	sub.f64 	%fd9773, %fd9773, %fd4544;
	mul.f64 	%fd4545, %fd224, %fd4540;
	div.rn.f64 	%fd4546, %fd4545, %fd4539;
	sub.f64 	%fd9774, %fd9774, %fd4546;
$L__BB1_181:
	add.s64 	%rd40, %rd11, 7;
	setp.ge.u64 	%p291, %rd40, %rd14;
	@%p291 bra 	$L__BB1_206;
	setp.lt.s32 	%p292, %r2, 0;
	setp.eq.s32 	%p293, %r3, 1062207488;
	ld.shared.f64 	%fd4547, [%r10+56];
	sub.f64 	%fd244, %fd9758, %fd4547;
	{
	.reg .b32 %temp; 
	mov.b64 	{%temp, %r42}, %fd244;
	}
	abs.f64 	%fd245, %fd244;
	{ // callseq 28, 0
	.param .b64 param0;
	st.param.f64 	[param0], %fd245;
	.param .b64 param1;
	st.param.f64 	[param1], 0d4000000000000000;
	.param .b64 retval0;
	call.uni (retval0), 
	__internal_accurate_pow, 
	(
	param0, 
	param1
	);
	ld.param.f64 	%fd4548, [retval0];
	} // callseq 28
	setp.lt.s32 	%p295, %r42, 0;
	neg.f64 	%fd4550, %fd4548;
	selp.f64 	%fd4551, %fd4550, %fd4548, %p293;
	selp.f64 	%fd4552, %fd4551, %fd4548, %p295;
	setp.eq.f64 	%p296, %fd244, 0d0000000000000000;
	selp.b32 	%r799, %r42, 0, %p293;
	or.b32  	%r800, %r799, 2146435072;
	selp.b32 	%r801, %r800, %r799, %p292;
	mov.b32 	%r802, 0;
	mov.b64 	%fd4553, {%r802, %r801};
	selp.f64 	%fd9823, %fd4553, %fd4552, %p296;
	add.f64 	%fd4554, %fd244, 0d4000000000000000;
	{
	.reg .b32 %temp; 
	mov.b64 	{%temp, %r803}, %fd4554;
	}
	and.b32  	%r804, %r803, 2146435072;
	setp.ne.s32 	%p297, %r804, 2146435072;
	@%p297 bra 	$L__BB1_187;
	setp.nan.f64 	%p298, %fd244, %fd244;
	@%p298 bra 	$L__BB1_186;
	setp.neu.f64 	%p299, %fd245, 0d7FF0000000000000;
	@%p299 bra 	$L__BB1_187;
	selp.b32 	%r805, %r5, %r4, %p1;
	selp.b32 	%r806, %r805, %r4, %p295;
	mov.b32 	%r807, 0;
	mov.b64 	%fd9823, {%r807, %r806};
	bra.uni 	$L__BB1_187;
$L__BB1_186:
	mov.f64 	%fd4555, 0d4000000000000000;
	add.rn.f64 	%fd9823, %fd244, %fd4555;
$L__BB1_187:
	setp.lt.s32 	%p301, %r2, 0;
	setp.eq.s32 	%p302, %r3, 1062207488;
	ld.shared.f64 	%fd4556, [%r11+56];
	sub.f64 	%fd250, %fd9759, %fd4556;
	{
	.reg .b32 %temp; 
	mov.b64 	{%temp, %r43}, %fd250;
	}
	abs.f64 	%fd251, %fd250;
	{ // callseq 29, 0
	.param .b64 param0;
	st.param.f64 	[param0], %fd251;
	.param .b64 param1;
	st.param.f64 	[param1], 0d4000000000000000;
	.param .b64 retval0;
	call.uni (retval0), 
	__internal_accurate_pow, 
	(
	param0, 
	param1
	);
	ld.param.f64 	%fd4557, [retval0];
	} // callseq 29
	setp.lt.s32 	%p304, %r43, 0;
	neg.f64 	%fd4559, %fd4557;
	selp.f64 	%fd4560, %fd4559, %fd4557, %p302;
	selp.f64 	%fd4561, %fd4560, %fd4557, %p304;
	setp.eq.f64 	%p305, %fd250, 0d0000000000000000;
	selp.b32 	%r808, %r43, 0, %p302;
	or.b32  	%r809, %r808, 2146435072;
	selp.b32 	%r810, %r809, %r808, %p301;
	mov.b32 	%r811, 0;
	mov.b64 	%fd4562, {%r811, %r810};
	selp.f64 	%fd9824, %fd4562, %fd4561, %p305;
	add.f64 	%fd4563, %fd250, 0d4000000000000000;
	{
	.reg .b32 %temp; 
	mov.b64 	{%temp, %r812}, %fd4563;
	}
	and.b32  	%r813, %r812, 2146435072;
	setp.ne.s32 	%p306, %r813, 2146435072;
	@%p306 bra 	$L__BB1_192;
	setp.nan.f64 	%p307, %fd250, %fd250;
	@%p307 bra 	$L__BB1_191;
	setp.neu.f64 	%p308, %fd251, 0d7FF0000000000000;
	@%p308 bra 	$L__BB1_192;
	selp.b32 	%r814, %r5, %r4, %p1;
	selp.b32 	%r815, %r814, %r4, %p304;
	mov.b32 	%r816, 0;
	mov.b64 	%fd9824, {%r816, %r815};
	bra.uni 	$L__BB1_192;
$L__BB1_191:
	mov.f64 	%fd4564, 0d4000000000000000;
	add.rn.f64 	%fd9824, %fd250, %fd4564;
$L__BB1_192:
	setp.lt.s32 	%p310, %r2, 0;
	setp.eq.s32 	%p311, %r3, 1062207488;
	setp.eq.f64 	%p313, %fd250, 0d3FF0000000000000;
	selp.f64 	%fd4565, 0d3FF0000000000000, %fd9824, %p313;
	add.f64 	%fd4566, %fd9823, 0d3EB0C6F7A0B5ED8D;
	setp.eq.f64 	%p314, %fd244, 0d3FF0000000000000;
	selp.f64 	%fd4567, 0d3FF000010C6F7A0B, %fd4566, %p314;
	add.f64 	%fd256, %fd4567, %fd4565;
	ld.shared.f64 	%fd4568, [%r12+56];
	sub.f64 	%fd257, %fd9760, %fd4568;
	{
	.reg .b32 %temp; 
	mov.b64 	{%temp, %r44}, %fd257;
	}
	abs.f64 	%fd258, %fd257;
	{ // callseq 30, 0
	.param .b64 param0;
	st.param.f64 	[param0], %fd258;
	.param .b64 param1;
	st.param.f64 	[param1], 0d4000000000000000;
	.param .b64 retval0;
	call.uni (retval0), 
	__internal_accurate_pow, 
	(
	param0, 
	param1
	);
	ld.param.f64 	%fd4569, [retval0];
	} // callseq 30
	setp.lt.s32 	%p315, %r44, 0;
	neg.f64 	%fd4571, %fd4569;
	selp.f64 	%fd4572, %fd4571, %fd4569, %p311;
	selp.f64 	%fd4573, %fd4572, %fd4569, %p315;
	setp.eq.f64 	%p316, %fd257, 0d0000000000000000;
	selp.b32 	%r817, %r44, 0, %p311;
	or.b32  	%r818, %r817, 2146435072;
	selp.b32 	%r819, %r818, %r817, %p310;
	mov.b32 	%r820, 0;
	mov.b64 	%fd4574, {%r820, %r819};
	selp.f64 	%fd9825, %fd4574, %fd4573, %p316;
	add.f64 	%fd4575, %fd257, 0d4000000000000000;
	{
	.reg .b32 %temp; 
	mov.b64 	{%temp, %r821}, %fd4575;
	}
	and.b32  	%r822, %r821, 2146435072;
	setp.ne.s32 	%p317, %r822, 2146435072;
	@%p317 bra 	$L__BB1_197;
	setp.nan.f64 	%p318, %fd257, %fd257;
	@%p318 bra 	$L__BB1_196;
	setp.neu.f64 	%p319, %fd258, 0d7FF0000000000000;
	@%p319 bra 	$L__BB1_197;
	selp.b32 	%r823, %r5, %r4, %p1;
	selp.b32 	%r824, %r823, %r4, %p315;
	mov.b32 	%r825, 0;
	mov.b64 	%fd9825, {%r825, %r824};
	bra.uni 	$L__BB1_197;
$L__BB1_196:
	mov.f64 	%fd4576, 0d4000000000000000;
	add.rn.f64 	%fd9825, %fd257, %fd4576;
$L__BB1_197:
	setp.eq.f64 	%p321, %fd257, 0d3FF0000000000000;
	selp.f64 	%fd4577, 0d3FF0000000000000, %fd9825, %p321;
	add.f64 	%fd263, %fd256, %fd4577;
	{
	.reg .b32 %temp; 
	mov.b64 	{%temp, %r45}, %fd263;
	}
	abs.f64 	%fd264, %fd263;
	setp.eq.f64 	%p322, %fd263, 0d0000000000000000;
	@%p322 bra 	$L__BB1_199;
	setp.lt.s32 	%p323, %r45, 0;
	{ // callseq 31, 0
	.param .b64 param0;
	st.param.f64 	[param0], %fd264;
	.param .b64 param1;
	st.param.f64 	[param1], 0d3FF8000000000000;
	.param .b64 retval0;
	call.uni (retval0), 
	__internal_accurate_pow, 
	(
	param0, 
	param1
	);
	ld.param.f64 	%fd4578, [retval0];
	} // callseq 31
	selp.f64 	%fd9827, 0dFFF8000000000000, %fd4578, %p323;
	bra.uni 	$L__BB1_200;
$L__BB1_199:
	setp.lt.s32 	%p324, %r6, 0;
	setp.eq.s32 	%p325, %r7, 1073741824;
	selp.b32 	%r826, %r45, 0, %p325;
	or.b32  	%r827, %r826, 2146435072;
	selp.b32 	%r828, %r827, %r826, %p324;
	mov.b32 	%r829, 0;
	mov.b64 	%fd9827, {%r829, %r828};
$L__BB1_200:
	add.f64 	%fd4580, %fd263, 0d3FF8000000000000;
	{
	.reg .b32 %temp; 
	mov.b64 	{%temp, %r830}, %fd4580;
	}
	and.b32  	%r831, %r830, 2146435072;
	setp.ne.s32 	%p326, %r831, 2146435072;
	@%p326 bra 	$L__BB1_205;
	setp.nan.f64 	%p327, %fd263, %fd263;
	@%p327 bra 	$L__BB1_204;
	setp.neu.f64 	%p328, %fd264, 0d7FF0000000000000;
	@%p328 bra 	$L__BB1_205;
	setp.lt.s32 	%p329, %r45, 0;
	selp.b32 	%r832, %r9, %r8, %p2;
	selp.b32 	%r833, %r832, %r8, %p329;
	mov.b32 	%r834, 0;
	mov.b64 	%fd9827, {%r834, %r833};
	bra.uni 	$L__BB1_205;
$L__BB1_204:
	mov.f64 	%fd4581, 0d3FF8000000000000;
	add.rn.f64 	%fd9827, %fd263, %fd4581;
$L__BB1_205:
	setp.eq.f64 	%p330, %fd263, 0d3FF0000000000000;
	selp.f64 	%fd4582, 0d3FF0000000000000, %fd9827, %p330;
	ld.shared.f64 	%fd4583, [%r13+56];
	mul.f64 	%fd4584, %fd244, %fd4583;
	div.rn.f64 	%fd4585, %fd4584, %fd4582;
	sub.f64 	%fd9772, %fd9772, %fd4585;
	mul.f64 	%fd4586, %fd250, %fd4583;
	div.rn.f64 	%fd4587, %fd4586, %fd4582;
	sub.f64 	%fd9773, %fd9773, %fd4587;
	mul.f64 	%fd4588, %fd257, %fd4583;
	div.rn.f64 	%fd4589, %fd4588, %fd4582;
	sub.f64 	%fd9774, %fd9774, %fd4589;
$L__BB1_206:
	add.s64 	%rd41, %rd11, 8;
	setp.ge.u64 	%p331, %rd41, %rd14;
	@%p331 bra 	$L__BB1_231;
	setp.lt.s32 	%p332, %r2, 0;
	setp.eq.s32 	%p333, %r3, 1062207488;
	ld.shared.f64 	%fd4590, [%r10+64];
	sub.f64 	%fd277, %fd9758, %fd4590;
	{
	.reg .b32 %temp; 
	mov.b64 	{%temp, %r46}, %fd277;
	}
	abs.f64 	%fd278, %fd277;
	{ // callseq 32, 0
	.param .b64 param0;
	st.param.f64 	[param0], %fd278;
	.param .b64 param1;
	st.param.f64 	[param1], 0d4000000000000000;
	.param .b64 retval0;
	call.uni (retval0), 
	__internal_accurate_pow, 
	(
	param0, 
	param1
	);
	ld.param.f64 	%fd4591, [retval0];
	} // callseq 32
	setp.lt.s32 	%p335, %r46, 0;
	neg.f64 	%fd4593, %fd4591;
	selp.f64 	%fd4594, %fd4593, %fd4591, %p333;
	selp.f64 	%fd4595, %fd4594, %fd4591, %p335;
	setp.eq.f64 	%p336, %fd277, 0d0000000000000000;
	selp.b32 	%r835, %r46, 0, %p333;
	or.b32  	%r836, %r835, 2146435072;
	selp.b32 	%r837, %r836, %r835, %p332;
	mov.b32 	%r838, 0;
	mov.b64 	%fd4596, {%r838, %r837};
	selp.f64 	%fd9831, %fd4596, %fd4595, %p336;
	add.f64 	%fd4597, %fd277, 0d4000000000000000;
	{
	.reg .b32 %temp; 
	mov.b64 	{%temp, %r839}, %fd4597;
	}
	and.b32  	%r840, %r839, 2146435072;
	setp.ne.s32 	%p337, %r840, 2146435072;
	@%p337 bra 	$L__BB1_212;
	setp.nan.f64 	%p338, %fd277, %fd277;
	@%p338 bra 	$L__BB1_211;
	setp.neu.f64 	%p339, %fd278, 0d7FF0000000000000;
	@%p339 bra 	$L__BB1_212;
	selp.b32 	%r841, %r5, %r4, %p1;
	selp.b32 	%r842, %r841, %r4, %p335;
	mov.b32 	%r843, 0;
	mov.b64 	%fd9831, {%r843, %r842};
	bra.uni 	$L__BB1_212;
$L__BB1_211:
	mov.f64 	%fd4598, 0d4000000000000000;
	add.rn.f64 	%fd9831, %fd277, %fd4598;
$L__BB1_212:
	setp.lt.s32 	%p341, %r2, 0;
	setp.eq.s32 	%p342, %r3, 1062207488;
	ld.shared.f64 	%fd4599, [%r11+64];
	sub.f64 	%fd283, %fd9759, %fd4599;
	{
	.reg .b32 %temp; 
	mov.b64 	{%temp, %r47}, %fd283;
	}
	abs.f64 	%fd284, %fd283;
	{ // callseq 33, 0
	.param .b64 param0;
	st.param.f64 	[param0], %fd284;
	.param .b64 param1;
	st.param.f64 	[param1], 0d4000000000000000;
	.param .b64 retval0;
	call.uni (retval0), 
	__internal_accurate_pow, 
	(
	param0, 
	param1
	);
	ld.param.f64 	%fd4600, [retval0];
	} // callseq 33
	setp.lt.s32 	%p344, %r47, 0;
	neg.f64 	%fd4602, %fd4600;
	selp.f64 	%fd4603, %fd4602, %fd4600, %p342;
	selp.f64 	%fd4604, %fd4603, %fd4600, %p344;
	setp.eq.f64 	%p345, %fd283, 0d0000000000000000;
	selp.b32 	%r844, %r47, 0, %p342;
	or.b32  	%r845, %r844, 2146435072;
	selp.b32 	%r846, %r845, %r844, %p341;
	mov.b32 	%r847, 0;
	mov.b64 	%fd4605, {%r847, %r846};
	selp.f64 	%fd9832, %fd4605, %fd4604, %p345;
	add.f64 	%fd4606, %fd283, 0d4000000000000000;
	{
	.reg .b32 %temp; 
	mov.b64 	{%temp, %r848}, %fd4606;
	}
	and.b32  	%r849, %r848, 2146435072;
	setp.ne.s32 	%p346, %r849, 2146435072;
	@%p346 bra 	$L__BB1_217;
	setp.nan.f64 	%p347, %fd283, %fd283;
	@%p347 bra 	$L__BB1_216;
	setp.neu.f64 	%p348, %fd284, 0d7FF0000000000000;
	@%p348 bra 	$L__BB1_217;
	selp.b32 	%r850, %r5, %r4, %p1;
	selp.b32 	%r851, %r850, %r4, %p344;
	mov.b32 	%r852, 0;
	mov.b64 	%fd9832, {%r852, %r851};
	bra.uni 	$L__BB1_217;
$L__BB1_216:
	mov.f64 	%fd4607, 0d4000000000000000;
	add.rn.f64 	%fd9832, %fd283, %fd4607;
$L__BB1_217:
	setp.lt.s32 	%p350, %r2, 0;
	setp.eq.s32 	%p351, %r3, 1062207488;
	setp.eq.f64 	%p353, %fd283, 0d3FF0000000000000;
	selp.f64 	%fd4608, 0d3FF0000000000000, %fd9832, %p353;
	add.f64 	%fd4609, %fd9831, 0d3EB0C6F7A0B5ED8D;
	setp.eq.f64 	%p354, %fd277, 0d3FF0000000000000;
	selp.f64 	%fd4610, 0d3FF000010C6F7A0B, %fd4609, %p354;
	add.f64 	%fd289, %fd4610, %fd4608;
	ld.shared.f64 	%fd4611, [%r12+64];
	sub.f64 	%fd290, %fd9760, %fd4611;
	{
	.reg .b32 %temp; 
	mov.b64 	{%temp, %r48}, %fd290;
	}
	abs.f64 	%fd291, %fd290;
	{ // callseq 34, 0
	.param .b64 param0;
	st.param.f64 	[param0], %fd291;
	.param .b64 param1;
	st.param.f64 	[param1], 0d4000000000000000;
	.param .b64 retval0;
	call.uni (retval0), 
	__internal_accurate_pow, 
	(
	param0, 
	param1
	);
	ld.param.f64 	%fd4612, [retval0];
	} // callseq 34
	setp.lt.s32 	%p355, %r48, 0;
	neg.f64 	%fd4614, %fd4612;
	selp.f64 	%fd4615, %fd4614, %fd4612, %p351;
	selp.f64 	%fd4616, %fd4615, %fd4612, %p355;
	setp.eq.f64 	%p356, %fd290, 0d0000000000000000;
	selp.b32 	%r853, %r48, 0, %p351;
	or.b32  	%r854, %r853, 2146435072;
	selp.b32 	%r855, %r854, %r853, %p350;
	mov.b32 	%r856, 0;
	mov.b64 	%fd4617, {%r856, %r855};
	selp.f64 	%fd9833, %fd4617, %fd4616, %p356;
	add.f64 	%fd4618, %fd290, 0d4000000000000000;
	{
	.reg .b32 %temp; 
	mov.b64 	{%temp, %r857}, %fd4618;
	}
	and.b32  	%r858, %r857, 2146435072;
	setp.ne.s32 	%p357, %r858, 2146435072;
	@%p357 bra 	$L__BB1_222;
	setp.nan.f64 	%p358, %fd290, %fd290;
	@%p358 bra 	$L__BB1_221;
	setp.neu.f64 	%p359, %fd291, 0d7FF0000000000000;
	@%p359 bra 	$L__BB1_222;
	selp.b32 	%r859, %r5, %r4, %p1;
	selp.b32 	%r860, %r859, %r4, %p355;
	mov.b32 	%r861, 0;
	mov.b64 	%fd9833, {%r861, %r860};
	bra.uni 	$L__BB1_222;
$L__BB1_221:
	mov.f64 	%fd4619, 0d4000000000000000;
	add.rn.f64 	%fd9833, %fd290, %fd4619;
$L__BB1_222:
	setp.eq.f64 	%p361, %fd290, 0d3FF0000000000000;
	selp.f64 	%fd4620, 0d3FF0000000000000, %fd9833, %p361;
	add.f64 	%fd296, %fd289, %fd4620;
	{
	.reg .b32 %temp; 
	mov.b64 	{%temp, %r49}, %fd296;
	}
	abs.f64 	%fd297, %fd296;
	setp.eq.f64 	%p362, %fd296, 0d0000000000000000;
	@%p362 bra 	$L__BB1_224;
	setp.lt.s32 	%p363, %r49, 0;
	{ // callseq 35, 0
	.param .b64 param0;
	st.param.f64 	[param0], %fd297;
	.param .b64 param1;
	st.param.f64 	[param1], 0d3FF8000000000000;
	.param .b64 retval0;
	call.uni (retval0), 
	__internal_accurate_pow, 
	(
	param0, 
	param1
	);
	ld.param.f64 	%fd4621, [retval0];
	} // callseq 35
	selp.f64 	%fd9835, 0dFFF8000000000000, %fd4621, %p363;
	bra.uni 	$L__BB1_225;
$L__BB1_224:
	setp.lt.s32 	%p364, %r6, 0;
	setp.eq.s32 	%p365, %r7, 1073741824;
	selp.b32 	%r862, %r49, 0, %p365;
	or.b32  	%r863, %r862, 2146435072;
	selp.b32 	%r864, %r863, %r862, %p364;
	mov.b32 	%r865, 0;
	mov.b64 	%fd9835, {%r865, %r864};
$L__BB1_225:
	add.f64 	%fd4623, %fd296, 0d3FF8000000000000;
	{
	.reg .b32 %temp; 
	mov.b64 	{%temp, %r866}, %fd4623;
	}
	and.b32  	%r867, %r866, 2146435072;
	setp.ne.s32 	%p366, %r867, 2146435072;
	@%p366 bra 	$L__BB1_230;
	setp.nan.f64 	%p367, %fd296, %fd296;
	@%p367 bra 	$L__BB1_229;
	setp.neu.f64 	%p368, %fd297, 0d7FF0000000000000;
	@%p368 bra 	$L__BB1_230;
	setp.lt.s32 	%p369, %r49, 0;
	selp.b32 	%r868, %r9, %r8, %p2;
	selp.b32 	%r869, %r868, %r8, %p369;
	mov.b32 	%r870, 0;
	mov.b64 	%fd9835, {%r870, %r869};
	bra.uni 	$L__BB1_230;
$L__BB1_229:
	mov.f64 	%fd4624, 0d3FF8000000000000;
	add.rn.f64 	%fd9835, %fd296, %fd4624;
$L__BB1_230:
	setp.eq.f64 	%p370, %fd296, 0d3FF0000000000000;
	selp.f64 	%fd4625, 0d3FF0000000000000, %fd9835, %p370;
	ld.shared.f64 	%fd4626, [%r13+64];
	mul.f64 	%fd4627, %fd277, %fd4626;
	div.rn.f64 	%fd4628, %fd4627, %fd4625;
	sub.f64 	%fd9772, %fd9772, %fd4628;
	mul.f64 	%fd4629, %fd283, %fd4626;
	div.rn.f64 	%fd4630, %fd4629, %fd4625;
	sub.f64 	%fd9773, %fd9773, %fd4630;
	mul.f64 	%fd4631, %fd290, %fd4626;
	div.rn.f64 	%fd4632, %fd4631, %fd4625;
	sub.f64 	%fd9774, %fd9774, %fd4632;
$L__BB1_231:
	add.s64 	%rd42, %rd11, 9;
	setp.ge.u64 	%p371, %rd42, %rd14;
	@%p371 bra 	$L__BB1_256;
	setp.lt.s32 	%p372, %r2, 0;
	setp.eq.s32 	%p373, %r3, 1062207488;
	ld.shared.f64 	%fd4633, [%r10+72];
	sub.f64 	%fd310, %fd9758, %fd4633;
	{
	.reg .b32 %temp; 
	mov.b64 	{%temp, %r50}, %fd310;
	}
	abs.f64 	%fd311, %fd310;
	{ // callseq 36, 0
	.param .b64 param0;
	st.param.f64 	[param0], %fd311;
	.param .b64 param1;
	st.param.f64 	[param1], 0d4000000000000000;
	.param .b64 retval0;
	call.uni (retval0), 
	__internal_accurate_pow, 
	(
	param0, 
	param1
	);
	ld.param.f64 	%fd4634, [retval0];
	} // callseq 36
	setp.lt.s32 	%p375, %r50, 0;
	neg.f64 	%fd4636, %fd4634;
	selp.f64 	%fd4637, %fd4636, %fd4634, %p373;
	selp.f64 	%fd4638, %fd4637, %fd4634, %p375;
	setp.eq.f64 	%p376, %fd310, 0d0000000000000000;
	selp.b32 	%r871, %r50, 0, %p373;
	or.b32  	%r872, %r871, 2146435072;
	selp.b32 	%r873, %r872, %r871, %p372;
	mov.b32 	%r874, 0;
	mov.b64 	%fd4639, {%r874, %r873};
	selp.f64 	%fd9839, %fd4639, %fd4638, %p376;
	add.f64 	%fd4640, %fd310, 0d4000000000000000;
	{
	.reg .b32 %temp; 
	mov.b64 	{%temp, %r875}, %fd4640;
	}
	and.b32  	%r876, %r875, 2146435072;
	setp.ne.s32 	%p377, %r876, 2146435072;
	@%p377 bra 	$L__BB1_237;
	setp.nan.f64 	%p378, %fd310, %fd310;
	@%p378 bra 	$L__BB1_236;
	setp.neu.f64 	%p379, %fd311, 0d7FF0000000000000;
	@%p379 bra 	$L__BB1_237;
	selp.b32 	%r877, %r5, %r4, %p1;
	selp.b32 	%r878, %r877, %r4, %p375;
	mov.b32 	%r879, 0;
	mov.b64 	%fd9839, {%r879, %r878};
	bra.uni 	$L__BB1_237;
$L__BB1_236:
	mov.f64 	%fd4641, 0d4000000000000000;
	add.rn.f64 	%fd9839, %fd310, %fd4641;
$L__BB1_237:
	setp.lt.s32 	%p381, %r2, 0;
	setp.eq.s32 	%p382, %r3, 1062207488;
	ld.shared.f64 	%fd4642, [%r11+72];
	sub.f64 	%fd316, %fd9759, %fd4642;
	{
	.reg .b32 %temp; 
	mov.b64 	{%temp, %r51}, %fd316;
	}
	abs.f64 	%fd317, %fd316;
	{ // callseq 37, 0
	.param .b64 param0;
	st.param.f64 	[param0], %fd317;
	.param .b64 param1;
	st.param.f64 	[param1], 0d4000000000000000;
	.param .b64 retval0;
	call.uni (retval0), 
	__internal_accurate_pow, 
	(
	param0, 
	param1
	);
	ld.param.f64 	%fd4643, [retval0];
	} // callseq 37
	setp.lt.s32 	%p384, %r51, 0;
	neg.f64 	%fd4645, %fd4643;
	selp.f64 	%fd4646, %fd4645, %fd4643, %p382;
	selp.f64 	%fd4647, %fd4646, %fd4643, %p384;
	setp.eq.f64 	%p385, %fd316, 0d0000000000000000;
	selp.b32 	%r880, %r51, 0, %p382;
	or.b32  	%r881, %r880, 2146435072;
	selp.b32 	%r882, %r881, %r880, %p381;
	mov.b32 	%r883, 0;
	mov.b64 	%fd4648, {%r883, %r882};
	selp.f64 	%fd9840, %fd4648, %fd4647, %p385;
	add.f64 	%fd4649, %fd316, 0d4000000000000000;
	{
	.reg .b32 %temp; 
	mov.b64 	{%temp, %r884}, %fd4649;
	}
	and.b32  	%r885, %r884, 2146435072;
	setp.ne.s32 	%p386, %r885, 2146435072;
	@%p386 bra 	$L__BB1_242;
	setp.nan.f64 	%p387, %fd316, %fd316;
	@%p387 bra 	$L__BB1_241;
	setp.neu.f64 	%p388, %fd317, 0d7FF0000000000000;
	@%p388 bra 	$L__BB1_242;
	selp.b32 	%r886, %r5, %r4, %p1;
	selp.b32 	%r887, %r886, %r4, %p384;
	mov.b32 	%r888, 0;
	mov.b64 	%fd9840, {%r888, %r887};
	bra.uni 	$L__BB1_242;
$L__BB1_241:
	mov.f64 	%fd4650, 0d4000000000000000;
	add.rn.f64 	%fd9840, %fd316, %fd4650;
$L__BB1_242:
	setp.lt.s32 	%p390, %r2, 0;
	setp.eq.s32 	%p391, %r3, 1062207488;
	setp.eq.f64 	%p393, %fd316, 0d3FF0000000000000;
	selp.f64 	%fd4651, 0d3FF0000000000000, %fd9840, %p393;
	add.f64 	%fd4652, %fd9839, 0d3EB0C6F7A0B5ED8D;
	setp.eq.f64 	%p394, %fd310, 0d3FF0000000000000;
	selp.f64 	%fd4653, 0d3FF000010C6F7A0B, %fd4652, %p394;
	add.f64 	%fd322, %fd4653, %fd4651;
	ld.shared.f64 	%fd4654, [%r12+72];
	sub.f64 	%fd323, %fd9760, %fd4654;
	{
	.reg .b32 %temp; 
	mov.b64 	{%temp, %r52}, %fd323;
	}
	abs.f64 	%fd324, %fd323;
	{ // callseq 38, 0
	.param .b64 param0;
	st.param.f64 	[param0], %fd324;
	.param .b64 param1;
	st.param.f64 	[param1], 0d4000000000000000;
	.param .b64 retval0;
	call.uni (retval0), 
	__internal_accurate_pow, 
	(
	param0, 
	param1
	);
	ld.param.f64 	%fd4655, [retval0];
	} // callseq 38
	setp.lt.s32 	%p395, %r52, 0;
	neg.f64 	%fd4657, %fd4655;
	selp.f64 	%fd4658, %fd4657, %fd4655, %p391;
	selp.f64 	%fd4659, %fd4658, %fd4655, %p395;
	setp.eq.f64 	%p396, %fd323, 0d0000000000000000;
	selp.b32 	%r889, %r52, 0, %p391;
	or.b32  	%r890, %r889, 2146435072;
	selp.b32 	%r891, %r890, %r889, %p390;
	mov.b32 	%r892, 0;
	mov.b64 	%fd4660, {%r892, %r891};
	selp.f64 	%fd9841, %fd4660, %fd4659, %p396;
	add.f64 	%fd4661, %fd323, 0d4000000000000000;
	{
	.reg .b32 %temp; 
	mov.b64 	{%temp, %r893}, %fd4661;
	}
	and.b32  	%r894, %r893, 2146435072;
	setp.ne.s32 	%p397, %r894, 2146435072;
	@%p397 bra 	$L__BB1_247;
	setp.nan.f64 	%p398, %fd323, %fd323;
	@%p398 bra 	$L__BB1_246;
	setp.neu.f64 	%p399, %fd324, 0d7FF0000000000000;
	@%p399 bra 	$L__BB1_247;
	selp.b32 	%r895, %r5, %r4, %p1;
	selp.b32 	%r896, %r895, %r4, %p395;
	mov.b32 	%r897, 0;
	mov.b64 	%fd9841, {%r897, %r896};
	bra.uni 	$L__BB1_247;
$L__BB1_246:
	mov.f64 	%fd4662, 0d4000000000000000;
	add.rn.f64 	%fd9841, %fd323, %fd4662;
$L__BB1_247:
	setp.eq.f64 	%p401, %fd323, 0d3FF0000000000000;
	selp.f64 	%fd4663, 0d3FF0000000000000, %fd9841, %p401;
	add.f64 	%fd329, %fd322, %fd4663;
	{
	.reg .b32 %temp; 
	mov.b64 	{%temp, %r53}, %fd329;
	}
	abs.f64 	%fd330, %fd329;
	setp.eq.f64 	%p402, %fd329, 0d0000000000000000;
	@%p402 bra 	$L__BB1_249;
	setp.lt.s32 	%p403, %r53, 0;
	{ // callseq 39, 0
	.param .b64 param0;
	st.param.f64 	[param0], %fd330;
	.param .b64 param1;
	st.param.f64 	[param1], 0d3FF8000000000000;
	.param .b64 retval0;
	call.uni (retval0), 
	__internal_accurate_pow, 
	(
	param0, 
	param1
	);
	ld.param.f64 	%fd4664, [retval0];
	} // callseq 39
	selp.f64 	%fd9843, 0dFFF8000000000000, %fd4664, %p403;
	bra.uni 	$L__BB1_250;
$L__BB1_249:
	setp.lt.s32 	%p404, %r6, 0;
	setp.eq.s32 	%p405, %r7, 1073741824;
	selp.b32 	%r898, %r53, 0, %p405;
	or.b32  	%r899, %r898, 2146435072;
	selp.b32 	%r900, %r899, %r898, %p404;
	mov.b32 	%r901, 0;
	mov.b64 	%fd9843, {%r901, %r900};
$L__BB1_250:
	add.f64 	%fd4666, %fd329, 0d3FF8000000000000;
	{
	.reg .b32 %temp; 
	mov.b64 	{%temp, %r902}, %fd4666;
	}
	and.b32  	%r903, %r902, 2146435072;
	setp.ne.s32 	%p406, %r903, 2146435072;
	@%p406 bra 	$L__BB1_255;
	setp.nan.f64 	%p407, %fd329, %fd329;
	@%p407 bra 	$L__BB1_254;
	setp.neu.f64 	%p408, %fd330, 0d7FF0000000000000;
	@%p408 bra 	$L__BB1_255;
	setp.lt.s32 	%p409, %r53, 0;
	selp.b32 	%r904, %r9, %r8, %p2;
	selp.b32 	%r905, %r904, %r8, %p409;
	mov.b32 	%r906, 0;
	mov.b64 	%fd9843, {%r906, %r905};
	bra.uni 	$L__BB1_255;
$L__BB1_254:
	mov.f64 	%fd4667, 0d3FF8000000000000;
	add.rn.f64 	%fd9843, %fd329, %fd4667;
$L__BB1_255:
	setp.eq.f64 	%p410, %fd329, 0d3FF0000000000000;
	selp.f64 	%fd4668, 0d3FF0000000000000, %fd9843, %p410;
	ld.shared.f64 	%fd4669, [%r13+72];
	mul.f64 	%fd4670, %fd310, %fd4669;
	div.rn.f64 	%fd4671, %fd4670, %fd4668;
	sub.f64 	%fd9772, %fd9772, %fd4671;
	mul.f64 	%fd4672, %fd316, %fd4669;
	div.rn.f64 	%fd4673, %fd4672, %fd4668;
	sub.f64 	%fd9773, %fd9773, %fd4673;
	mul.f64 	%fd4674, %fd323, %fd4669;
	div.rn.f64 	%fd4675, %fd4674, %fd4668;
	sub.f64 	%fd9774, %fd9774, %fd4675;
$L__BB1_256:
	add.s64 	%rd43, %rd11, 10;
	setp.ge.u64 	%p411, %rd43, %rd14;
	@%p411 bra 	$L__BB1_281;
	setp.lt.s32 	%p412, %r2, 0;
	setp.eq.s32 	%p413, %r3, 1062207488;
	ld.shared.f64 	%fd4676, [%r10+80];
	sub.f64 	%fd343, %fd9758, %fd4676;
	{
	.reg .b32 %temp; 
	mov.b64 	{%temp, %r54}, %fd343;
	}
	abs.f64 	%fd344, %fd343;
	{ // callseq 40, 0
	.param .b64 param0;
	st.param.f64 	[param0], %fd344;
	.param .b64 param1;
	st.param.f64 	[param1], 0d4000000000000000;
	.param .b64 retval0;
	call.uni (retval0), 
	__internal_accurate_pow, 
	(
	param0, 
	param1
	);
	ld.param.f64 	%fd4677, [retval0];
	} // callseq 40
	setp.lt.s32 	%p415, %r54, 0;
	neg.f64 	%fd4679, %fd4677;
	selp.f64 	%fd4680, %fd4679, %fd4677, %p413;
	selp.f64 	%fd4681, %fd4680, %fd4677, %p415;
	setp.eq.f64 	%p416, %fd343, 0d0000000000000000;
	selp.b32 	%r907, %r54, 0, %p413;
	or.b32  	%r908, %r907, 2146435072;
	selp.b32 	%r909, %r908, %r907, %p412;
	mov.b32 	%r910, 0;
	mov.b64 	%fd4682, {%r910, %r909};
	selp.f64 	%fd9847, %fd4682, %fd4681, %p416;
	add.f64 	%fd4683, %fd343, 0d4000000000000000;
	{
	.reg .b32 %temp; 
	mov.b64 	{%temp, %r911}, %fd4683;
	}
	and.b32  	%r912, %r911, 2146435072;
	setp.ne.s32 	%p417, %r912, 2146435072;
	@%p417 bra 	$L__BB1_262;
	setp.nan.f64 	%p418, %fd343, %fd343;
	@%p418 bra 	$L__BB1_261;
	setp.neu.f64 	%p419, %fd344, 0d7FF0000000000000;
	@%p419 bra 	$L__BB1_262;
	selp.b32 	%r913, %r5, %r4, %p1;
	selp.b32 	%r914, %r913, %r4, %p415;
	mov.b32 	%r915, 0;
	mov.b64 	%fd9847, {%r915, %r914};
	bra.uni 	$L__BB1_262;
$L__BB1_261:
	mov.f64 	%fd4684, 0d4000000000000000;
	add.rn.f64 	%fd9847, %fd343, %fd4684;
$L__BB1_262:
	setp.lt.s32 	%p421, %r2, 0;
	setp.eq.s32 	%p422, %r3, 1062207488;
	ld.shared.f64 	%fd4685, [%r11+80];
	sub.f64 	%fd349, %fd9759, %fd4685;
	{
	.reg .b32 %temp; 
	mov.b64 	{%temp, %r55}, %fd349;
	}
	abs.f64 	%fd350, %fd349;
	{ // callseq 41, 0
	.param .b64 param0;
	st.param.f64 	[param0], %fd350;
	.param .b64 param1;
	st.param.f64 	[param1], 0d4000000000000000;
	.param .b64 retval0;
	call.uni (retval0), 
	__internal_accurate_pow, 
	(
	param0, 
	param1
	);
	ld.param.f64 	%fd4686, [retval0];
	} // callseq 41
	setp.lt.s32 	%p424, %r55, 0;
	neg.f64 	%fd4688, %fd4686;
	selp.f64 	%fd4689, %fd4688, %fd4686, %p422;
	selp.f64 	%fd4690, %fd4689, %fd4686, %p424;
	setp.eq.f64 	%p425, %fd349, 0d0000000000000000;
	selp.b32 	%r916, %r55, 0, %p422;
	or.b32  	%r917, %r916, 2146435072;
	selp.b32 	%r918, %r917, %r916, %p421;
	mov.b32 	%r919, 0;
	mov.b64 	%fd4691, {%r919, %r918};
	selp.f64 	%fd9848, %fd4691, %fd4690, %p425;
	add.f64 	%fd4692, %fd349, 0d4000000000000000;
	{
	.reg .b32 %temp; 
	mov.b64 	{%temp, %r920}, %fd4692;
	}
	and.b32  	%r921, %r920, 2146435072;
	setp.ne.s32 	%p426, %r921, 2146435072;
	@%p426 bra 	$L__BB1_267;
	setp.nan.f64 	%p427, %fd349, %fd349;
	@%p427 bra 	$L__BB1_266;
	setp.neu.f64 	%p428, %fd350, 0d7FF0000000000000;
	@%p428 bra 	$L__BB1_267;
	selp.b32 	%r922, %r5, %r4, %p1;
	selp.b32 	%r923, %r922, %r4, %p424;
	mov.b32 	%r924, 0;
	mov.b64 	%fd9848, {%r924, %r923};
	bra.uni 	$L__BB1_267;
$L__BB1_266:
	mov.f64 	%fd4693, 0d4000000000000000;
	add.rn.f64 	%fd9848, %fd349, %fd4693;
$L__BB1_267:
	setp.lt.s32 	%p430, %r2, 0;
	setp.eq.s32 	%p431, %r3, 1062207488;
	setp.eq.f64 	%p433, %fd349, 0d3FF0000000000000;
	selp.f64 	%fd4694, 0d3FF0000000000000, %fd9848, %p433;
	add.f64 	%fd4695, %fd9847, 0d3EB0C6F7A0B5ED8D;
	setp.eq.f64 	%p434, %fd343, 0d3FF0000000000000;
	selp.f64 	%fd4696, 0d3FF000010C6F7A0B, %fd4695, %p434;
	add.f64 	%fd355, %fd4696, %fd4694;
	ld.shared.f64 	%fd4697, [%r12+80];
	sub.f64 	%fd356, %fd9760, %fd4697;
	{
	.reg .b32 %temp; 
	mov.b64 	{%temp, %r56}, %fd356;
	}
	abs.f64 	%fd357, %fd356;
	{ // callseq 42, 0
	.param .b64 param0;
	st.param.f64 	[param0], %fd357;
	.param .b64 param1;
	st.param.f64 	[param1], 0d4000000000000000;
	.param .b64 retval0;
	call.uni (retval0), 
	__internal_accurate_pow, 
	(
	param0, 
	param1
	);
	ld.param.f64 	%fd4698, [retval0];
	} // callseq 42
	setp.lt.s32 	%p435, %r56, 0;
	neg.f64 	%fd4700, %fd4698;
	selp.f64 	%fd4701, %fd4700, %fd4698, %p431;
	selp.f64 	%fd4702, %fd4701, %fd4698, %p435;
	setp.eq.f64 	%p436, %fd356, 0d0000000000000000;
	selp.b32 	%r925, %r56, 0, %p431;
	or.b32  	%r926, %r925, 2146435072;
	selp.b32 	%r927, %r926, %r925, %p430;
	mov.b32 	%r928, 0;
	mov.b64 	%fd4703, {%r928, %r927};
	selp.f64 	%fd9849, %fd4703, %fd4702, %p436;
	add.f64 	%fd4704, %fd356, 0d4000000000000000;
	{
	.reg .b32 %temp; 
	mov.b64 	{%temp, %r929}, %fd4704;
	}
	and.b32  	%r930, %r929, 2146435072;
	setp.ne.s32 	%p437, %r930, 2146435072;
	@%p437 bra 	$L__BB1_272;
	setp.nan.f64 	%p438, %fd356, %fd356;
	@%p438 bra 	$L__BB1_271;
	setp.neu.f64 	%p439, %fd357, 0d7FF0000000000000;
	@%p439 bra 	$L__BB1_272;
	selp.b32 	%r931, %r5, %r4, %p1;
	selp.b32 	%r932, %r931, %r4, %p435;
	mov.b32 	%r933, 0;
	mov.b64 	%fd9849, {%r933, %r932};
	bra.uni 	$L__BB1_272;
$L__BB1_271:
	mov.f64 	%fd4705, 0d4000000000000000;
	add.rn.f64 	%fd9849, %fd356, %fd4705;
$L__BB1_272:
	setp.eq.f64 	%p441, %fd356, 0d3FF0000000000000;
	selp.f64 	%fd4706, 0d3FF0000000000000, %fd9849, %p441;
	add.f64 	%fd362, %fd355, %fd4706;
	{
	.reg .b32 %temp; 
	mov.b64 	{%temp, %r57}, %fd362;
	}
	abs.f64 	%fd363, %fd362;
	setp.eq.f64 	%p442, %fd362, 0d0000000000000000;
	@%p442 bra 	$L__BB1_274;
	setp.lt.s32 	%p443, %r57, 0;
	{ // callseq 43, 0
	.param .b64 param0;
	st.param.f64 	[param0], %fd363;
	.param .b64 param1;
	st.param.f64 	[param1], 0d3FF8000000000000;
	.param .b64 retval0;
	call.uni (retval0), 
	__internal_accurate_pow, 
	(
	param0, 
	param1
	);
	ld.param.f64 	%fd4707, [retval0];
	} // callseq 43
	selp.f64 	%fd9851, 0dFFF8000000000000, %fd4707, %p443;
	bra.uni 	$L__BB1_275;
$L__BB1_274:
	setp.lt.s32 	%p444, %r6, 0;
	setp.eq.s32 	%p445, %r7, 1073741824;
	selp.b32 	%r934, %r57, 0, %p445;
	or.b32  	%r935, %r934, 2146435072;
	selp.b32 	%r936, %r935, %r934, %p444;
	mov.b32 	%r937, 0;
	mov.b64 	%fd9851, {%r937, %r936};
$L__BB1_275:
	add.f64 	%fd4709, %fd362, 0d3FF8000000000000;
	{
	.reg .b32 %temp; 
	mov.b64 	{%temp, %r938}, %fd4709;
	}
	and.b32  	%r939, %r938, 2146435072;
	setp.ne.s32 	%p446, %r939, 2146435072;
	@%p446 bra 	$L__BB1_280;
	setp.nan.f64 	%p447, %fd362, %fd362;
	@%p447 bra 	$L__BB1_279;
	setp.neu.f64 	%p448, %fd363, 0d7FF0000000000000;
	@%p448 bra 	$L__BB1_280;
	setp.lt.s32 	%p449, %r57, 0;
	selp.b32 	%r940, %r9, %r8, %p2;
	selp.b32 	%r941, %r940, %r8, %p449;
	mov.b32 	%r942, 0;
	mov.b64 	%fd9851, {%r942, %r941};
	bra.uni 	$L__BB1_280;
$L__BB1_279:
	mov.f64 	%fd4710, 0d3FF8000000000000;
	add.rn.f64 	%fd9851, %fd362, %fd4710;
$L__BB1_280:
	setp.eq.f64 	%p450, %fd362, 0d3FF0000000000000;
	selp.f64 	%fd4711, 0d3FF0000000000000, %fd9851, %p450;
	ld.shared.f64 	%fd4712, [%r13+80];
	mul.f64 	%fd4713, %fd343, %fd4712;
	div.rn.f64 	%fd4714, %fd4713, %fd4711;
	sub.f64 	%fd9772, %fd9772, %fd4714;
	mul.f64 	%fd4715, %fd349, %fd4712;
	div.rn.f64 	%fd4716, %fd4715, %fd4711;
	sub.f64 	%fd9773, %fd9773, %fd4716;
	mul.f64 	%fd4717, %fd356, %fd4712;
	div.rn.f64 	%fd4718, %fd4717, %fd4711;
	sub.f64 	%fd9774, %fd9774, %fd4718;
$L__BB1_281:
	add.s64 	%rd44, %rd11, 11;
	setp.ge.u64 	%p451, %rd44, %rd14;
	@%p451 bra 	$L__BB1_306;
	setp.lt.s32 	%p452, %r2, 0;
	setp.eq.s32 	%p453, %r3, 1062207488;
	ld.shared.f64 	%fd4719, [%r10+88];
	sub.f64 	%fd376, %fd9758, %fd4719;
	{
	.reg .b32 %temp; 
	mov.b64 	{%temp, %r58}, %fd376;
	}
	abs.f64 	%fd377, %fd376;
	{ // callseq 44, 0
	.param .b64 param0;
	st.param.f64 	[param0], %fd377;
	.param .b64 param1;
	st.param.f64 	[param1], 0d4000000000000000;
	.param .b64 retval0;
	call.uni (retval0), 
	__internal_accurate_pow, 
	(
	param0, 
	param1
	);
	ld.param.f64 	%fd4720, [retval0];
	} // callseq 44
	setp.lt.s32 	%p455, %r58, 0;
	neg.f64 	%fd4722, %fd4720;
	selp.f64 	%fd4723, %fd4722, %fd4720, %p453;
	selp.f64 	%fd4724, %fd4723, %fd4720, %p455;
	setp.eq.f64 	%p456, %fd376, 0d0000000000000000;
	selp.b32 	%r943, %r58, 0, %p453;
	or.b32  	%r944, %r943, 2146435072;
	selp.b32 	%r945, %r944, %r943, %p452;
	mov.b32 	%r946, 0;
	mov.b64 	%fd4725, {%r946, %r945};
	selp.f64 	%fd9855, %fd4725, %fd4724, %p456;
	add.f64 	%fd4726, %fd376, 0d4000000000000000;
	{
	.reg .b32 %temp; 
	mov.b64 	{%temp, %r947}, %fd4726;
	}
	and.b32  	%r948, %r947, 2146435072;
	setp.ne.s32 	%p457, %r948, 2146435072;
	@%p457 bra 	$L__BB1_287;
	setp.nan.f64 	%p458, %fd376, %fd376;
	@%p458 bra 	$L__BB1_286;
	setp.neu.f64 	%p459, %fd377, 0d7FF0000000000000;
	@%p459 bra 	$L__BB1_287;
	selp.b32 	%r949, %r5, %r4, %p1;
	selp.b32 	%r950, %r949, %r4, %p455;
	mov.b32 	%r951, 0;
	mov.b64 	%fd9855, {%r951, %r950};
	bra.uni 	$L__BB1_287;
$L__BB1_286:
	mov.f64 	%fd4727, 0d4000000000000000;
	add.rn.f64 	%fd9855, %fd376, %fd4727;
$L__BB1_287:
	setp.lt.s32 	%p461, %r2, 0;
	setp.eq.s32 	%p462, %r3, 1062207488;
	ld.shared.f64 	%fd4728, [%r11+88];
	sub.f64 	%fd382, %fd9759, %fd4728;
	{
	.reg .b32 %temp; 
	mov.b64 	{%temp, %r59}, %fd382;
	}
	abs.f64 	%fd383, %fd382;
	{ // callseq 45, 0
	.param .b64 param0;
	st.param.f64 	[param0], %fd383;
	.param .b64 param1;
	st.param.f64 	[param1], 0d4000000000000000;
	.param .b64 retval0;
	call.uni (retval0), 
	__internal_accurate_pow, 
	(
	param0, 
	param1
	);
	ld.param.f64 	%fd4729, [retval0];
	} // callseq 45
	setp.lt.s32 	%p464, %r59, 0;
	neg.f64 	%fd4731, %fd4729;
	selp.f64 	%fd4732, %fd4731, %fd4729, %p462;
	selp.f64 	%fd4733, %fd4732, %fd4729, %p464;
	setp.eq.f64 	%p465, %fd382, 0d0000000000000000;
	selp.b32 	%r952, %r59, 0, %p462;
	or.b32  	%r953, %r952, 2146435072;
	selp.b32 	%r954, %r953, %r952, %p461;
	mov.b32 	%r955, 0;
	mov.b64 	%fd4734, {%r955, %r954};
	selp.f64 	%fd9856, %fd4734, %fd4733, %p465;
	add.f64 	%fd4735, %fd382, 0d4000000000000000;
	{
	.reg .b32 %temp; 
	mov.b64 	{%temp, %r956}, %fd4735;
	}
	and.b32  	%r957, %r956, 2146435072;
	setp.ne.s32 	%p466, %r957, 2146435072;
	@%p466 bra 	$L__BB1_292;
	setp.nan.f64 	%p467, %fd382, %fd382;
	@%p467 bra 	$L__BB1_291;
	setp.neu.f64 	%p468, %fd383, 0d7FF0000000000000;
	@%p468 bra 	$L__BB1_292;
	selp.b32 	%r958, %r5, %r4, %p1;
	selp.b32 	%r959, %r958, %r4, %p464;
	mov.b32 	%r960, 0;
	mov.b64 	%fd9856, {%r960, %r959};
	bra.uni 	$L__BB1_292;
$L__BB1_291:
	mov.f64 	%fd4736, 0d4000000000000000;
	add.rn.f64 	%fd9856, %fd382, %fd4736;
$L__BB1_292:
	setp.lt.s32 	%p470, %r2, 0;
	setp.eq.s32 	%p471, %r3, 1062207488;
	setp.eq.f64 	%p473, %fd382, 0d3FF0000000000000;
	selp.f64 	%fd4737, 0d3FF0000000000000, %fd9856, %p473;
	add.f64 	%fd4738, %fd9855, 0d3EB0C6F7A0B5ED8D;
	setp.eq.f64 	%p474, %fd376, 0d3FF0000000000000;
	selp.f64 	%fd4739, 0d3FF000010C6F7A0B, %fd4738, %p474;
	add.f64 	%fd388, %fd4739, %fd4737;
	ld.shared.f64 	%fd4740, [%r12+88];
	sub.f64 	%fd389, %fd9760, %fd4740;
	{
	.reg .b32 %temp; 
	mov.b64 	{%temp, %r60}, %fd389;
	}
	abs.f64 	%fd390, %fd389;
	{ // callseq 46, 0
	.param .b64 param0;
	st.param.f64 	[param0], %fd390;
	.param .b64 param1;
	st.param.f64 	[param1], 0d4000000000000000;
	.param .b64 retval0;
	call.uni (retval0), 
	__internal_accurate_pow, 
	(
	param0, 
	param1
	);
	ld.param.f64 	%fd4741, [retval0];
	} // callseq 46
	setp.lt.s32 	%p475, %r60, 0;
	neg.f64 	%fd4743, %fd4741;
	selp.f64 	%fd4744, %fd4743, %fd4741, %p471;
	selp.f64 	%fd4745, %fd4744, %fd4741, %p475;
	setp.eq.f64 	%p476, %fd389, 0d0000000000000000;
	selp.b32 	%r961, %r60, 0, %p471;
	or.b32  	%r962, %r961, 2146435072;
	selp.b32 	%r963, %r962, %r961, %p470;
	mov.b32 	%r964, 0;
	mov.b64 	%fd4746, {%r964, %r963};
	selp.f64 	%fd9857, %fd4746, %fd4745, %p476;
	add.f64 	%fd4747, %fd389, 0d4000000000000000;
	{
	.reg .b32 %temp; 
	mov.b64 	{%temp, %r965}, %fd4747;
	}
	and.b32  	%r966, %r965, 2146435072;
	setp.ne.s32 	%p477, %r966, 2146435072;
	@%p477 bra 	$L__BB1_297;
	setp.nan.f64 	%p478, %fd389, %fd389;
	@%p478 bra 	$L__BB1_296;
	setp.neu.f64 	%p479, %fd390, 0d7FF0000000000000;
	@%p479 bra 	$L__BB1_297;
	selp.b32 	%r967, %r5, %r4, %p1;
	selp.b32 	%r968, %r967, %r4, %p475;
	mov.b32 	%r969, 0;
	mov.b64 	%fd9857, {%r969, %r968};
	bra.uni 	$L__BB1_297;
$L__BB1_296:
	mov.f64 	%fd4748, 0d4000000000000000;
	add.rn.f64 	%fd9857, %fd389, %fd4748;
$L__BB1_297:
	setp.eq.f64 	%p481, %fd389, 0d3FF0000000000000;
	selp.f64 	%fd4749, 0d3FF0000000000000, %fd9857, %p481;
	add.f64 	%fd395, %fd388, %fd4749;
	{
	.reg .b32 %temp; 
	mov.b64 	{%temp, %r61}, %fd395;
	}
	abs.f64 	%fd396, %fd395;
	setp.eq.f64 	%p482, %fd395, 0d0000000000000000;
	@%p482 bra 	$L__BB1_299;
	setp.lt.s32 	%p483, %r61, 0;
	{ // callseq 47, 0
	.param .b64 param0;
	st.param.f64 	[param0], %fd396;
	.param .b64 param1;
	st.param.f64 	[param1], 0d3FF8000000000000;
	.param .b64 retval0;
	call.uni (retval0), 
	__internal_accurate_pow, 
	(
	param0, 
	param1
	);
	ld.param.f64 	%fd4750, [retval0];
	} // callseq 47
	selp.f64 	%fd9859, 0dFFF8000000000000, %fd4750, %p483;
	bra.uni 	$L__BB1_300;
$L__BB1_299:
	setp.lt.s32 	%p484, %r6, 0;
	setp.eq.s32 	%p485, %r7, 1073741824;
	selp.b32 	%r970, %r61, 0, %p485;
	or.b32  	%r971, %r970, 2146435072;
	selp.b32 	%r972, %r971, %r970, %p484;
	mov.b32 	%r973, 0;
	mov.b64 	%fd9859, {%r973, %r972};
$L__BB1_300:
	add.f64 	%fd4752, %fd395, 0d3FF8000000000000;
	{
	.reg .b32 %temp; 
	mov.b64 	{%temp, %r974}, %fd4752;
	}
	and.b32  	%r975, %r974, 2146435072;
	setp.ne.s32 	%p486, %r975, 2146435072;
	@%p486 bra 	$L__BB1_305;
	setp.nan.f64 	%p487, %fd395, %fd395;
	@%p487 bra 	$L__BB1_304;
	setp.neu.f64 	%p488, %fd396, 0d7FF0000000000000;
	@%p488 bra 	$L__BB1_305;
	setp.lt.s32 	%p489, %r61, 0;
	selp.b32 	%r976, %r9, %r8, %p2;
	selp.b32 	%r977, %r976, %r8, %p489;
	mov.b32 	%r978, 0;
	mov.b64 	%fd9859, {%r978, %r977};
	bra.uni 	$L__BB1_305;
$L__BB1_304:
	mov.f64 	%fd4753, 0d3FF8000000000000;
	add.rn.f64 	%fd9859, %fd395, %fd4753;
$L__BB1_305:
	setp.eq.f64 	%p490, %fd395, 0d3FF0000000000000;
	selp.f64 	%fd4754, 0d3FF0000000000000, %fd9859, %p490;
	ld.shared.f64 	%fd4755, [%r13+88];
	mul.f64 	%fd4756, %fd376, %fd4755;
	div.rn.f64 	%fd4757, %fd4756, %fd4754;
	sub.f64 	%fd9772, %fd9772, %fd4757;
	mul.f64 	%fd4758, %fd382, %fd4755;
	div.rn.f64 	%fd4759, %fd4758, %fd4754;
	sub.f64 	%fd9773, %fd9773, %fd4759;
	mul.f64 	%fd4760, %fd389, %fd4755;
	div.rn.f64 	%fd4761, %fd4760, %fd4754;
	sub.f64 	%fd9774, %fd9774, %fd4761;
$L__BB1_306:
	add.s64 	%rd45, %rd11, 12;
	setp.ge.u64 	%p491, %rd45, %rd14;
	@%p491 bra 	$L__BB1_331;
	setp.lt.s32 	%p492, %r2, 0;
	setp.eq.s32 	%p493, %r3, 1062207488;
	ld.shared.f64 	%fd4762, [%r10+96];
	sub.f64 	%fd409, %fd9758, %fd4762;
	{
	.reg .b32 %temp; 
	mov.b64 	{%temp, %r62}, %fd409;
	}
	abs.f64 	%fd410, %fd409;
	{ // callseq 48, 0
	.param .b64 param0;
	st.param.f64 	[param0], %fd410;
	.param .b64 param1;
	st.param.f64 	[param1], 0d4000000000000000;
	.param .b64 retval0;
	call.uni (retval0), 
	__internal_accurate_pow, 
	(
	param0, 
	param1
	);
	ld.param.f64 	%fd4763, [retval0];
	} // callseq 48
	setp.lt.s32 	%p495, %r62, 0;
	neg.f64 	%fd4765, %fd4763;
	selp.f64 	%fd4766, %fd4765, %fd4763, %p493;
	selp.f64 	%fd4767, %fd4766, %fd4763, %p495;
	setp.eq.f64 	%p496, %fd409, 0d0000000000000000;
	selp.b32 	%r979, %r62, 0, %p493;
	or.b32  	%r980, %r979, 2146435072;
	selp.b32 	%r981, %r980, %r979, %p492;
	mov.b32 	%r982, 0;
	mov.b64 	%fd4768, {%r982, %r981};
	selp.f64 	%fd9863, %fd4768, %fd4767, %p496;
	add.f64 	%fd4769, %fd409, 0d4000000000000000;
	{
	.reg .b32 %temp; 
	mov.b64 	{%temp, %r983}, %fd4769;
	}
	and.b32  	%r984, %r983, 2146435072;
	setp.ne.s32 	%p497, %r984, 2146435072;
	@%p497 bra 	$L__BB1_312;
	setp.nan.f64 	%p498, %fd409, %fd409;
	@%p498 bra 	$L__BB1_311;
	setp.neu.f64 	%p499, %fd410, 0d7FF0000000000000;
	@%p499 bra 	$L__BB1_312;
	selp.b32 	%r985, %r5, %r4, %p1;
	selp.b32 	%r986, %r985, %r4, %p495;
	mov.b32 	%r987, 0;
	mov.b64 	%fd9863, {%r987, %r986};
	bra.uni 	$L__BB1_312;
$L__BB1_311:
	mov.f64 	%fd4770, 0d4000000000000000;
	add.rn.f64 	%fd9863, %fd409, %fd4770;
$L__BB1_312:
	setp.lt.s32 	%p501, %r2, 0;
	setp.eq.s32 	%p502, %r3, 1062207488;
	ld.shared.f64 	%fd4771, [%r11+96];
	sub.f64 	%fd415, %fd9759, %fd4771;
	{
	.reg .b32 %temp; 
	mov.b64 	{%temp, %r63}, %fd415;
	}
	abs.f64 	%fd416, %fd415;
	{ // callseq 49, 0
	.param .b64 param0;
	st.param.f64 	[param0], %fd416;
	.param .b64 param1;
	st.param.f64 	[param1], 0d4000000000000000;
	.param .b64 retval0;
	call.uni (retval0), 
	__internal_accurate_pow, 
	(
	param0, 
	param1
	);
	ld.param.f64 	%fd4772, [retval0];
	} // callseq 49
	setp.lt.s32 	%p504, %r63, 0;
	neg.f64 	%fd4774, %fd4772;
	selp.f64 	%fd4775, %fd4774, %fd4772, %p502;
	selp.f64 	%fd4776, %fd4775, %fd4772, %p504;
	setp.eq.f64 	%p505, %fd415, 0d0000000000000000;
	selp.b32 	%r988, %r63, 0, %p502;
	or.b32  	%r989, %r988, 2146435072;
	selp.b32 	%r990, %r989, %r988, %p501;
	mov.b32 	%r991, 0;
	mov.b64 	%fd4777, {%r991, %r990};
	selp.f64 	%fd9864, %fd4777, %fd4776, %p505;
	add.f64 	%fd4778, %fd415, 0d4000000000000000;
	{
	.reg .b32 %temp; 
	mov.b64 	{%temp, %r992}, %fd4778;
	}
	and.b32  	%r993, %r992, 2146435072;
	setp.ne.s32 	%p506, %r993, 2146435072;
	@%p506 bra 	$L__BB1_317;
	setp.nan.f64 	%p507, %fd415, %fd415;
	@%p507 bra 	$L__BB1_316;
	setp.neu.f64 	%p508, %fd416, 0d7FF0000000000000;
	@%p508 bra 	$L__BB1_317;
	selp.b32 	%r994, %r5, %r4, %p1;
	selp.b32 	%r995, %r994, %r4, %p504;
	mov.b32 	%r996, 0;
	mov.b64 	%fd9864, {%r996, %r995};
	bra.uni 	$L__BB1_317;
$L__BB1_316:
	mov.f64 	%fd4779, 0d4000000000000000;
	add.rn.f64 	%fd9864, %fd415, %fd4779;
$L__BB1_317:
	setp.lt.s32 	%p510, %r2, 0;
	setp.eq.s32 	%p511, %r3, 1062207488;
	setp.eq.f64 	%p513, %fd415, 0d3FF0000000000000;
	selp.f64 	%fd4780, 0d3FF0000000000000, %fd9864, %p513;
	add.f64 	%fd4781, %fd9863, 0d3EB0C6F7A0B5ED8D;
	setp.eq.f64 	%p514, %fd409, 0d3FF0000000000000;
	selp.f64 	%fd4782, 0d3FF000010C6F7A0B, %fd4781, %p514;
	add.f64 	%fd421, %fd4782, %fd4780;
	ld.shared.f64 	%fd4783, [%r12+96];
	sub.f64 	%fd422, %fd9760, %fd4783;
	{
	.reg .b32 %temp; 
	mov.b64 	{%temp, %r64}, %fd422;
	}
	abs.f64 	%fd423, %fd422;
	{ // callseq 50, 0
	.param .b64 param0;
	st.param.f64 	[param0], %fd423;
	.param .b64 param1;
	st.param.f64 	[param1], 0d4000000000000000;
	.param .b64 retval0;
	call.uni (retval0), 
	__internal_accurate_pow, 
	(
	param0, 
	param1
	);
	ld.param.f64 	%fd4784, [retval0];
	} // callseq 50
	setp.lt.s32 	%p515, %r64, 0;
	neg.f64 	%fd4786, %fd4784;
	selp.f64 	%fd4787, %fd4786, %fd4784, %p511;
	selp.f64 	%fd4788, %fd4787, %fd4784, %p515;
	setp.eq.f64 	%p516, %fd422, 0d0000000000000000;
	selp.b32 	%r997, %r64, 0, %p511;
	or.b32  	%r998, %r997, 2146435072;
	selp.b32 	%r999, %r998, %r997, %p510;
	mov.b32 	%r1000, 0;
	mov.b64 	%fd4789, {%r1000, %r999};
	selp.f64 	%fd9865, %fd4789, %fd4788, %p516;
	add.f64 	%fd4790, %fd422, 0d4000000000000000;
	{
	.reg .b32 %temp; 
	mov.b64 	{%temp, %r1001}, %fd4790;
	}
	and.b32  	%r1002, %r1001, 2146435072;
	setp.ne.s32 	%p517, %r1002, 2146435072;
	@%p517 bra 	$L__BB1_322;
	setp.nan.f64 	%p518, %fd422, %fd422;
	@%p518 bra 	$L__BB1_321;
	setp.neu.f64 	%p519, %fd423, 0d7FF0000000000000;
	@%p519 bra 	$L__BB1_322;
	selp.b32 	%r1003, %r5, %r4, %p1;
	selp.b32 	%r1004, %r1003, %r4, %p515;
	mov.b32 	%r1005, 0;
	mov.b64 	%fd9865, {%r1005, %r1004};
	bra.uni 	$L__BB1_322;
$L__BB1_321:
	mov.f64 	%fd4791, 0d4000000000000000;
	add.rn.f64 	%fd9865, %fd422, %fd4791;
$L__BB1_322:
	setp.eq.f64 	%p521, %fd422, 0d3FF0000000000000;
	selp.f64 	%fd4792, 0d3FF0000000000000, %fd9865, %p521;
	add.f64 	%fd428, %fd421, %fd4792;
	{
	.reg .b32 %temp; 
	mov.b64 	{%temp, %r65}, %fd428;
	}
	abs.f64 	%fd429, %fd428;
	setp.eq.f64 	%p522, %fd428, 0d0000000000000000;
	@%p522 bra 	$L__BB1_324;
	setp.lt.s32 	%p523, %r65, 0;
	{ // callseq 51, 0
	.param .b64 param0;
	st.param.f64 	[param0], %fd429;
	.param .b64 param1;
	st.param.f64 	[param1], 0d3FF8000000000000;
	.param .b64 retval0;
	call.uni (retval0), 
	__internal_accurate_pow, 
	(
	param0, 
	param1
	);
	ld.param.f64 	%fd4793, [retval0];
	} // callseq 51
	selp.f64 	%fd9867, 0dFFF8000000000000, %fd4793, %p523;
	bra.uni 	$L__BB1_325;
$L__BB1_324:
	setp.lt.s32 	%p524, %r6, 0;
	setp.eq.s32 	%p525, %r7, 1073741824;
	selp.b32 	%r1006, %r65, 0, %p525;
	or.b32  	%r1007, %r1006, 2146435072;
	selp.b32 	%r1008, %r1007, %r1006, %p524;
	mov.b32 	%r1009, 0;
	mov.b64 	%fd9867, {%r1009, %r1008};
$L__BB1_325:
	add.f64 	%fd4795, %fd428, 0d3FF8000000000000;
	{
	.reg .b32 %temp; 
	mov.b64 	{%temp, %r1010}, %fd4795;
	}
	and.b32  	%r1011, %r1010, 2146435072;
	setp.ne.s32 	%p526, %r1011, 2146435072;
	@%p526 bra 	$L__BB1_330;
	setp.nan.f64 	%p527, %fd428, %fd428;
	@%p527 bra 	$L__BB1_329;
	setp.neu.f64 	%p528, %fd429, 0d7FF0000000000000;
	@%p528 bra 	$L__BB1_330;
	setp.lt.s32 	%p529, %r65, 0;
	selp.b32 	%r1012, %r9, %r8, %p2;
	selp.b32 	%r1013, %r1012, %r8, %p529;
	mov.b32 	%r1014, 0;
	mov.b64 	%fd9867, {%r1014, %r1013};
	bra.uni 	$L__BB1_330;
$L__BB1_329:
	mov.f64 	%fd4796, 0d3FF8000000000000;
	add.rn.f64 	%fd9867, %fd428, %fd4796;
$L__BB1_330:
	setp.eq.f64 	%p530, %fd428, 0d3FF0000000000000;
	selp.f64 	%fd4797, 0d3FF0000000000000, %fd9867, %p530;
	ld.shared.f64 	%fd4798, [%r13+96];
	mul.f64 	%fd4799, %fd409, %fd4798;
	div.rn.f64 	%fd4800, %fd4799, %fd4797;
	sub.f64 	%fd9772, %fd9772, %fd4800;
	mul.f64 	%fd4801, %fd415, %fd4798;
	div.rn.f64 	%fd4802, %fd4801, %fd4797;
	sub.f64 	%fd9773, %fd9773, %fd4802;
	mul.f64 	%fd4803, %fd422, %fd4798;
	div.rn.f64 	%fd4804, %fd4803, %fd4797;
	sub.f64 	%fd9774, %fd9774, %fd4804;
$L__BB1_331:
	add.s64 	%rd46, %rd11, 13;
	setp.ge.u64 	%p531, %rd46, %rd14;
	@%p531 bra 	$L__BB1_356;
	setp.lt.s32 	%p532, %r2, 0;
	setp.eq.s32 	%p533, %r3, 1062207488;
	ld.shared.f64 	%fd4805, [%r10+104];
	sub.f64 	%fd442, %fd9758, %fd4805;
	{
	.reg .b32 %temp; 
	mov.b64 	{%temp, %r66}, %fd442;
	}
	abs.f64 	%fd443, %fd442;
	{ // callseq 52, 0
	.param .b64 param0;
	st.param.f64 	[param0], %fd443;
	.param .b64 param1;
	st.param.f64 	[param1], 0d4000000000000000;
	.param .b64 retval0;
	call.uni (retval0), 
	__internal_accurate_pow, 
	(
	param0, 
	param1
	);
	ld.param.f64 	%fd4806, [retval0];
	} // callseq 52
	setp.lt.s32 	%p535, %r66, 0;
	neg.f64 	%fd4808, %fd4806;
	selp.f64 	%fd4809, %fd4808, %fd4806, %p533;
	selp.f64 	%fd4810, %fd4809, %fd4806, %p535;
	setp.eq.f64 	%p536, %fd442, 0d0000000000000000;
	selp.b32 	%r1015, %r66, 0, %p533;
	or.b32  	%r1016, %r1015, 2146435072;
	selp.b32 	%r1017, %r1016, %r1015, %p532;
	mov.b32 	%r1018, 0;
	mov.b64 	%fd4811, {%r1018, %r1017};
	selp.f64 	%fd9871, %fd4811, %fd4810, %p536;
	add.f64 	%fd4812, %fd442, 0d4000000000000000;
	{
	.reg .b32 %temp; 
	mov.b64 	{%temp, %r1019}, %fd4812;
	}
	and.b32  	%r1020, %r1019, 2146435072;
	setp.ne.s32 	%p537, %r1020, 2146435072;
	@%p537 bra 	$L__BB1_337;
	setp.nan.f64 	%p538, %fd442, %fd442;
	@%p538 bra 	$L__BB1_336;
	setp.neu.f64 	%p539, %fd443, 0d7FF0000000000000;
	@%p539 bra 	$L__BB1_337;
	selp.b32 	%r1021, %r5, %r4, %p1;
	selp.b32 	%r1022, %r1021, %r4, %p535;
	mov.b32 	%r1023, 0;
	mov.b64 	%fd9871, {%r1023, %r1022};
	bra.uni 	$L__BB1_337;
$L__BB1_336:
	mov.f64 	%fd4813, 0d4000000000000000;
	add.rn.f64 	%fd9871, %fd442, %fd4813;
$L__BB1_337:
	setp.lt.s32 	%p541, %r2, 0;
	setp.eq.s32 	%p542, %r3, 1062207488;
	ld.shared.f64 	%fd4814, [%r11+104];
	sub.f64 	%fd448, %fd9759, %fd4814;
	{
	.reg .b32 %temp; 
	mov.b64 	{%temp, %r67}, %fd448;
	}
	abs.f64 	%fd449, %fd448;
	{ // callseq 53, 0
	.param .b64 param0;
	st.param.f64 	[param0], %fd449;
	.param .b64 param1;
	st.param.f64 	[param1], 0d4000000000000000;
	.param .b64 retval0;
	call.uni (retval0), 
	__internal_accurate_pow, 
	(
	param0, 
	param1
	);
	ld.param.f64 	%fd4815, [retval0];
	} // callseq 53
	setp.lt.s32 	%p544, %r67, 0;
	neg.f64 	%fd4817, %fd4815;
	selp.f64 	%fd4818, %fd4817, %fd4815, %p542;
	selp.f64 	%fd4819, %fd4818, %fd4815, %p544;
	setp.eq.f64 	%p545, %fd448, 0d0000000000000000;
	selp.b32 	%r1024, %r67, 0, %p542;
	or.b32  	%r1025, %r1024, 2146435072;
	selp.b32 	%r1026, %r1025, %r1024, %p541;
	mov.b32 	%r1027, 0;
	mov.b64 	%fd4820, {%r1027, %r1026};
	selp.f64 	%fd9872, %fd4820, %fd4819, %p545;
	add.f64 	%fd4821, %fd448, 0d4000000000000000;
	{
	.reg .b32 %temp; 
	mov.b64 	{%temp, %r1028}, %fd4821;
	}
	and.b32  	%r1029, %r1028, 2146435072;
	setp.ne.s32 	%p546, %r1029, 2146435072;
	@%p546 bra 	$L__BB1_342;
	setp.nan.f64 	%p547, %fd448, %fd448;
	@%p547 bra 	$L__BB1_341;
	setp.neu.f64 	%p548, %fd449, 0d7FF0000000000000;
	@%p548 bra 	$L__BB1_342;
	selp.b32 	%r1030, %r5, %r4, %p1;
	selp.b32 	%r1031, %r1030, %r4, %p544;
	mov.b32 	%r1032, 0;
	mov.b64 	%fd9872, {%r1032, %r1031};
	bra.uni 	$L__BB1_342;
$L__BB1_341:
	mov.f64 	%fd4822, 0d4000000000000000;
	add.rn.f64 	%fd9872, %fd448, %fd4822;
$L__BB1_342:
	setp.lt.s32 	%p550, %r2, 0;
	setp.eq.s32 	%p551, %r3, 1062207488;
	setp.eq.f64 	%p553, %fd448, 0d3FF0000000000000;
	selp.f64 	%fd4823, 0d3FF0000000000000, %fd9872, %p553;
	add.f64 	%fd4824, %fd9871, 0d3EB0C6F7A0B5ED8D;
	setp.eq.f64 	%p554, %fd442, 0d3FF0000000000000;
	selp.f64 	%fd4825, 0d3FF000010C6F7A0B, %fd4824, %p554;
	add.f64 	%fd454, %fd4825, %fd4823;
	ld.shared.f64 	%fd4826, [%r12+104];
	sub.f64 	%fd455, %fd9760, %fd4826;
	{
	.reg .b32 %temp; 
	mov.b64 	{%temp, %r68}, %fd455;
	}
	abs.f64 	%fd456, %fd455;
	{ // callseq 54, 0
	.param .b64 param0;
	st.param.f64 	[param0], %fd456;
	.param .b64 param1;
	st.param.f64 	[param1], 0d4000000000000000;
	.param .b64 retval0;
	call.uni (retval0), 
	__internal_accurate_pow, 
	(
	param0, 
	param1
	);
	ld.param.f64 	%fd4827, [retval0];
	} // callseq 54
	setp.lt.s32 	%p555, %r68, 0;
	neg.f64 	%fd4829, %fd4827;
	selp.f64 	%fd4830, %fd4829, %fd4827, %p551;
	selp.f64 	%fd4831, %fd4830, %fd4827, %p555;
	setp.eq.f64 	%p556, %fd455, 0d0000000000000000;
	selp.b32 	%r1033, %r68, 0, %p551;
	or.b32  	%r1034, %r1033, 2146435072;
	selp.b32 	%r1035, %r1034, %r1033, %p550;
	mov.b32 	%r1036, 0;
	mov.b64 	%fd4832, {%r1036, %r1035};
	selp.f64 	%fd9873, %fd4832, %fd4831, %p556;
	add.f64 	%fd4833, %fd455, 0d4000000000000000;
	{
	.reg .b32 %temp; 
	mov.b64 	{%temp, %r1037}, %fd4833;
	}
	and.b32  	%r1038, %r1037, 2146435072;
	setp.ne.s32 	%p557, %r1038, 2146435072;
	@%p557 bra 	$L__BB1_347;
	setp.nan.f64 	%p558, %fd455, %fd455;
	@%p558 bra 	$L__BB1_346;
	setp.neu.f64 	%p559, %fd456, 0d7FF0000000000000;
	@%p559 bra 	$L__BB1_347;
	selp.b32 	%r1039, %r5, %r4, %p1;
	selp.b32 	%r1040, %r1039, %r4, %p555;
	mov.b32 	%r1041, 0;
	mov.b64 	%fd9873, {%r1041, %r1040};
	bra.uni 	$L__BB1_347;
$L__BB1_346:
	mov.f64 	%fd4834, 0d4000000000000000;
	add.rn.f64 	%fd9873, %fd455, %fd4834;
$L__BB1_347:
	setp.eq.f64 	%p561, %fd455, 0d3FF0000000000000;
	selp.f64 	%fd4835, 0d3FF0000000000000, %fd9873, %p561;
	add.f64 	%fd461, %fd454, %fd4835;
	{
	.reg .b32 %temp; 
	mov.b64 	{%temp, %r69}, %fd461;
	}
	abs.f64 	%fd462, %fd461;
	setp.eq.f64 	%p562, %fd461, 0d0000000000000000;
	@%p562 bra 	$L__BB1_349;
	setp.lt.s32 	%p563, %r69, 0;
	{ // callseq 55, 0
	.param .b64 param0;
	st.param.f64 	[param0], %fd462;
	.param .b64 param1;
	st.param.f64 	[param1], 0d3FF8000000000000;
	.param .b64 retval0;
	call.uni (retval0), 
	__internal_accurate_pow, 
	(
	param0, 
	param1
	);
	ld.param.f64 	%fd4836, [retval0];
	} // callseq 55
	selp.f64 	%fd9875, 0dFFF8000000000000, %fd4836, %p563;
	bra.uni 	$L__BB1_350;
$L__BB1_349:
	setp.lt.s32 	%p564, %r6, 0;
	setp.eq.s32 	%p565, %r7, 1073741824;
	selp.b32 	%r1042, %r69, 0, %p565;
	or.b32  	%r1043, %r1042, 2146435072;
	selp.b32 	%r1044, %r1043, %r1042, %p564;
	mov.b32 	%r1045, 0;
	mov.b64 	%fd9875, {%r1045, %r1044};
$L__BB1_350:
	add.f64 	%fd4838, %fd461, 0d3FF8000000000000;
	{
	.reg .b32 %temp; 
	mov.b64 	{%temp, %r1046}, %fd4838;
	}
	and.b32  	%r1047, %r1046, 2146435072;
	setp.ne.s32 	%p566, %r1047, 2146435072;
	@%p566 bra 	$L__BB1_355;
	setp.nan.f64 	%p567, %fd461, %fd461;
	@%p567 bra 	$L__BB1_354;
	setp.neu.f64 	%p568, %fd462, 0d7FF0000000000000;
	@%p568 bra 	$L__BB1_355;
	setp.lt.s32 	%p569, %r69, 0;
	selp.b32 	%r1048, %r9, %r8, %p2;
	selp.b32 	%r1049, %r1048, %r8, %p569;
	mov.b32 	%r1050, 0;
	mov.b64 	%fd9875, {%r1050, %r1049};
	bra.uni 	$L__BB1_355;
$L__BB1_354:
	mov.f64 	%fd4839, 0d3FF8000000000000;
	add.rn.f64 	%fd9875, %fd461, %fd4839;
$L__BB1_355:
	setp.eq.f64 	%p570, %fd461, 0d3FF0000000000000;
	selp.f64 	%fd4840, 0d3FF0000000000000, %fd9875, %p570;
	ld.shared.f64 	%fd4841, [%r13+104];
	mul.f64 	%fd4842, %fd442, %fd4841;
	div.rn.f64 	%fd4843, %fd4842, %fd4840;
	sub.f64 	%fd9772, %fd9772, %fd4843;
	mul.f64 	%fd4844, %fd448, %fd4841;
	div.rn.f64 	%fd4845, %fd4844, %fd4840;
	sub.f64 	%fd9773, %fd9773, %fd4845;
	mul.f64 	%fd4846, %fd455, %fd4841;
	div.rn.f64 	%fd4847, %fd4846, %fd4840;
	sub.f64 	%fd9774, %fd9774, %fd4847;
$L__BB1_356:
	add.s64 	%rd47, %rd11, 14;
	setp.ge.u64 	%p571, %rd47, %rd14;
	@%p571 bra 	$L__BB1_381;
	setp.lt.s32 	%p572, %r2, 0;
	setp.eq.s32 	%p573, %r3, 1062207488;
	ld.shared.f64 	%fd4848, [%r10+112];
	sub.f64 	%fd475, %fd9758, %fd4848;
	{
	.reg .b32 %temp; 
	mov.b64 	{%temp, %r70}, %fd475;
	}
	abs.f64 	%fd476, %fd475;
	{ // callseq 56, 0
	.param .b64 param0;
	st.param.f64 	[param0], %fd476;
	.param .b64 param1;
	st.param.f64 	[param1], 0d4000000000000000;
	.param .b64 retval0;
	call.uni (retval0), 
	__internal_accurate_pow, 
	(
	param0, 
	param1
	);
	ld.param.f64 	%fd4849, [retval0];
	} // callseq 56
	setp.lt.s32 	%p575, %r70, 0;
	neg.f64 	%fd4851, %fd4849;
	selp.f64 	%fd4852, %fd4851, %fd4849, %p573;
	selp.f64 	%fd4853, %fd4852, %fd4849, %p575;
	setp.eq.f64 	%p576, %fd475, 0d0000000000000000;
	selp.b32 	%r1051, %r70, 0, %p573;
	or.b32  	%r1052, %r1051, 2146435072;
	selp.b32 	%r1053, %r1052, %r1051, %p572;
	mov.b32 	%r1054, 0;
	mov.b64 	%fd4854, {%r1054, %r1053};
	selp.f64 	%fd9879, %fd4854, %fd4853, %p576;
	add.f64 	%fd4855, %fd475, 0d4000000000000000;
	{
	.reg .b32 %temp; 
	mov.b64 	{%temp, %r1055}, %fd4855;
	}
	and.b32  	%r1056, %r1055, 2146435072;
	setp.ne.s32 	%p577, %r1056, 2146435072;
	@%p577 bra 	$L__BB1_362;
	setp.nan.f64 	%p578, %fd475, %fd475;
	@%p578 bra 	$L__BB1_361;
	setp.neu.f64 	%p579, %fd476, 0d7FF0000000000000;
	@%p579 bra 	$L__BB1_362;
	selp.b32 	%r1057, %r5, %r4, %p1;
	selp.b32 	%r1058, %r1057, %r4, %p575;
	mov.b32 	%r1059, 0;
	mov.b64 	%fd9879, {%r1059, %r1058};
	bra.uni 	$L__BB1_362;
$L__BB1_361:
	mov.f64 	%fd4856, 0d4000000000000000;
	add.rn.f64 	%fd9879, %fd475, %fd4856;
$L__BB1_362:
	setp.lt.s32 	%p581, %r2, 0;
	setp.eq.s32 	%p582, %r3, 1062207488;
	ld.shared.f64 	%fd4857, [%r11+112];
	sub.f64 	%fd481, %fd9759, %fd4857;
	{
	.reg .b32 %temp; 
	mov.b64 	{%temp, %r71}, %fd481;
	}
	abs.f64 	%fd482, %fd481;
	{ // callseq 57, 0
	.param .b64 param0;
	st.param.f64 	[param0], %fd482;
	.param .b64 param1;
	st.param.f64 	[param1], 0d4000000000000000;
	.param .b64 retval0;
	call.uni (retval0), 
	__internal_accurate_pow, 
	(
	param0, 
	param1
	);
	ld.param.f64 	%fd4858, [retval0];
	} // callseq 57
	setp.lt.s32 	%p584, %r71, 0;
	neg.f64 	%fd4860, %fd4858;
	selp.f64 	%fd4861, %fd4860, %fd4858, %p582;
	selp.f64 	%fd4862, %fd4861, %fd4858, %p584;
	setp.eq.f64 	%p585, %fd481, 0d0000000000000000;
	selp.b32 	%r1060, %r71, 0, %p582;
	or.b32  	%r1061, %r1060, 2146435072;
	selp.b32 	%r1062, %r1061, %r1060, %p581;
	mov.b32 	%r1063, 0;
	mov.b64 	%fd4863, {%r1063, %r1062};
	selp.f64 	%fd9880, %fd4863, %fd4862, %p585;
	add.f64 	%fd4864, %fd481, 0d4000000000000000;
	{
	.reg .b32 %temp; 
	mov.b64 	{%temp, %r1064}, %fd4864;
	}
	and.b32  	%r1065, %r1064, 2146435072;
	setp.ne.s32 	%p586, %r1065, 2146435072;
	@%p586 bra 	$L__BB1_367;
	setp.nan.f64 	%p587, %fd481, %fd481;
	@%p587 bra 	$L__BB1_366;
	setp.neu.f64 	%p588, %fd482, 0d7FF0000000000000;
	@%p588 bra 	$L__BB1_367;
	selp.b32 	%r1066, %r5, %r4, %p1;
	selp.b32 	%r1067, %r1066, %r4, %p584;
	mov.b32 	%r1068, 0;
	mov.b64 	%fd9880, {%r1068, %r1067};
	bra.uni 	$L__BB1_367;
$L__BB1_366:
	mov.f64 	%fd4865, 0d4000000000000000;
	add.rn.f64 	%fd9880, %fd481, %fd4865;
$L__BB1_367:
	setp.lt.s32 	%p590, %r2, 0;
	setp.eq.s32 	%p591, %r3, 1062207488;
	setp.eq.f64 	%p593, %fd481, 0d3FF0000000000000;
	selp.f64 	%fd4866, 0d3FF0000000000000, %fd9880, %p593;
	add.f64 	%fd4867, %fd9879, 0d3EB0C6F7A0B5ED8D;
	setp.eq.f64 	%p594, %fd475, 0d3FF0000000000000;
	selp.f64 	%fd4868, 0d3FF000010C6F7A0B, %fd4867, %p594;
	add.f64 	%fd487, %fd4868, %fd4866;
	ld.shared.f64 	%fd4869, [%r12+112];
	sub.f64 	%fd488, %fd9760, %fd4869;
	{
	.reg .b32 %temp; 
	mov.b64 	{%temp, %r72}, %fd488;
	}
	abs.f64 	%fd489, %fd488;
	{ // callseq 58, 0
	.param .b64 param0;
	st.param.f64 	[param0], %fd489;
	.param .b64 param1;
	st.param.f64 	[param1], 0d4000000000000000;
	.param .b64 retval0;
	call.uni (retval0), 
	__internal_accurate_pow, 
	(
	param0, 
	param1
	);
	ld.param.f64 	%fd4870, [retval0];
	} // callseq 58
	setp.lt.s32 	%p595, %r72, 0;
	neg.f64 	%fd4872, %fd4870;
	selp.f64 	%fd4873, %fd4872, %fd4870, %p591;
	selp.f64 	%fd4874, %fd4873, %fd4870, %p595;
	setp.eq.f64 	%p596, %fd488, 0d0000000000000000;
	selp.b32 	%r1069, %r72, 0, %p591;
	or.b32  	%r1070, %r1069, 2146435072;
	selp.b32 	%r1071, %r1070, %r1069, %p590;
	mov.b32 	%r1072, 0;
	mov.b64 	%fd4875, {%r1072, %r1071};
	selp.f64 	%fd9881, %fd4875, %fd4874, %p596;
	add.f64 	%fd4876, %fd488, 0d4000000000000000;
	{
	.reg .b32 %temp; 
	mov.b64 	{%temp, %r1073}, %fd4876;
	}
	and.b32  	%r1074, %r1073, 2146435072;
	setp.ne.s32 	%p597, %r1074, 2146435072;
	@%p597 bra 	$L__BB1_372;
	setp.nan.f64 	%p598, %fd488, %fd488;
	@%p598 bra 	$L__BB1_371;
	setp.neu.f64 	%p599, %fd489, 0d7FF0000000000000;
	@%p599 bra 	$L__BB1_372;
	selp.b32 	%r1075, %r5, %r4, %p1;
	selp.b32 	%r1076, %r1075, %r4, %p595;
	mov.b32 	%r1077, 0;
	mov.b64 	%fd9881, {%r1077, %r1076};
	bra.uni 	$L__BB1_372;
$L__BB1_371:
	mov.f64 	%fd4877, 0d4000000000000000;
	add.rn.f64 	%fd9881, %fd488, %fd4877;
$L__BB1_372:
	setp.eq.f64 	%p601, %fd488, 0d3FF0000000000000;
	selp.f64 	%fd4878, 0d3FF0000000000000, %fd9881, %p601;
	add.f64 	%fd494, %fd487, %fd4878;
	{
	.reg .b32 %temp; 
	mov.b64 	{%temp, %r73}, %fd494;
	}
	abs.f64 	%fd495, %fd494;
	setp.eq.f64 	%p602, %fd494, 0d0000000000000000;
	@%p602 bra 	$L__BB1_374;
	setp.lt.s32 	%p603, %r73, 0;
	{ // callseq 59, 0
	.param .b64 param0;
	st.param.f64 	[param0], %fd495;
	.param .b64 param1;
	st.param.f64 	[param1], 0d3FF8000000000000;
	.param .b64 retval0;
	call.uni (retval0), 
	__internal_accurate_pow, 
	(
	param0, 
	param1
	);
	ld.param.f64 	%fd4879, [retval0];
	} // callseq 59
	selp.f64 	%fd9883, 0dFFF8000000000000, %fd4879, %p603;
	bra.uni 	$L__BB1_375;
$L__BB1_374:
	setp.lt.s32 	%p604, %r6, 0;
	setp.eq.s32 	%p605, %r7, 1073741824;
	selp.b32 	%r1078, %r73, 0, %p605;
	or.b32  	%r1079, %r1078, 2146435072;
	selp.b32 	%r1080, %r1079, %r1078, %p604;
	mov.b32 	%r1081, 0;
	mov.b64 	%fd9883, {%r1081, %r1080};
$L__BB1_375:
	add.f64 	%fd4881, %fd494, 0d3FF8000000000000;
	{
	.reg .b32 %temp; 
	mov.b64 	{%temp, %r1082}, %fd4881;
	}
	and.b32  	%r1083, %r1082, 2146435072;
	setp.ne.s32 	%p606, %r1083, 2146435072;
	@%p606 bra 	$L__BB1_380;
	setp.nan.f64 	%p607, %fd494, %fd494;
	@%p607 bra 	$L__BB1_379;
	setp.neu.f64 	%p608, %fd495, 0d7FF0000000000000;
	@%p608 bra 	$L__BB1_380;
	setp.lt.s32 	%p609, %r73, 0;
	selp.b32 	%r1084, %r9, %r8, %p2;
	selp.b32 	%r1085, %r1084, %r8, %p609;
	mov.b32 	%r1086, 0;
	mov.b64 	%fd9883, {%r1086, %r1085};
	bra.uni 	$L__BB1_380;
$L__BB1_379:
	mov.f64 	%fd4882, 0d3FF8000000000000;
	add.rn.f64 	%fd9883, %fd494, %fd4882;
$L__BB1_380:
	setp.eq.f64 	%p610, %fd494, 0d3FF0000000000000;
	selp.f64 	%fd4883, 0d3FF0000000000000, %fd9883, %p610;
	ld.shared.f64 	%fd4884, [%r13+112];
	mul.f64 	%fd4885, %fd475, %fd4884;
	div.rn.f64 	%fd4886, %fd4885, %fd4883;
	sub.f64 	%fd9772, %fd9772, %fd4886;
	mul.f64 	%fd4887, %fd481, %fd4884;
	div.rn.f64 	%fd4888, %fd4887, %fd4883;
	sub.f64 	%fd9773, %fd9773, %fd4888;
	mul.f64 	%fd4889, %fd488, %fd4884;
	div.rn.f64 	%fd4890, %fd4889, %fd4883;
	sub.f64 	%fd9774, %fd9774, %fd4890;
$L__BB1_381:
	add.s64 	%rd48, %rd11, 15;
	setp.ge.u64 	%p611, %rd48, %rd14;
	@%p611 bra 	$L__BB1_406;
	setp.lt.s32 	%p612, %r2, 0;
	setp.eq.s32 	%p613, %r3, 1062207488;
	ld.shared.f64 	%fd4891, [%r10+120];
	sub.f64 	%fd508, %fd9758, %fd4891;
	{
	.reg .b32 %temp; 
	mov.b64 	{%temp, %r74}, %fd508;
	}
	abs.f64 	%fd509, %fd508;
	{ // callseq 60, 0
	.param .b64 param0;
	st.param.f64 	[param0], %fd509;
	.param .b64 param1;
	st.param.f64 	[param1], 0d4000000000000000;
	.param .b64 retval0;
	call.uni (retval0), 
	__internal_accurate_pow, 
	(
	param0, 
	param1
	);
	ld.param.f64 	%fd4892, [retval0];
	} // callseq 60
	setp.lt.s32 	%p615, %r74, 0;
	neg.f64 	%fd4894, %fd4892;
	selp.f64 	%fd4895, %fd4894, %fd4892, %p613;
	selp.f64 	%fd4896, %fd4895, %fd4892, %p615;
	setp.eq.f64 	%p616, %fd508, 0d0000000000000000;
	selp.b32 	%r1087, %r74, 0, %p613;
	or.b32  	%r1088, %r1087, 2146435072;
	selp.b32 	%r1089, %r1088, %r1087, %p612;
	mov.b32 	%r1090, 0;
	mov.b64 	%fd4897, {%r1090, %r1089};
	selp.f64 	%fd9887, %fd4897, %fd4896, %p616;
	add.f64 	%fd4898, %fd508, 0d4000000000000000;
	{
	.reg .b32 %temp; 
	mov.b64 	{%temp, %r1091}, %fd4898;
	}
	and.b32  	%r1092, %r1091, 2146435072;
	setp.ne.s32 	%p617, %r1092, 2146435072;
	@%p617 bra 	$L__BB1_387;
	setp.nan.f64 	%p618, %fd508, %fd508;
	@%p618 bra 	$L__BB1_386;
	setp.neu.f64 	%p619, %fd509, 0d7FF0000000000000;
	@%p619 bra 	$L__BB1_387;
	selp.b32 	%r1093, %r5, %r4, %p1;
	selp.b32 	%r1094, %r1093, %r4, %p615;
	mov.b32 	%r1095, 0;
	mov.b64 	%fd9887, {%r1095, %r1094};
	bra.uni 	$L__BB1_387;
$L__BB1_386:
	mov.f64 	%fd4899, 0d4000000000000000;
	add.rn.f64 	%fd9887, %fd508, %fd4899;
$L__BB1_387:
	setp.lt.s32 	%p621, %r2, 0;
	setp.eq.s32 	%p622, %r3, 1062207488;
	ld.shared.f64 	%fd4900, [%r11+120];
	sub.f64 	%fd514, %fd9759, %fd4900;
	{
	.reg .b32 %temp; 
	mov.b64 	{%temp, %r75}, %fd514;
	}
	abs.f64 	%fd515, %fd514;
	{ // callseq 61, 0
	.param .b64 param0;
	st.param.f64 	[param0], %fd515;
	.param .b64 param1;
	st.param.f64 	[param1], 0d4000000000000000;
	.param .b64 retval0;
	call.uni (retval0), 
	__internal_accurate_pow, 
	(
	param0, 
	param1
	);
	ld.param.f64 	%fd4901, [retval0];
	} // callseq 61
	setp.lt.s32 	%p624, %r75, 0;
	neg.f64 	%fd4903, %fd4901;
	selp.f64 	%fd4904, %fd4903, %fd4901, %p622;
	selp.f64 	%fd4905, %fd4904, %fd4901, %p624;
	setp.eq.f64 	%p625, %fd514, 0d0000000000000000;
	selp.b32 	%r1096, %r75, 0, %p622;
	or.b32  	%r1097, %r1096, 2146435072;
	selp.b32 	%r1098, %r1097, %r1096, %p621;
	mov.b32 	%r1099, 0;
	mov.b64 	%fd4906, {%r1099, %r1098};
	selp.f64 	%fd9888, %fd4906, %fd4905, %p625;
	add.f64 	%fd4907, %fd514, 0d4000000000000000;
	{
	.reg .b32 %temp; 
	mov.b64 	{%temp, %r1100}, %fd4907;
	}
	and.b32  	%r1101, %r1100, 2146435072;
	setp.ne.s32 	%p626, %r1101, 2146435072;
	@%p626 bra 	$L__BB1_392;
	setp.nan.f64 	%p627, %fd514, %fd514;
	@%p627 bra 	$L__BB1_391;
	setp.neu.f64 	%p628, %fd515, 0d7FF0000000000000;
	@%p628 bra 	$L__BB1_392;
	selp.b32 	%r1102, %r5, %r4, %p1;
	selp.b32 	%r1103, %r1102, %r4, %p624;
	mov.b32 	%r1104, 0;
	mov.b64 	%fd9888, {%r1104, %r1103};
	bra.uni 	$L__BB1_392;
$L__BB1_391:
	mov.f64 	%fd4908, 0d4000000000000000;
	add.rn.f64 	%fd9888, %fd514, %fd4908;
$L__BB1_392:
	setp.lt.s32 	%p630, %r2, 0;
	setp.eq.s32 	%p631, %r3, 1062207488;
	setp.eq.f64 	%p633, %fd514, 0d3FF0000000000000;
	selp.f64 	%fd4909, 0d3FF0000000000000, %fd9888, %p633;
	add.f64 	%fd4910, %fd9887, 0d3EB0C6F7A0B5ED8D;
	setp.eq.f64 	%p634, %fd508, 0d3FF0000000000000;
	selp.f64 	%fd4911, 0d3FF000010C6F7A0B, %fd4910, %p634;
	add.f64 	%fd520, %fd4911, %fd4909;
	ld.shared.f64 	%fd4912, [%r12+120];
	sub.f64 	%fd521, %fd9760, %fd4912;
	{
	.reg .b32 %temp; 
	mov.b64 	{%temp, %r76}, %fd521;
	}
	abs.f64 	%fd522, %fd521;
	{ // callseq 62, 0
	.param .b64 param0;
	st.param.f64 	[param0], %fd522;
	.param .b64 param1;
	st.param.f64 	[param1], 0d4000000000000000;
	.param .b64 retval0;
	call.uni (retval0), 
	__internal_accurate_pow, 
	(
	param0, 
	param1
	);
	ld.param.f64 	%fd4913, [retval0];
	} // callseq 62
	setp.lt.s32 	%p635, %r76, 0;
	neg.f64 	%fd4915, %fd4913;
	selp.f64 	%fd4916, %fd4915, %fd4913, %p631;
	selp.f64 	%fd4917, %fd4916, %fd4913, %p635;
	setp.eq.f64 	%p636, %fd521, 0d0000000000000000;
	selp.b32 	%r1105, %r76, 0, %p631;
	or.b32  	%r1106, %r1105, 2146435072;
	selp.b32 	%r1107, %r1106, %r1105, %p630;
	mov.b32 	%r1108, 0;
	mov.b64 	%fd4918, {%r1108, %r1107};
	selp.f64 	%fd9889, %fd4918, %fd4917, %p636;
	add.f64 	%fd4919, %fd521, 0d4000000000000000;
	{
	.reg .b32 %temp; 
	mov.b64 	{%temp, %r1109}, %fd4919;
	}
	and.b32  	%r1110, %r1109, 2146435072;
	setp.ne.s32 	%p637, %r1110, 2146435072;
	@%p637 bra 	$L__BB1_397;
	setp.nan.f64 	%p638, %fd521, %fd521;
	@%p638 bra 	$L__BB1_396;
	setp.neu.f64 	%p639, %fd522, 0d7FF0000000000000;
	@%p639 bra 	$L__BB1_397;
	selp.b32 	%r1111, %r5, %r4, %p1;
	selp.b32 	%r1112, %r1111, %r4, %p635;
	mov.b32 	%r1113, 0;
	mov.b64 	%fd9889, {%r1113, %r1112};
	bra.uni 	$L__BB1_397;
$L__BB1_396:
	mov.f64 	%fd4920, 0d4000000000000000;
	add.rn.f64 	%fd9889, %fd521, %fd4920;
$L__BB1_397:
	setp.eq.f64 	%p641, %fd521, 0d3FF0000000000000;
	selp.f64 	%fd4921, 0d3FF0000000000000, %fd9889, %p641;
	add.f64 	%fd527, %fd520, %fd4921;
	{
	.reg .b32 %temp; 
	mov.b64 	{%temp, %r77}, %fd527;
	}
	abs.f64 	%fd528, %fd527;
	setp.eq.f64 	%p642, %fd527, 0d0000000000000000;
	@%p642 bra 	$L__BB1_399;
	setp.lt.s32 	%p643, %r77, 0;
	{ // callseq 63, 0
	.param .b64 param0;
	st.param.f64 	[param0], %fd528;
	.param .b64 param1;
	st.param.f64 	[param1], 0d3FF8000000000000;
	.param .b64 retval0;
	call.uni (retval0), 
	__internal_accurate_pow, 
	(
	param0, 
	param1
	);
	ld.param.f64 	%fd4922, [retval0];
	} // callseq 63
	selp.f64 	%fd9891, 0dFFF8000000000000, %fd4922, %p643;
	bra.uni 	$L__BB1_400;
$L__BB1_399:
	setp.lt.s32 	%p644, %r6, 0;
	setp.eq.s32 	%p645, %r7, 1073741824;
	selp.b32 	%r1114, %r77, 0, %p645;
	or.b32  	%r1115, %r1114, 2146435072;
	selp.b32 	%r1116, %r1115, %r1114, %p644;
	mov.b32 	%r1117, 0;
	mov.b64 	%fd9891, {%r1117, %r1116};
$L__BB1_400:
	add.f64 	%fd4924, %fd527, 0d3FF8000000000000;
	{
	.reg .b32 %temp; 
	mov.b64 	{%temp, %r1118}, %fd4924;
	}
	and.b32  	%r1119, %r1118, 2146435072;
	setp.ne.s32 	%p646, %r1119, 2146435072;
	@%p646 bra 	$L__BB1_405;
	setp.nan.f64 	%p647, %fd527, %fd527;
	@%p647 bra 	$L__BB1_404;
	setp.neu.f64 	%p648, %fd528, 0d7FF0000000000000;
	@%p648 bra 	$L__BB1_405;
	setp.lt.s32 	%p649, %r77, 0;
	selp.b32 	%r1120, %r9, %r8, %p2;
	selp.b32 	%r1121, %r1120, %r8, %p649;
	mov.b32 	%r1122, 0;
	mov.b64 	%fd9891, {%r1122, %r1121};
	bra.uni 	$L__BB1_405;
$L__BB1_404:
	mov.f64 	%fd4925, 0d3FF8000000000000;
	add.rn.f64 	%fd9891, %fd527, %fd4925;
$L__BB1_405:
	setp.eq.f64 	%p650, %fd527, 0d3FF0000000000000;
	selp.f64 	%fd4926, 0d3FF0000000000000, %fd9891, %p650;
	ld.shared.f64 	%fd4927, [%r13+120];
	mul.f64 	%fd4928, %fd508, %fd4927;
	div.rn.f64 	%fd4929, %fd4928, %fd4926;
	sub.f64 	%fd9772, %fd9772, %fd4929;
	mul.f64 	%fd4930, %fd514, %fd4927;
	div.rn.f64 	%fd4931, %fd4930, %fd4926;
	sub.f64 	%fd9773, %fd9773, %fd4931;
	mul.f64 	%fd4932, %fd521, %fd4927;
	div.rn.f64 	%fd4933, %fd4932, %fd4926;
	sub.f64 	%fd9774, %fd9774, %fd4933;
$L__BB1_406:
	add.s64 	%rd49, %rd11, 16;
	setp.ge.u64 	%p651, %rd49, %rd14;
	@%p651 bra 	$L__BB1_431;
	setp.lt.s32 	%p652, %r2, 0;
	setp.eq.s32 	%p653, %r3, 1062207488;
	ld.shared.f64 	%fd4934, [%r10+128];
	sub.f64 	%fd541, %fd9758, %fd4934;
	{
	.reg .b32 %temp; 
	mov.b64 	{%temp, %r78}, %fd541;
	}
	abs.f64 	%fd542, %fd541;
	{ // callseq 64, 0
	.param .b64 param0;
	st.param.f64 	[param0], %fd542;
	.param .b64 param1;
	st.param.f64 	[param1], 0d4000000000000000;
	.param .b64 retval0;
	call.uni (retval0), 
	__internal_accurate_pow, 
	(
	param0, 
	param1
	);
	ld.param.f64 	%fd4935, [retval0];
	} // callseq 64
	setp.lt.s32 	%p655, %r78, 0;
	neg.f64 	%fd4937, %fd4935;
	selp.f64 	%fd4938, %fd4937, %fd4935, %p653;
	selp.f64 	%fd4939, %fd4938, %fd4935, %p655;
	setp.eq.f64 	%p656, %fd541, 0d0000000000000000;
	selp.b32 	%r1123, %r78, 0, %p653;
	or.b32  	%r1124, %r1123, 2146435072;
	selp.b32 	%r1125, %r1124, %r1123, %p652;
	mov.b32 	%r1126, 0;
	mov.b64 	%fd4940, {%r1126, %r1125};
	selp.f64 	%fd9895, %fd4940, %fd4939, %p656;
	add.f64 	%fd4941, %fd541, 0d4000000000000000;
	{
	.reg .b32 %temp; 
	mov.b64 	{%temp, %r1127}, %fd4941;
	}
	and.b32  	%r1128, %r1127, 2146435072;
	setp.ne.s32 	%p657, %r1128, 2146435072;
	@%p657 bra 	$L__BB1_412;
	setp.nan.f64 	%p658, %fd541, %fd541;
	@%p658 bra 	$L__BB1_411;
	setp.neu.f64 	%p659, %fd542, 0d7FF0000000000000;
	@%p659 bra 	$L__BB1_412;
	selp.b32 	%r1129, %r5, %r4, %p1;
	selp.b32 	%r1130, %r1129, %r4, %p655;
	mov.b32 	%r1131, 0;
	mov.b64 	%fd9895, {%r1131, %r1130};
	bra.uni 	$L__BB1_412;
$L__BB1_411:
	mov.f64 	%fd4942, 0d4000000000000000;
	add.rn.f64 	%fd9895, %fd541, %fd4942;
$L__BB1_412:
	setp.lt.s32 	%p661, %r2, 0;
	setp.eq.s32 	%p662, %r3, 1062207488;
	ld.shared.f64 	%fd4943, [%r11+128];
	sub.f64 	%fd547, %fd9759, %fd4943;
	{
	.reg .b32 %temp; 
	mov.b64 	{%temp, %r79}, %fd547;
	}
	abs.f64 	%fd548, %fd547;
	{ // callseq 65, 0
	.param .b64 param0;
	st.param.f64 	[param0], %fd548;
	.param .b64 param1;
	st.param.f64 	[param1], 0d4000000000000000;
	.param .b64 retval0;
	call.uni (retval0), 
	__internal_accurate_pow, 
	(
	param0, 
	param1
	);
	ld.param.f64 	%fd4944, [retval0];
	} // callseq 65
	setp.lt.s32 	%p664, %r79, 0;
	neg.f64 	%fd4946, %fd4944;
	selp.f64 	%fd4947, %fd4946, %fd4944, %p662;
	selp.f64 	%fd4948, %fd4947, %fd4944, %p664;
	setp.eq.f64 	%p665, %fd547, 0d0000000000000000;
	selp.b32 	%r1132, %r79, 0, %p662;
	or.b32  	%r1133, %r1132, 2146435072;
	selp.b32 	%r1134, %r1133, %r1132, %p661;
	mov.b32 	%r1135, 0;
	mov.b64 	%fd4949, {%r1135, %r1134};
	selp.f64 	%fd9896, %fd4949, %fd4948, %p665;
	add.f64 	%fd4950, %fd547, 0d4000000000000000;
	{
	.reg .b32 %temp; 
	mov.b64 	{%temp, %r1136}, %fd4950;
	}
	and.b32  	%r1137, %r1136, 2146435072;
	setp.ne.s32 	%p666, %r1137, 2146435072;
	@%p666 bra 	$L__BB1_417;
	setp.nan.f64 	%p667, %fd547, %fd547;
	@%p667 bra 	$L__BB1_416;
	setp.neu.f64 	%p668, %fd548, 0d7FF0000000000000;
	@%p668 bra 	$L__BB1_417;
	selp.b32 	%r1138, %r5, %r4, %p1;
	selp.b32 	%r1139, %r1138, %r4, %p664;
	mov.b32 	%r1140, 0;
	mov.b64 	%fd9896, {%r1140, %r1139};
	bra.uni 	$L__BB1_417;
$L__BB1_416:
	mov.f64 	%fd4951, 0d4000000000000000;
	add.rn.f64 	%fd9896, %fd547, %fd4951;
$L__BB1_417:
	setp.lt.s32 	%p670, %r2, 0;
	setp.eq.s32 	%p671, %r3, 1062207488;
	setp.eq.f64 	%p673, %fd547, 0d3FF0000000000000;
	selp.f64 	%fd4952, 0d3FF0000000000000, %fd9896, %p673;
	add.f64 	%fd4953, %fd9895, 0d3EB0C6F7A0B5ED8D;
	setp.eq.f64 	%p674, %fd541, 0d3FF0000000000000;
	selp.f64 	%fd4954, 0d3FF000010C6F7A0B, %fd4953, %p674;
	add.f64 	%fd553, %fd4954, %fd4952;
	ld.shared.f64 	%fd4955, [%r12+128];
	sub.f64 	%fd554, %fd9760, %fd4955;
	{
	.reg .b32 %temp; 
	mov.b64 	{%temp, %r80}, %fd554;
	}
	abs.f64 	%fd555, %fd554;
	{ // callseq 66, 0
	.param .b64 param0;
	st.param.f64 	[param0], %fd555;
	.param .b64 param1;
	st.param.f64 	[param1], 0d4000000000000000;
	.param .b64 retval0;
	call.uni (retval0), 
	__internal_accurate_pow, 
	(
	param0, 
	param1
	);
	ld.param.f64 	%fd4956, [retval0];
	} // callseq 66
	setp.lt.s32 	%p675, %r80, 0;
	neg.f64 	%fd4958, %fd4956;
	selp.f64 	%fd4959, %fd4958, %fd4956, %p671;
	selp.f64 	%fd4960, %fd4959, %fd4956, %p675;
	setp.eq.f64 	%p676, %fd554, 0d0000000000000000;
	selp.b32 	%r1141, %r80, 0, %p671;
	or.b32  	%r1142, %r1141, 2146435072;
	selp.b32 	%r1143, %r1142, %r1141, %p670;
	mov.b32 	%r1144, 0;
	mov.b64 	%fd4961, {%r1144, %r1143};
	selp.f64 	%fd9897, %fd4961, %fd4960, %p676;
	add.f64 	%fd4962, %fd554, 0d4000000000000000;
	{
	.reg .b32 %temp; 
	mov.b64 	{%temp, %r1145}, %fd4962;
	}
	and.b32  	%r1146, %r1145, 2146435072;
	setp.ne.s32 	%p677, %r1146, 2146435072;
	@%p677 bra 	$L__BB1_422;
	setp.nan.f64 	%p678, %fd554, %fd554;
	@%p678 bra 	$L__BB1_421;
	setp.neu.f64 	%p679, %fd555, 0d7FF0000000000000;
	@%p679 bra 	$L__BB1_422;
	selp.b32 	%r1147, %r5, %r4, %p1;
	selp.b32 	%r1148, %r1147, %r4, %p675;
	mov.b32 	%r1149, 0;
	mov.b64 	%fd9897, {%r1149, %r1148};
	bra.uni 	$L__BB1_422;
$L__BB1_421:
	mov.f64 	%fd4963, 0d4000000000000000;
	add.rn.f64 	%fd9897, %fd554, %fd4963;
$L__BB1_422:
	setp.eq.f64 	%p681, %fd554, 0d3FF0000000000000;
	selp.f64 	%fd4964, 0d3FF0000000000000, %fd9897, %p681;
	add.f64 	%fd560, %fd553, %fd4964;
	{
	.reg .b32 %temp; 
	mov.b64 	{%temp, %r81}, %fd560;
	}
	abs.f64 	%fd561, %fd560;
	setp.eq.f64 	%p682, %fd560, 0d0000000000000000;
	@%p682 bra 	$L__BB1_424;
	setp.lt.s32 	%p683, %r81, 0;
	{ // callseq 67, 0
	.param .b64 param0;
	st.param.f64 	[param0], %fd561;
	.param .b64 param1;
	st.param.f64 	[param1], 0d3FF8000000000000;
	.param .b64 retval0;
	call.uni (retval0), 
	__internal_accurate_pow, 
	(
	param0, 
	param1
	);
	ld.param.f64 	%fd4965, [retval0];
	} // callseq 67
	selp.f64 	%fd9899, 0dFFF8000000000000, %fd4965, %p683;
	bra.uni 	$L__BB1_425;
$L__BB1_424:
	setp.lt.s32 	%p684, %r6, 0;
	setp.eq.s32 	%p685, %r7, 1073741824;
	selp.b32 	%r1150, %r81, 0, %p685;
	or.b32  	%r1151, %r1150, 2146435072;
	selp.b32 	%r1152, %r1151, %r1150, %p684;
	mov.b32 	%r1153, 0;
	mov.b64 	%fd9899, {%r1153, %r1152};
$L__BB1_425:
	add.f64 	%fd4967, %fd560, 0d3FF8000000000000;
	{
	.reg .b32 %temp; 
	mov.b64 	{%temp, %r1154}, %fd4967;
	}
	and.b32  	%r1155, %r1154, 2146435072;
	setp.ne.s32 	%p686, %r1155, 2146435072;
	@%p686 bra 	$L__BB1_430;
	setp.nan.f64 	%p687, %fd560, %fd560;
	@%p687 bra 	$L__BB1_429;
	setp.neu.f64 	%p688, %fd561, 0d7FF0000000000000;
	@%p688 bra 	$L__BB1_430;
	setp.lt.s32 	%p689, %r81, 0;
	selp.b32 	%r1156, %r9, %r8, %p2;
	selp.b32 	%r1157, %r1156, %r8, %p689;
	mov.b32 	%r1158, 0;
	mov.b64 	%fd9899, {%r1158, %r1157};
	bra.uni 	$L__BB1_430;
$L__BB1_429:
	mov.f64 	%fd4968, 0d3FF8000000000000;
	add.rn.f64 	%fd9899, %fd560, %fd4968;
$L__BB1_430:
	setp.eq.f64 	%p690, %fd560, 0d3FF0000000000000;
	selp.f64 	%fd4969, 0d3FF0000000000000, %fd9899, %p690;
	ld.shared.f64 	%fd4970, [%r13+128];
	mul.f64 	%fd4971, %fd541, %fd4970;
	div.rn.f64 	%fd4972, %fd4971, %fd4969;
	sub.f64 	%fd9772, %fd9772, %fd4972;
	mul.f64 	%fd4973, %fd547, %fd4970;
	div.rn.f64 	%fd4974, %fd4973, %fd4969;
	sub.f64 	%fd9773, %fd9773, %fd4974;
	mul.f64 	%fd4975, %fd554, %fd4970;
	div.rn.f64 	%fd4976, %fd4975, %fd4969;
	sub.f64 	%fd9774, %fd9774, %fd4976;
$L__BB1_431:
	add.s64 	%rd50, %rd11, 17;
	setp.ge.u64 	%p691, %rd50, %rd14;
	@%p691 bra 	$L__BB1_456;
	setp.lt.s32 	%p692, %r2, 0;
	setp.eq.s32 	%p693, %r3, 1062207488;
	ld.shared.f64 	%fd4977, [%r10+136];
	sub.f64 	%fd574, %fd9758, %fd4977;
	{
	.reg .b32 %temp; 
	mov.b64 	{%temp, %r82}, %fd574;
	}
	abs.f64 	%fd575, %fd574;
	{ // callseq 68, 0
	.param .b64 param0;
	st.param.f64 	[param0], %fd575;
	.param .b64 param1;
	st.param.f64 	[param1], 0d4000000000000000;
	.param .b64 retval0;
	call.uni (retval0), 
	__internal_accurate_pow, 
	(
	param0, 
	param1
	);
	ld.param.f64 	%fd4978, [retval0];
	} // callseq 68
	setp.lt.s32 	%p695, %r82, 0;
	neg.f64 	%fd4980, %fd4978;
	selp.f64 	%fd4981, %fd4980, %fd4978, %p693;
	selp.f64 	%fd4982, %fd4981, %fd4978, %p695;
	setp.eq.f64 	%p696, %fd574, 0d0000000000000000;
	selp.b32 	%r1159, %r82, 0, %p693;
	or.b32  	%r1160, %r1159, 2146435072;
	selp.b32 	%r1161, %r1160, %r1159, %p692;
	mov.b32 	%r1162, 0;
	mov.b64 	%fd4983, {%r1162, %r1161};
	selp.f64 	%fd9903, %fd4983, %fd4982, %p696;
	add.f64 	%fd4984, %fd574, 0d4000000000000000;
	{
	.reg .b32 %temp; 
	mov.b64 	{%temp, %r1163}, %fd4984;
	}
	and.b32  	%r1164, %r1163, 2146435072;
	setp.ne.s32 	%p697, %r1164, 2146435072;
	@%p697 bra 	$L__BB1_437;
	setp.nan.f64 	%p698, %fd574, %fd574;
	@%p698 bra 	$L__BB1_436;
	setp.neu.f64 	%p699, %fd575, 0d7FF0000000000000;
	@%p699 bra 	$L__BB1_437;
	selp.b32 	%r1165, %r5, %r4, %p1;
	selp.b32 	%r1166, %r1165, %r4, %p695;
	mov.b32 	%r1167, 0;
	mov.b64 	%fd9903, {%r1167, %r1166};
	bra.uni 	$L__BB1_437;
$L__BB1_436:
	mov.f64 	%fd4985, 0d4000000000000000;
	add.rn.f64 	%fd9903, %fd574, %fd4985;
$L__BB1_437:
	setp.lt.s32 	%p701, %r2, 0;
	setp.eq.s32 	%p702, %r3, 1062207488;
	ld.shared.f64 	%fd4986, [%r11+136];
	sub.f64 	%fd580, %fd9759, %fd4986;
	{
	.reg .b32 %temp; 
	mov.b64 	{%temp, %r83}, %fd580;
	}
	abs.f64 	%fd581, %fd580;
	{ // callseq 69, 0
	.param .b64 param0;
	st.param.f64 	[param0], %fd581;
	.param .b64 param1;
	st.param.f64 	[param1], 0d4000000000000000;
	.param .b64 retval0;
	call.uni (retval0), 
	__internal_accurate_pow, 
	(
	param0, 
	param1
	);
	ld.param.f64 	%fd4987, [retval0];
	} // callseq 69
	setp.lt.s32 	%p704, %r83, 0;
	neg.f64 	%fd4989, %fd4987;
	selp.f64 	%fd4990, %fd4989, %fd4987, %p702;
	selp.f64 	%fd4991, %fd4990, %fd4987, %p704;
	setp.eq.f64 	%p705, %fd580, 0d0000000000000000;
	selp.b32 	%r1168, %r83, 0, %p702;
	or.b32  	%r1169, %r1168, 2146435072;
	selp.b32 	%r1170, %r1169, %r1168, %p701;
	mov.b32 	%r1171, 0;
	mov.b64 	%fd4992, {%r1171, %r1170};
	selp.f64 	%fd9904, %fd4992, %fd4991, %p705;
	add.f64 	%fd4993, %fd580, 0d4000000000000000;
	{
	.reg .b32 %temp; 
	mov.b64 	{%temp, %r1172}, %fd4993;
	}
	and.b32  	%r1173, %r1172, 2146435072;
	setp.ne.s32 	%p706, %r1173, 2146435072;
	@%p706 bra 	$L__BB1_442;
	setp.nan.f64 	%p707, %fd580, %fd580;
	@%p707 bra 	$L__BB1_441;
	setp.neu.f64 	%p708, %fd581, 0d7FF0000000000000;
	@%p708 bra 	$L__BB1_442;
	selp.b32 	%r1174, %r5, %r4, %p1;
	selp.b32 	%r1175, %r1174, %r4, %p704;
	mov.b32 	%r1176, 0;
	mov.b64 	%fd9904, {%r1176, %r1175};
	bra.uni 	$L__BB1_442;
$L__BB1_441:
	mov.f64 	%fd4994, 0d4000000000000000;
	add.rn.f64 	%fd9904, %fd580, %fd4994;
$L__BB1_442:
	setp.lt.s32 	%p710, %r2, 0;
	setp.eq.s32 	%p711, %r3, 1062207488;
	setp.eq.f64 	%p713, %fd580, 0d3FF0000000000000;
	selp.f64 	%fd4995, 0d3FF0000000000000, %fd9904, %p713;
	add.f64 	%fd4996, %fd9903, 0d3EB0C6F7A0B5ED8D;
	setp.eq.f64 	%p714, %fd574, 0d3FF0000000000000;
	selp.f64 	%fd4997, 0d3FF000010C6F7A0B, %fd4996, %p714;
	add.f64 	%fd586, %fd4997, %fd4995;
	ld.shared.f64 	%fd4998, [%r12+136];
	sub.f64 	%fd587, %fd9760, %fd4998;
	{
	.reg .b32 %temp; 
	mov.b64 	{%temp, %r84}, %fd587;
	}
	abs.f64 	%fd588, %fd587;
	{ // callseq 70, 0
	.param .b64 param0;
	st.param.f64 	[param0], %fd588;
	.param .b64 param1;
	st.param.f64 	[param1], 0d4000000000000000;
	.param .b64 retval0;
	call.uni (retval0), 
	__internal_accurate_pow, 
	(
	param0, 
	param1
	);
	ld.param.f64 	%fd4999, [retval0];
	} // callseq 70
	setp.lt.s32 	%p715, %r84, 0;
	neg.f64 	%fd5001, %fd4999;
	selp.f64 	%fd5002, %fd5001, %fd4999, %p711;
	selp.f64 	%fd5003, %fd5002, %fd4999, %p715;
	setp.eq.f64 	%p716, %fd587, 0d0000000000000000;
	selp.b32 	%r1177, %r84, 0, %p711;
	or.b32  	%r1178, %r1177, 2146435072;
	selp.b32 	%r1179, %r1178, %r1177, %p710;
	mov.b32 	%r1180, 0;
	mov.b64 	%fd5004, {%r1180, %r1179};
	selp.f64 	%fd9905, %fd5004, %fd5003, %p716;
	add.f64 	%fd5005, %fd587, 0d4000000000000000;
	{
	.reg .b32 %temp; 
	mov.b64 	{%temp, %r1181}, %fd5005;
	}
	and.b32  	%r1182, %r1181, 2146435072;
	setp.ne.s32 	%p717, %r1182, 2146435072;
	@%p717 bra 	$L__BB1_447;
	setp.nan.f64 	%p718, %fd587, %fd587;
	@%p718 bra 	$L__BB1_446;
	setp.neu.f64 	%p719, %fd588, 0d7FF0000000000000;
	@%p719 bra 	$L__BB1_447;
	selp.b32 	%r1183, %r5, %r4, %p1;
	selp.b32 	%r1184, %r1183, %r4, %p715;
	mov.b32 	%r1185, 0;
	mov.b64 	%fd9905, {%r1185, %r1184};
	bra.uni 	$L__BB1_447;
$L__BB1_446:
	mov.f64 	%fd5006, 0d4000000000000000;
	add.rn.f64 	%fd9905, %fd587, %fd5006;
$L__BB1_447:
	setp.eq.f64 	%p721, %fd587, 0d3FF0000000000000;
	selp.f64 	%fd5007, 0d3FF0000000000000, %fd9905, %p721;
	add.f64 	%fd593, %fd586, %fd5007;
	{
	.reg .b32 %temp; 
	mov.b64 	{%temp, %r85}, %fd593;
	}
	abs.f64 	%fd594, %fd593;
	setp.eq.f64 	%p722, %fd593, 0d0000000000000000;
	@%p722 bra 	$L__BB1_449;
	setp.lt.s32 	%p723, %r85, 0;
	{ // callseq 71, 0
	.param .b64 param0;
	st.param.f64 	[param0], %fd594;
	.param .b64 param1;
	st.param.f64 	[param1], 0d3FF8000000000000;
	.param .b64 retval0;
	call.uni (retval0), 
	__internal_accurate_pow, 
	(
	param0, 
	param1
	);
	ld.param.f64 	%fd5008, [retval0];
	} // callseq 71
	selp.f64 	%fd9907, 0dFFF8000000000000, %fd5008, %p723;
	bra.uni 	$L__BB1_450;
$L__BB1_449:
	setp.lt.s32 	%p724, %r6, 0;
	setp.eq.s32 	%p725, %r7, 1073741824;
	selp.b32 	%r1186, %r85, 0, %p725;
	or.b32  	%r1187, %r1186, 2146435072;
	selp.b32 	%r1188, %r1187, %r1186, %p724;
	mov.b32 	%r1189, 0;
	mov.b64 	%fd9907, {%r1189, %r1188};
$L__BB1_450:
	add.f64 	%fd5010, %fd593, 0d3FF8000000000000;
	{
	.reg .b32 %temp; 
	mov.b64 	{%temp, %r1190}, %fd5010;
	}
	and.b32  	%r1191, %r1190, 2146435072;
	setp.ne.s32 	%p726, %r1191, 2146435072;
	@%p726 bra 	$L__BB1_455;
	setp.nan.f64 	%p727, %fd593, %fd593;
	@%p727 bra 	$L__BB1_454;
	setp.neu.f64 	%p728, %fd594, 0d7FF0000000000000;
	@%p728 bra 	$L__BB1_455;
	setp.lt.s32 	%p729, %r85, 0;
	selp.b32 	%r1192, %r9, %r8, %p2;
	selp.b32 	%r1193, %r1192, %r8, %p729;
	mov.b32 	%r1194, 0;
	mov.b64 	%fd9907, {%r1194, %r1193};
	bra.uni 	$L__BB1_455;
$L__BB1_454:
	mov.f64 	%fd5011, 0d3FF8000000000000;
	add.rn.f64 	%fd9907, %fd593, %fd5011;
$L__BB1_455:
	setp.eq.f64 	%p730, %fd593, 0d3FF0000000000000;
	selp.f64 	%fd5012, 0d3FF0000000000000, %fd9907, %p730;
	ld.shared.f64 	%fd5013, [%r13+136];
	mul.f64 	%fd5014, %fd574, %fd5013;
	div.rn.f64 	%fd5015, %fd5014, %fd5012;
	sub.f64 	%fd9772, %fd9772, %fd5015;
	mul.f64 	%fd5016, %fd580, %fd5013;
	div.rn.f64 	%fd5017, %fd5016, %fd5012;
	sub.f64 	%fd9773, %fd9773, %fd5017;
	mul.f64 	%fd5018, %fd587, %fd5013;
	div.rn.f64 	%fd5019, %fd5018, %fd5012;
	sub.f64 	%fd9774, %fd9774, %fd5019;
$L__BB1_456:
	add.s64 	%rd51, %rd11, 18;
	setp.ge.u64 	%p731, %rd51, %rd14;
	@%p731 bra 	$L__BB1_481;
	setp.lt.s32 	%p732, %r2, 0;
	setp.eq.s32 	%p733, %r3, 1062207488;
	ld.shared.f64 	%fd5020, [%r10+144];
	sub.f64 	%fd607, %fd9758, %fd5020;
	{
	.reg .b32 %temp; 
	mov.b64 	{%temp, %r86}, %fd607;
	}
	abs.f64 	%fd608, %fd607;
	{ // callseq 72, 0
	.param .b64 param0;
	st.param.f64 	[param0], %fd608;
	.param .b64 param1;
	st.param.f64 	[param1], 0d4000000000000000;
	.param .b64 retval0;
	call.uni (retval0), 
	__internal_accurate_pow, 
	(
	param0, 
	param1
	);
	ld.param.f64 	%fd5021, [retval0];
	} // callseq 72
	setp.lt.s32 	%p735, %r86, 0;
	neg.f64 	%fd5023, %fd5021;
	selp.f64 	%fd5024, %fd5023, %fd5021, %p733;
	selp.f64 	%fd5025, %fd5024, %fd5021, %p735;
	setp.eq.f64 	%p736, %fd607, 0d0000000000000000;
	selp.b32 	%r1195, %r86, 0, %p733;
	or.b32  	%r1196, %r1195, 2146435072;
	selp.b32 	%r1197, %r1196, %r1195, %p732;
	mov.b32 	%r1198, 0;
	mov.b64 	%fd5026, {%r1198, %r1197};
	selp.f64 	%fd9911, %fd5026, %fd5025, %p736;
	add.f64 	%fd5027, %fd607, 0d4000000000000000;
	{
	.reg .b32 %temp; 
	mov.b64 	{%temp, %r1199}, %fd5027;
	}
	and.b32  	%r1200, %r1199, 2146435072;
	setp.ne.s32 	%p737, %r1200, 2146435072;
	@%p737 bra 	$L__BB1_462;
	setp.nan.f64 	%p738, %fd607, %fd607;
	@%p738 bra 	$L__BB1_461;
	setp.neu.f64 	%p739, %fd608, 0d7FF0000000000000;
	@%p739 bra 	$L__BB1_462;
	selp.b32 	%r1201, %r5, %r4, %p1;
	selp.b32 	%r1202, %r1201, %r4, %p735;
	mov.b32 	%r1203, 0;
	mov.b64 	%fd9911, {%r1203, %r1202};
	bra.uni 	$L__BB1_462;
$L__BB1_461:
	mov.f64 	%fd5028, 0d4000000000000000;
	add.rn.f64 	%fd9911, %fd607, %fd5028;
$L__BB1_462:
	setp.lt.s32 	%p741, %r2, 0;
	setp.eq.s32 	%p742, %r3, 1062207488;
	ld.shared.f64 	%fd5029, [%r11+144];
	sub.f64 	%fd613, %fd9759, %fd5029;
	{
	.reg .b32 %temp; 
	mov.b64 	{%temp, %r87}, %fd613;
	}
	abs.f64 	%fd614, %fd613;
	{ // callseq 73, 0
	.param .b64 param0;
	st.param.f64 	[param0], %fd614;
	.param .b64 param1;
	st.param.f64 	[param1], 0d4000000000000000;
	.param .b64 retval0;
	call.uni (retval0), 
	__internal_accurate_pow, 
	(
	param0, 
	param1
	);
	ld.param.f64 	%fd5030, [retval0];
	} // callseq 73
	setp.lt.s32 	%p744, %r87, 0;
	neg.f64 	%fd5032, %fd5030;
	selp.f64 	%fd5033, %fd5032, %fd5030, %p742;
	selp.f64 	%fd5034, %fd5033, %fd5030, %p744;
	setp.eq.f64 	%p745, %fd613, 0d0000000000000000;
	selp.b32 	%r1204, %r87, 0, %p742;
	or.b32  	%r1205, %r1204, 2146435072;
	selp.b32 	%r1206, %r1205, %r1204, %p741;
	mov.b32 	%r1207, 0;
	mov.b64 	%fd5035, {%r1207, %r1206};
	selp.f64 	%fd9912, %fd5035, %fd5034, %p745;
	add.f64 	%fd5036, %fd613, 0d4000000000000000;
	{
	.reg .b32 %temp; 
	mov.b64 	{%temp, %r1208}, %fd5036;
	}
	and.b32  	%r1209, %r1208, 2146435072;
	setp.ne.s32 	%p746, %r1209, 2146435072;
	@%p746 bra 	$L__BB1_467;
	setp.nan.f64 	%p747, %fd613, %fd613;
	@%p747 bra 	$L__BB1_466;
	setp.neu.f64 	%p748, %fd614, 0d7FF0000000000000;
	@%p748 bra 	$L__BB1_467;
	selp.b32 	%r1210, %r5, %r4, %p1;
	selp.b32 	%r1211, %r1210, %r4, %p744;
	mov.b32 	%r1212, 0;
	mov.b64 	%fd9912, {%r1212, %r1211};
	bra.uni 	$L__BB1_467;
$L__BB1_466:
	mov.f64 	%fd5037, 0d4000000000000000;
	add.rn.f64 	%fd9912, %fd613, %fd5037;
$L__BB1_467:
	setp.lt.s32 	%p750, %r2, 0;
	setp.eq.s32 	%p751, %r3, 1062207488;
	setp.eq.f64 	%p753, %fd613, 0d3FF0000000000000;
	selp.f64 	%fd5038, 0d3FF0000000000000, %fd9912, %p753;
	add.f64 	%fd5039, %fd9911, 0d3EB0C6F7A0B5ED8D;
	setp.eq.f64 	%p754, %fd607, 0d3FF0000000000000;
	selp.f64 	%fd5040, 0d3FF000010C6F7A0B, %fd5039, %p754;
	add.f64 	%fd619, %fd5040, %fd5038;
	ld.shared.f64 	%fd5041, [%r12+144];
	sub.f64 	%fd620, %fd9760, %fd5041;
	{
	.reg .b32 %temp; 
	mov.b64 	{%temp, %r88}, %fd620;
	}
	abs.f64 	%fd621, %fd620;
	{ // callseq 74, 0
	.param .b64 param0;
	st.param.f64 	[param0], %fd621;
	.param .b64 param1;
	st.param.f64 	[param1], 0d4000000000000000;
	.param .b64 retval0;
	call.uni (retval0), 
	__internal_accurate_pow, 
	(
	param0, 
	param1
	);
	ld.param.f64 	%fd5042, [retval0];
	} // callseq 74
	setp.lt.s32 	%p755, %r88, 0;
	neg.f64 	%fd5044, %fd5042;
	selp.f64 	%fd5045, %fd5044, %fd5042, %p751;
	selp.f64 	%fd5046, %fd5045, %fd5042, %p755;
	setp.eq.f64 	%p756, %fd620, 0d0000000000000000;
	selp.b32 	%r1213, %r88, 0, %p751;
	or.b32  	%r1214, %r1213, 2146435072;
	selp.b32 	%r1215, %r1214, %r1213, %p750;
	mov.b32 	%r1216, 0;
	mov.b64 	%fd5047, {%r1216, %r1215};
	selp.f64 	%fd9913, %fd5047, %fd5046, %p756;
	add.f64 	%fd5048, %fd620, 0d4000000000000000;
	{
	.reg .b32 %temp; 
	mov.b64 	{%temp, %r1217}, %fd5048;
	}
	and.b32  	%r1218, %r1217, 2146435072;
	setp.ne.s32 	%p757, %r1218, 2146435072;
	@%p757 bra 	$L__BB1_472;
	setp.nan.f64 	%p758, %fd620, %fd620;
	@%p758 bra 	$L__BB1_471;
	setp.neu.f64 	%p759, %fd621, 0d7FF0000000000000;
	@%p759 bra 	$L__BB1_472;
	selp.b32 	%r1219, %r5, %r4, %p1;
	selp.b32 	%r1220, %r1219, %r4, %p755;
	mov.b32 	%r1221, 0;
	mov.b64 	%fd9913, {%r1221, %r1220};
	bra.uni 	$L__BB1_472;
$L__BB1_471:
	mov.f64 	%fd5049, 0d4000000000000000;
	add.rn.f64 	%fd9913, %fd620, %fd5049;
$L__BB1_472:
	setp.eq.f64 	%p761, %fd620, 0d3FF0000000000000;
	selp.f64 	%fd5050, 0d3FF0000000000000, %fd9913, %p761;
	add.f64 	%fd626, %fd619, %fd5050;
	{
	.reg .b32 %temp; 
	mov.b64 	{%temp, %r89}, %fd626;
	}
	abs.f64 	%fd627, %fd626;
	setp.eq.f64 	%p762, %fd626, 0d0000000000000000;
	@%p762 bra 	$L__BB1_474;
	setp.lt.s32 	%p763, %r89, 0;
	{ // callseq 75, 0
	.param .b64 param0;
	st.param.f64 	[param0], %fd627;
	.param .b64 param1;
	st.param.f64 	[param1], 0d3FF8000000000000;
	.param .b64 retval0;
	call.uni (retval0), 
	__internal_accurate_pow, 
	(
	param0, 
	param1
	);
	ld.param.f64 	%fd5051, [retval0];
	} // callseq 75
	selp.f64 	%fd9915, 0dFFF8000000000000, %fd5051, %p763;
	bra.uni 	$L__BB1_475;
$L__BB1_474:
	setp.lt.s32 	%p764, %r6, 0;
	setp.eq.s32 	%p765, %r7, 1073741824;
	selp.b32 	%r1222, %r89, 0, %p765;
	or.b32  	%r1223, %r1222, 2146435072;
	selp.b32 	%r1224, %r1223, %r1222, %p764;
	mov.b32 	%r1225, 0;
	mov.b64 	%fd9915, {%r1225, %r1224};
$L__BB1_475:
	add.f64 	%fd5053, %fd626, 0d3FF8000000000000;
	{
	.reg .b32 %temp; 
	mov.b64 	{%temp, %r1226}, %fd5053;
	}
	and.b32  	%r1227, %r1226, 2146435072;
	setp.ne.s32 	%p766, %r1227, 2146435072;
	@%p766 bra 	$L__BB1_480;
	setp.nan.f64 	%p767, %fd626, %fd626;
	@%p767 bra 	$L__BB1_479;
	setp.neu.f64 	%p768, %fd627, 0d7FF0000000000000;
	@%p768 bra 	$L__BB1_480;
	setp.lt.s32 	%p769, %r89, 0;
	selp.b32 	%r1228, %r9, %r8, %p2;
	selp.b32 	%r1229, %r1228, %r8, %p769;
	mov.b32 	%r1230, 0;
	mov.b64 	%fd9915, {%r1230, %r1229};
	bra.uni 	$L__BB1_480;
$L__BB1_479:
	mov.f64 	%fd5054, 0d3FF8000000000000;
	add.rn.f64 	%fd9915, %fd626, %fd5054;
$L__BB1_480:
	setp.eq.f64 	%p770, %fd626, 0d3FF0000000000000;
	selp.f64 	%fd5055, 0d3FF0000000000000, %fd9915, %p770;
	ld.shared.f64 	%fd5056, [%r13+144];
	mul.f64 	%fd5057, %fd607, %fd5056;
	div.rn.f64 	%fd5058, %fd5057, %fd5055;
	sub.f64 	%fd9772, %fd9772, %fd5058;
	mul.f64 	%fd5059, %fd613, %fd5056;
	div.rn.f64 	%fd5060, %fd5059, %fd5055;
	sub.f64 	%fd9773, %fd9773, %fd5060;
	mul.f64 	%fd5061, %fd620, %fd5056;
	div.rn.f64 	%fd5062, %fd5061, %fd5055;
	sub.f64 	%fd9774, %fd9774, %fd5062;
$L__BB1_481:
	add.s64 	%rd52, %rd11, 19;
	setp.ge.u64 	%p771, %rd52, %rd14;
	@%p771 bra 	$L__BB1_506;
	setp.lt.s32 	%p772, %r2, 0;
	setp.eq.s32 	%p773, %r3, 1062207488;
	ld.shared.f64 	%fd5063, [%r10+152];
	sub.f64 	%fd640, %fd9758, %fd5063;
	{
	.reg .b32 %temp; 
	mov.b64 	{%temp, %r90}, %fd640;
	}
	abs.f64 	%fd641, %fd640;
	{ // callseq 76, 0
	.param .b64 param0;
	st.param.f64 	[param0], %fd641;
	.param .b64 param1;
	st.param.f64 	[param1], 0d4000000000000000;
	.param .b64 retval0;
	call.uni (retval0), 
	__internal_accurate_pow, 
	(
	param0, 
	param1
	);
	ld.param.f64 	%fd5064, [retval0];
	} // callseq 76
	setp.lt.s32 	%p775, %r90, 0;
	neg.f64 	%fd5066, %fd5064;
	selp.f64 	%fd5067, %fd5066, %fd5064, %p773;
	selp.f64 	%fd5068, %fd5067, %fd5064, %p775;
	setp.eq.f64 	%p776, %fd640, 0d0000000000000000;
	selp.b32 	%r1231, %r90, 0, %p773;
	or.b32  	%r1232, %r1231, 2146435072;
	selp.b32 	%r1233, %r1232, %r1231, %p772;
	mov.b32 	%r1234, 0;
	mov.b64 	%fd5069, {%r1234, %r1233};
	selp.f64 	%fd9919, %fd5069, %fd5068, %p776;
	add.f64 	%fd5070, %fd640, 0d4000000000000000;
	{
	.reg .b32 %temp; 
	mov.b64 	{%temp, %r1235}, %fd5070;
	}
	and.b32  	%r1236, %r1235, 2146435072;
	setp.ne.s32 	%p777, %r1236, 2146435072;
	@%p777 bra 	$L__BB1_487;
	setp.nan.f64 	%p778, %fd640, %fd640;
	@%p778 bra 	$L__BB1_486;
	setp.neu.f64 	%p779, %fd641, 0d7FF0000000000000;
	@%p779 bra 	$L__BB1_487;
	selp.b32 	%r1237, %r5, %r4, %p1;
	selp.b32 	%r1238, %r1237, %r4, %p775;
	mov.b32 	%r1239, 0;
	mov.b64 	%fd9919, {%r1239, %r1238};
	bra.uni 	$L__BB1_487;
$L__BB1_486:
	mov.f64 	%fd5071, 0d4000000000000000;
	add.rn.f64 	%fd9919, %fd640, %fd5071;
$L__BB1_487:
	setp.lt.s32 	%p781, %r2, 0;
	setp.eq.s32 	%p782, %r3, 1062207488;
	ld.shared.f64 	%fd5072, [%r11+152];
	sub.f64 	%fd646, %fd9759, %fd5072;
	{
	.reg .b32 %temp; 
	mov.b64 	{%temp, %r91}, %fd646;
	}
	abs.f64 	%fd647, %fd646;
	{ // callseq 77, 0
	.param .b64 param0;
	st.param.f64 	[param0], %fd647;
	.param .b64 param1;
	st.param.f64 	[param1], 0d4000000000000000;
	.param .b64 retval0;
	call.uni (retval0), 
	__internal_accurate_pow, 
	(
	param0, 
	param1
	);
	ld.param.f64 	%fd5073, [retval0];
	} // callseq 77
	setp.lt.s32 	%p784, %r91, 0;
	neg.f64 	%fd5075, %fd5073;
	selp.f64 	%fd5076, %fd5075, %fd5073, %p782;
	selp.f64 	%fd5077, %fd5076, %fd5073, %p784;
	setp.eq.f64 	%p785, %fd646, 0d0000000000000000;
	selp.b32 	%r1240, %r91, 0, %p782;
	or.b32  	%r1241, %r1240, 2146435072;
	selp.b32 	%r1242, %r1241, %r1240, %p781;
	mov.b32 	%r1243, 0;
	mov.b64 	%fd5078, {%r1243, %r1242};
	selp.f64 	%fd9920, %fd5078, %fd5077, %p785;
	add.f64 	%fd5079, %fd646, 0d4000000000000000;
	{
	.reg .b32 %temp; 
	mov.b64 	{%temp, %r1244}, %fd5079;
	}
	and.b32  	%r1245, %r1244, 2146435072;
	setp.ne.s32 	%p786, %r1245, 2146435072;
	@%p786 bra 	$L__BB1_492;
	setp.nan.f64 	%p787, %fd646, %fd646;
	@%p787 bra 	$L__BB1_491;
	setp.neu.f64 	%p788, %fd647, 0d7FF0000000000000;
	@%p788 bra 	$L__BB1_492;
	selp.b32 	%r1246, %r5, %r4, %p1;
	selp.b32 	%r1247, %r1246, %r4, %p784;
	mov.b32 	%r1248, 0;
	mov.b64 	%fd9920, {%r1248, %r1247};
	bra.uni 	$L__BB1_492;
$L__BB1_491:
	mov.f64 	%fd5080, 0d4000000000000000;
	add.rn.f64 	%fd9920, %fd646, %fd5080;
$L__BB1_492:
	setp.lt.s32 	%p790, %r2, 0;
	setp.eq.s32 	%p791, %r3, 1062207488;
	setp.eq.f64 	%p793, %fd646, 0d3FF0000000000000;
	selp.f64 	%fd5081, 0d3FF0000000000000, %fd9920, %p793;
	add.f64 	%fd5082, %fd9919, 0d3EB0C6F7A0B5ED8D;
	setp.eq.f64 	%p794, %fd640, 0d3FF0000000000000;
	selp.f64 	%fd5083, 0d3FF000010C6F7A0B, %fd5082, %p794;
	add.f64 	%fd652, %fd5083, %fd5081;
	ld.shared.f64 	%fd5084, [%r12+152];
	sub.f64 	%fd653, %fd9760, %fd5084;
	{
	.reg .b32 %temp; 
	mov.b64 	{%temp, %r92}, %fd653;
	}
	abs.f64 	%fd654, %fd653;
	{ // callseq 78, 0
	.param .b64 param0;
	st.param.f64 	[param0], %fd654;
	.param .b64 param1;
	st.param.f64 	[param1], 0d4000000000000000;
	.param .b64 retval0;
	call.uni (retval0), 
	__internal_accurate_pow, 
	(
	param0, 
	param1
	);
	ld.param.f64 	%fd5085, [retval0];
	} // callseq 78
	setp.lt.s32 	%p795, %r92, 0;
	neg.f64 	%fd5087, %fd5085;
	selp.f64 	%fd5088, %fd5087, %fd5085, %p791;
	selp.f64 	%fd5089, %fd5088, %fd5085, %p795;
	setp.eq.f64 	%p796, %fd653, 0d0000000000000000;
	selp.b32 	%r1249, %r92, 0, %p791;
	or.b32  	%r1250, %r1249, 2146435072;
	selp.b32 	%r1251, %r1250, %r1249, %p790;
	mov.b32 	%r1252, 0;
	mov.b64 	%fd5090, {%r1252, %r1251};
	selp.f64 	%fd9921, %fd5090, %fd5089, %p796;
	add.f64 	%fd5091, %fd653, 0d4000000000000000;
	{
	.reg .b32 %temp; 
	mov.b64 	{%temp, %r1253}, %fd5091;
	}
	and.b32  	%r1254, %r1253, 2146435072;
	setp.ne.s32 	%p797, %r1254, 2146435072;
	@%p797 bra 	$L__BB1_497;
	setp.nan.f64 	%p798, %fd653, %fd653;
	@%p798 bra 	$L__BB1_496;
	setp.neu.f64 	%p799, %fd654, 0d7FF0000000000000;
	@%p799 bra 	$L__BB1_497;
	selp.b32 	%r1255, %r5, %r4, %p1;
	selp.b32 	%r1256, %r1255, %r4, %p795;
	mov.b32 	%r1257, 0;
	mov.b64 	%fd9921, {%r1257, %r1256};
	bra.uni 	$L__BB1_497;
$L__BB1_496:
	mov.f64 	%fd5092, 0d4000000000000000;
	add.rn.f64 	%fd9921, %fd653, %fd5092;
$L__BB1_497:
	setp.eq.f64 	%p801, %fd653, 0d3FF0000000000000;
	selp.f64 	%fd5093, 0d3FF0000000000000, %fd9921, %p801;
	add.f64 	%fd659, %fd652, %fd5093;
	{
	.reg .b32 %temp; 
	mov.b64 	{%temp, %r93}, %fd659;
	}
	abs.f64 	%fd660, %fd659;
	setp.eq.f64 	%p802, %fd659, 0d0000000000000000;
	@%p802 bra 	$L__BB1_499;
	setp.lt.s32 	%p803, %r93, 0;
	{ // callseq 79, 0
	.param .b64 param0;
	st.param.f64 	[param0], %fd660;
	.param .b64 param1;
	st.param.f64 	[param1], 0d3FF8000000000000;
	.param .b64 retval0;
	call.uni (retval0), 
	__internal_accurate_pow, 
	(
	param0, 
	param1
	);
	ld.param.f64 	%fd5094, [retval0];
	} // callseq 79
	selp.f64 	%fd9923, 0dFFF8000000000000, %fd5094, %p803;
	bra.uni 	$L__BB1_500;
$L__BB1_499:
	setp.lt.s32 	%p804, %r6, 0;
	setp.eq.s32 	%p805, %r7, 1073741824;
	selp.b32 	%r1258, %r93, 0, %p805;
	or.b32  	%r1259, %r1258, 2146435072;
	selp.b32 	%r1260, %r1259, %r1258, %p804;
	mov.b32 	%r1261, 0;
	mov.b64 	%fd9923, {%r1261, %r1260};
$L__BB1_500:
	add.f64 	%fd5096, %fd659, 0d3FF8000000000000;
	{
	.reg .b32 %temp; 
	mov.b64 	{%temp, %r1262}, %fd5096;
	}
	and.b32  	%r1263, %r1262, 2146435072;
	setp.ne.s32 	%p806, %r1263, 2146435072;
	@%p806 bra 	$L__BB1_505;
	setp.nan.f64 	%p807, %fd659, %fd659;
	@%p807 bra 	$L__BB1_504;
	setp.neu.f64 	%p808, %fd660, 0d7FF0000000000000;
	@%p808 bra 	$L__BB1_505;
	setp.lt.s32 	%p809, %r93, 0;
	selp.b32 	%r1264, %r9, %r8, %p2;
	selp.b32 	%r1265, %r1264, %r8, %p809;
	mov.b32 	%r1266, 0;
	mov.b64 	%fd9923, {%r1266, %r1265};
	bra.uni 	$L__BB1_505;
$L__BB1_504:
	mov.f64 	%fd5097, 0d3FF8000000000000;
	add.rn.f64 	%fd9923, %fd659, %fd5097;
$L__BB1_505:
	setp.eq.f64 	%p810, %fd659, 0d3FF0000000000000;
	selp.f64 	%fd5098, 0d3FF0000000000000, %fd9923, %p810;
	ld.shared.f64 	%fd5099, [%r13+152];
	mul.f64 	%fd5100, %fd640, %fd5099;
	div.rn.f64 	%fd5101, %fd5100, %fd5098;
	sub.f64 	%fd9772, %fd9772, %fd5101;
	mul.f64 	%fd5102, %fd646, %fd5099;
	div.rn.f64 	%fd5103, %fd5102, %fd5098;
	sub.f64 	%fd9773, %fd9773, %fd5103;
	mul.f64 	%fd5104, %fd653, %fd5099;
	div.rn.f64 	%fd5105, %fd5104, %fd5098;
	sub.f64 	%fd9774, %fd9774, %fd5105;
$L__BB1_506:
	add.s64 	%rd53, %rd11, 20;
	setp.ge.u64 	%p811, %rd53, %rd14;
	@%p811 bra 	$L__BB1_531;
	setp.lt.s32 	%p812, %r2, 0;
	setp.eq.s32 	%p813, %r3, 1062207488;
	ld.shared.f64 	%fd5106, [%r10+160];
	sub.f64 	%fd673, %fd9758, %fd5106;
	{
	.reg .b32 %temp; 
	mov.b64 	{%temp, %r94}, %fd673;
	}
	abs.f64 	%fd674, %fd673;
	{ // callseq 80, 0
	.param .b64 param0;
	st.param.f64 	[param0], %fd674;
	.param .b64 param1;
	st.param.f64 	[param1], 0d4000000000000000;
	.param .b64 retval0;
	call.uni (retval0), 
	__internal_accurate_pow, 
	(
	param0, 
	param1
	);
	ld.param.f64 	%fd5107, [retval0];
	} // callseq 80
	setp.lt.s32 	%p815, %r94, 0;
	neg.f64 	%fd5109, %fd5107;
	selp.f64 	%fd5110, %fd5109, %fd5107, %p813;
	selp.f64 	%fd5111, %fd5110, %fd5107, %p815;
	setp.eq.f64 	%p816, %fd673, 0d0000000000000000;
	selp.b32 	%r1267, %r94, 0, %p813;
	or.b32  	%r1268, %r1267, 2146435072;
	selp.b32 	%r1269, %r1268, %r1267, %p812;
	mov.b32 	%r1270, 0;
	mov.b64 	%fd5112, {%r1270, %r1269};
	selp.f64 	%fd9927, %fd5112, %fd5111, %p816;
	add.f64 	%fd5113, %fd673, 0d4000000000000000;
	{
	.reg .b32 %temp; 
	mov.b64 	{%temp, %r1271}, %fd5113;
	}
	and.b32  	%r1272, %r1271, 2146435072;
	setp.ne.s32 	%p817, %r1272, 2146435072;
	@%p817 bra 	$L__BB1_512;
	setp.nan.f64 	%p818, %fd673, %fd673;
	@%p818 bra 	$L__BB1_511;
	setp.neu.f64 	%p819, %fd674, 0d7FF0000000000000;
	@%p819 bra 	$L__BB1_512;
	selp.b32 	%r1273, %r5, %r4, %p1;
	selp.b32 	%r1274, %r1273, %r4, %p815;
	mov.b32 	%r1275, 0;
	mov.b64 	%fd9927, {%r1275, %r1274};
	bra.uni 	$L__BB1_512;
$L__BB1_511:
	mov.f64 	%fd5114, 0d4000000000000000;
	add.rn.f64 	%fd9927, %fd673, %fd5114;
$L__BB1_512:
	setp.lt.s32 	%p821, %r2, 0;
	setp.eq.s32 	%p822, %r3, 1062207488;
	ld.shared.f64 	%fd5115, [%r11+160];
	sub.f64 	%fd679, %fd9759, %fd5115;
	{
	.reg .b32 %temp; 
	mov.b64 	{%temp, %r95}, %fd679;
	}
	abs.f64 	%fd680, %fd679;
	{ // callseq 81, 0
	.param .b64 param0;
	st.param.f64 	[param0], %fd680;
	.param .b64 param1;
	st.param.f64 	[param1], 0d4000000000000000;
	.param .b64 retval0;
	call.uni (retval0), 
	__internal_accurate_pow, 
	(
	param0, 
	param1
	);
	ld.param.f64 	%fd5116, [retval0];
	} // callseq 81
	setp.lt.s32 	%p824, %r95, 0;
	neg.f64 	%fd5118, %fd5116;
	selp.f64 	%fd5119, %fd5118, %fd5116, %p822;
	selp.f64 	%fd5120, %fd5119, %fd5116, %p824;
	setp.eq.f64 	%p825, %fd679, 0d0000000000000000;
	selp.b32 	%r1276, %r95, 0, %p822;
	or.b32  	%r1277, %r1276, 2146435072;
	selp.b32 	%r1278, %r1277, %r1276, %p821;
	mov.b32 	%r1279, 0;
	mov.b64 	%fd5121, {%r1279, %r1278};
	selp.f64 	%fd9928, %fd5121, %fd5120, %p825;
	add.f64 	%fd5122, %fd679, 0d4000000000000000;
	{
	.reg .b32 %temp; 
	mov.b64 	{%temp, %r1280}, %fd5122;
	}
	and.b32  	%r1281, %r1280, 2146435072;
	setp.ne.s32 	%p826, %r1281, 2146435072;
	@%p826 bra 	$L__BB1_517;
	setp.nan.f64 	%p827, %fd679, %fd679;
	@%p827 bra 	$L__BB1_516;
	setp.neu.f64 	%p828, %fd680, 0d7FF0000000000000;
	@%p828 bra 	$L__BB1_517;
	selp.b32 	%r1282, %r5, %r4, %p1;
	selp.b32 	%r1283, %r1282, %r4, %p824;
	mov.b32 	%r1284, 0;
	mov.b64 	%fd9928, {%r1284, %r1283};
	bra.uni 	$L__BB1_517;
$L__BB1_516:
	mov.f64 	%fd5123, 0d4000000000000000;
	add.rn.f64 	%fd9928, %fd679, %fd5123;
$L__BB1_517:
	setp.lt.s32 	%p830, %r2, 0;
	setp.eq.s32 	%p831, %r3, 1062207488;
	setp.eq.f64 	%p833, %fd679, 0d3FF0000000000000;
	selp.f64 	%fd5124, 0d3FF0000000000000, %fd9928, %p833;
	add.f64 	%fd5125, %fd9927, 0d3EB0C6F7A0B5ED8D;
	setp.eq.f64 	%p834, %fd673, 0d3FF0000000000000;
	selp.f64 	%fd5126, 0d3FF000010C6F7A0B, %fd5125, %p834;
	add.f64 	%fd685, %fd5126, %fd5124;
	ld.shared.f64 	%fd5127, [%r12+160];
	sub.f64 	%fd686, %fd9760, %fd5127;
	{
	.reg .b32 %temp; 
	mov.b64 	{%temp, %r96}, %fd686;
	}
	abs.f64 	%fd687, %fd686;
	{ // callseq 82, 0
	.param .b64 param0;
	st.param.f64 	[param0], %fd687;
	.param .b64 param1;
	st.param.f64 	[param1], 0d4000000000000000;
	.param .b64 retval0;
	call.uni (retval0), 
	__internal_accurate_pow, 
	(
	param0, 
	param1
	);
	ld.param.f64 	%fd5128, [retval0];
	} // callseq 82
	setp.lt.s32 	%p835, %r96, 0;
	neg.f64 	%fd5130, %fd5128;
	selp.f64 	%fd5131, %fd5130, %fd5128, %p831;
	selp.f64 	%fd5132, %fd5131, %fd5128, %p835;
	setp.eq.f64 	%p836, %fd686, 0d0000000000000000;
	selp.b32 	%r1285, %r96, 0, %p831;
	or.b32  	%r1286, %r1285, 2146435072;
	selp.b32 	%r1287, %r1286, %r1285, %p830;
	mov.b32 	%r1288, 0;
	mov.b64 	%fd5133, {%r1288, %r1287};
	selp.f64 	%fd9929, %fd5133, %fd5132, %p836;
	add.f64 	%fd5134, %fd686, 0d4000000000000000;
	{
	.reg .b32 %temp; 
	mov.b64 	{%temp, %r1289}, %fd5134;
	}
	and.b32  	%r1290, %r1289, 2146435072;
	setp.ne.s32 	%p837, %r1290, 2146435072;
	@%p837 bra 	$L__BB1_522;
	setp.nan.f64 	%p838, %fd686, %fd686;
	@%p838 bra 	$L__BB1_521;
	setp.neu.f64 	%p839, %fd687, 0d7FF0000000000000;
	@%p839 bra 	$L__BB1_522;
	selp.b32 	%r1291, %r5, %r4, %p1;
	selp.b32 	%r1292, %r1291, %r4, %p835;
	mov.b32 	%r1293, 0;
	mov.b64 	%fd9929, {%r1293, %r1292};
	bra.uni 	$L__BB1_522;
$L__BB1_521:
	mov.f64 	%fd5135, 0d4000000000000000;
	add.rn.f64 	%fd9929, %fd686, %fd5135;
$L__BB1_522:
	setp.eq.f64 	%p841, %fd686, 0d3FF0000000000000;
	selp.f64 	%fd5136, 0d3FF0000000000000, %fd9929, %p841;
	add.f64 	%fd692, %fd685, %fd5136;
	{
	.reg .b32 %temp; 
	mov.b64 	{%temp, %r97}, %fd692;
	}
	abs.f64 	%fd693, %fd692;
	setp.eq.f64 	%p842, %fd692, 0d0000000000000000;
	@%p842 bra 	$L__BB1_524;
	setp.lt.s32 	%p843, %r97, 0;
	{ // callseq 83, 0
	.param .b64 param0;
	st.param.f64 	[param0], %fd693;
	.param .b64 param1;
	st.param.f64 	[param1], 0d3FF8000000000000;
	.param .b64 retval0;
	call.uni (retval0), 
	__internal_accurate_pow, 
	(
	param0, 
	param1
	);
	ld.param.f64 	%fd5137, [retval0];
	} // callseq 83
	selp.f64 	%fd9931, 0dFFF8000000000000, %fd5137, %p843;
	bra.uni 	$L__BB1_525;
$L__BB1_524:
	setp.lt.s32 	%p844, %r6, 0;
	setp.eq.s32 	%p845, %r7, 1073741824;
	selp.b32 	%r1294, %r97, 0, %p845;
	or.b32  	%r1295, %r1294, 2146435072;
	selp.b32 	%r1296, %r1295, %r1294, %p844;
	mov.b32 	%r1297, 0;
	mov.b64 	%fd9931, {%r1297, %r1296};
$L__BB1_525:
	add.f64 	%fd5139, %fd692, 0d3FF8000000000000;
	{
	.reg .b32 %temp; 
	mov.b64 	{%temp, %r1298}, %fd5139;
	}
	and.b32  	%r1299, %r1298, 2146435072;
	setp.ne.s32 	%p846, %r1299, 2146435072;
	@%p846 bra 	$L__BB1_530;
	setp.nan.f64 	%p847, %fd692, %fd692;
	@%p847 bra 	$L__BB1_529;
	setp.neu.f64 	%p848, %fd693, 0d7FF0000000000000;
	@%p848 bra 	$L__BB1_530;
	setp.lt.s32 	%p849, %r97, 0;
	selp.b32 	%r1300, %r9, %r8, %p2;
	selp.b32 	%r1301, %r1300, %r8, %p849;
	mov.b32 	%r1302, 0;
	mov.b64 	%fd9931, {%r1302, %r1301};
	bra.uni 	$L__BB1_530;
$L__BB1_529:
	mov.f64 	%fd5140, 0d3FF8000000000000;
	add.rn.f64 	%fd9931, %fd692, %fd5140;
$L__BB1_530:
	setp.eq.f64 	%p850, %fd692, 0d3FF0000000000000;
	selp.f64 	%fd5141, 0d3FF0000000000000, %fd9931, %p850;
	ld.shared.f64 	%fd5142, [%r13+160];
	mul.f64 	%fd5143, %fd673, %fd5142;
	div.rn.f64 	%fd5144, %fd5143, %fd5141;
	sub.f64 	%fd9772, %fd9772, %fd5144;
	mul.f64 	%fd5145, %fd679, %fd5142;
	div.rn.f64 	%fd5146, %fd5145, %fd5141;
	sub.f64 	%fd9773, %fd9773, %fd5146;
	mul.f64 	%fd5147, %fd686, %fd5142;
	div.rn.f64 	%fd5148, %fd5147, %fd5141;
	sub.f64 	%fd9774, %fd9774, %fd5148;
$L__BB1_531:
	add.s64 	%rd54, %rd11, 21;
	setp.ge.u64 	%p851, %rd54, %rd14;
	@%p851 bra 	$L__BB1_556;
	setp.lt.s32 	%p852, %r2, 0;
	setp.eq.s32 	%p853, %r3, 1062207488;
	ld.shared.f64 	%fd5149, [%r10+168];
	sub.f64 	%fd706, %fd9758, %fd5149;
	{
	.reg .b32 %temp; 
	mov.b64 	{%temp, %r98}, %fd706;
	}
	abs.f64 	%fd707, %fd706;
	{ // callseq 84, 0
	.param .b64 param0;
	st.param.f64 	[param0], %fd707;
	.param .b64 param1;
	st.param.f64 	[param1], 0d4000000000000000;
	.param .b64 retval0;
	call.uni (retval0), 
	__internal_accurate_pow, 
	(
	param0, 
	param1
	);
	ld.param.f64 	%fd5150, [retval0];
	} // callseq 84
	setp.lt.s32 	%p855, %r98, 0;
	neg.f64 	%fd5152, %fd5150;
	selp.f64 	%fd5153, %fd5152, %fd5150, %p853;
	selp.f64 	%fd5154, %fd5153, %fd5150, %p855;
	setp.eq.f64 	%p856, %fd706, 0d0000000000000000;
	selp.b32 	%r1303, %r98, 0, %p853;
	or.b32  	%r1304, %r1303, 2146435072;
	selp.b32 	%r1305, %r1304, %r1303, %p852;
	mov.b32 	%r1306, 0;
	mov.b64 	%fd5155, {%r1306, %r1305};
	selp.f64 	%fd9935, %fd5155, %fd5154, %p856;
	add.f64 	%fd5156, %fd706, 0d4000000000000000;
	{
	.reg .b32 %temp; 
	mov.b64 	{%temp, %r1307}, %fd5156;
	}
	and.b32  	%r1308, %r1307, 2146435072;
	setp.ne.s32 	%p857, %r1308, 2146435072;
	@%p857 bra 	$L__BB1_537;
	setp.nan.f64 	%p858, %fd706, %fd706;
	@%p858 bra 	$L__BB1_536;
	setp.neu.f64 	%p859, %fd707, 0d7FF0000000000000;
	@%p859 bra 	$L__BB1_537;
	selp.b32 	%r1309, %r5, %r4, %p1;
	selp.b32 	%r1310, %r1309, %r4, %p855;
	mov.b32 	%r1311, 0;
	mov.b64 	%fd9935, {%r1311, %r1310};
	bra.uni 	$L__BB1_537;
$L__BB1_536:
	mov.f64 	%fd5157, 0d4000000000000000;
	add.rn.f64 	%fd9935, %fd706, %fd5157;
$L__BB1_537:
	setp.lt.s32 	%p861, %r2, 0;
	setp.eq.s32 	%p862, %r3, 1062207488;
	ld.shared.f64 	%fd5158, [%r11+168];
	sub.f64 	%fd712, %fd9759, %fd5158;
	{
	.reg .b32 %temp; 
	mov.b64 	{%temp, %r99}, %fd712;
	}
	abs.f64 	%fd713, %fd712;
	{ // callseq 85, 0
	.param .b64 param0;
	st.param.f64 	[param0], %fd713;
	.param .b64 param1;
	st.param.f64 	[param1], 0d4000000000000000;
	.param .b64 retval0;
	call.uni (retval0), 
	__internal_accurate_pow, 
	(
	param0, 
	param1
	);
	ld.param.f64 	%fd5159, [retval0];
	} // callseq 85
	setp.lt.s32 	%p864, %r99, 0;
	neg.f64 	%fd5161, %fd5159;
	selp.f64 	%fd5162, %fd5161, %fd5159, %p862;
	selp.f64 	%fd5163, %fd5162, %fd5159, %p864;
	setp.eq.f64 	%p865, %fd712, 0d0000000000000000;
	selp.b32 	%r1312, %r99, 0, %p862;
	or.b32  	%r1313, %r1312, 2146435072;
	selp.b32 	%r1314, %r1313, %r1312, %p861;
	mov.b32 	%r1315, 0;
	mov.b64 	%fd5164, {%r1315, %r1314};
	selp.f64 	%fd9936, %fd5164, %fd5163, %p865;
	add.f64 	%fd5165, %fd712, 0d4000000000000000;
	{
	.reg .b32 %temp; 
	mov.b64 	{%temp, %r1316}, %fd5165;
	}
	and.b32  	%r1317, %r1316, 2146435072;
	setp.ne.s32 	%p866, %r1317, 2146435072;
	@%p866 bra 	$L__BB1_542;
	setp.nan.f64 	%p867, %fd712, %fd712;
	@%p867 bra 	$L__BB1_541;
	setp.neu.f64 	%p868, %fd713, 0d7FF0000000000000;
	@%p868 bra 	$L__BB1_542;
	selp.b32 	%r1318, %r5, %r4, %p1;
	selp.b32 	%r1319, %r1318, %r4, %p864;
	mov.b32 	%r1320, 0;
	mov.b64 	%fd9936, {%r1320, %r1319};
	bra.uni 	$L__BB1_542;
$L__BB1_541:
	mov.f64 	%fd5166, 0d4000000000000000;
	add.rn.f64 	%fd9936, %fd712, %fd5166;
$L__BB1_542:
	setp.lt.s32 	%p870, %r2, 0;
	setp.eq.s32 	%p871, %r3, 1062207488;
	setp.eq.f64 	%p873, %fd712, 0d3FF0000000000000;
	selp.f64 	%fd5167, 0d3FF0000000000000, %fd9936, %p873;
	add.f64 	%fd5168, %fd9935, 0d3EB0C6F7A0B5ED8D;
	setp.eq.f64 	%p874, %fd706, 0d3FF0000000000000;
	selp.f64 	%fd5169, 0d3FF000010C6F7A0B, %fd5168, %p874;
	add.f64 	%fd718, %fd5169, %fd5167;
	ld.shared.f64 	%fd5170, [%r12+168];
	sub.f64 	%fd719, %fd9760, %fd5170;
	{
	.reg .b32 %temp; 
	mov.b64 	{%temp, %r100}, %fd719;
	}
	abs.f64 	%fd720, %fd719;
	{ // callseq 86, 0
	.param .b64 param0;
	st.param.f64 	[param0], %fd720;
	.param .b64 param1;
	st.param.f64 	[param1], 0d4000000000000000;
	.param .b64 retval0;
	call.uni (retval0), 
	__internal_accurate_pow, 
	(
	param0, 
	param1
	);
	ld.param.f64 	%fd5171, [retval0];
	} // callseq 86
	setp.lt.s32 	%p875, %r100, 0;
	neg.f64 	%fd5173, %fd5171;
	selp.f64 	%fd5174, %fd5173, %fd5171, %p871;
	selp.f64 	%fd5175, %fd5174, %fd5171, %p875;
	setp.eq.f64 	%p876, %fd719, 0d0000000000000000;
	selp.b32 	%r1321, %r100, 0, %p871;
	or.b32  	%r1322, %r1321, 2146435072;
	selp.b32 	%r1323, %r1322, %r1321, %p870;
	mov.b32 	%r1324, 0;
	mov.b64 	%fd5176, {%r1324, %r1323};
	selp.f64 	%fd9937, %fd5176, %fd5175, %p876;
	add.f64 	%fd5177, %fd719, 0d4000000000000000;
	{
	.reg .b32 %temp; 
	mov.b64 	{%temp, %r1325}, %fd5177;
	}
	and.b32  	%r1326, %r1325, 2146435072;
	setp.ne.s32 	%p877, %r1326, 2146435072;
	@%p877 bra 	$L__BB1_547;
	setp.nan.f64 	%p878, %fd719, %fd719;
	@%p878 bra 	$L__BB1_546;
	setp.neu.f64 	%p879, %fd720, 0d7FF0000000000000;
	@%p879 bra 	$L__BB1_547;
	selp.b32 	%r1327, %r5, %r4, %p1;
	selp.b32 	%r1328, %r1327, %r4, %p875;
	mov.b32 	%r1329, 0;
	mov.b64 	%fd9937, {%r1329, %r1328};
	bra.uni 	$L__BB1_547;
$L__BB1_546:
	mov.f64 	%fd5178, 0d4000000000000000;
	add.rn.f64 	%fd9937, %fd719, %fd5178;
$L__BB1_547:
	setp.eq.f64 	%p881, %fd719, 0d3FF0000000000000;
	selp.f64 	%fd5179, 0d3FF0000000000000, %fd9937, %p881;
	add.f64 	%fd725, %fd718, %fd5179;
	{
	.reg .b32 %temp; 
	mov.b64 	{%temp, %r101}, %fd725;
	}
	abs.f64 	%fd726, %fd725;
	setp.eq.f64 	%p882, %fd725, 0d0000000000000000;
	@%p882 bra 	$L__BB1_549;
	setp.lt.s32 	%p883, %r101, 0;
	{ // callseq 87, 0
	.param .b64 param0;
	st.param.f64 	[param0], %fd726;
	.param .b64 param1;
	st.param.f64 	[param1], 0d3FF8000000000000;
	.param .b64 retval0;
	call.uni (retval0), 
	__internal_accurate_pow, 
	(
	param0, 
	param1
	);
	ld.param.f64 	%fd5180, [retval0];
	} // callseq 87
	selp.f64 	%fd9939, 0dFFF8000000000000, %fd5180, %p883;
	bra.uni 	$L__BB1_550;
$L__BB1_549:
	setp.lt.s32 	%p884, %r6, 0;
	setp.eq.s32 	%p885, %r7, 1073741824;
	selp.b32 	%r1330, %r101, 0, %p885;
	or.b32  	%r1331, %r1330, 2146435072;
	selp.b32 	%r1332, %r1331, %r1330, %p884;
	mov.b32 	%r1333, 0;
	mov.b64 	%fd9939, {%r1333, %r1332};
$L__BB1_550:
	add.f64 	%fd5182, %fd725, 0d3FF8000000000000;
	{
	.reg .b32 %temp; 
	mov.b64 	{%temp, %r1334}, %fd5182;
	}
	and.b32  	%r1335, %r1334, 2146435072;
	setp.ne.s32 	%p886, %r1335, 2146435072;
	@%p886 bra 	$L__BB1_555;
	setp.nan.f64 	%p887, %fd725, %fd725;
	@%p887 bra 	$L__BB1_554;
	setp.neu.f64 	%p888, %fd726, 0d7FF0000000000000;
	@%p888 bra 	$L__BB1_555;
	setp.lt.s32 	%p889, %r101, 0;
	selp.b32 	%r1336, %r9, %r8, %p2;
	selp.b32 	%r1337, %r1336, %r8, %p889;
	mov.b32 	%r1338, 0;
	mov.b64 	%fd9939, {%r1338, %r1337};
	bra.uni 	$L__BB1_555;
$L__BB1_554:
	mov.f64 	%fd5183, 0d3FF8000000000000;
	add.rn.f64 	%fd9939, %fd725, %fd5183;
$L__BB1_555:
	setp.eq.f64 	%p890, %fd725, 0d3FF0000000000000;
	selp.f64 	%fd5184, 0d3FF0000000000000, %fd9939, %p890;
	ld.shared.f64 	%fd5185, [%r13+168];
	mul.f64 	%fd5186, %fd706, %fd5185;
	div.rn.f64 	%fd5187, %fd5186, %fd5184;
	sub.f64 	%fd9772, %fd9772, %fd5187;
	mul.f64 	%fd5188, %fd712, %fd5185;
	div.rn.f64 	%fd5189, %fd5188, %fd5184;
	sub.f64 	%fd9773, %fd9773, %fd5189;
	mul.f64 	%fd5190, %fd719, %fd5185;
	div.rn.f64 	%fd5191, %fd5190, %fd5184;
	sub.f64 	%fd9774, %fd9774, %fd5191;
$L__BB1_556:
	add.s64 	%rd55, %rd11, 22;
	setp.ge.u64 	%p891, %rd55, %rd14;
	@%p891 bra 	$L__BB1_581;
	setp.lt.s32 	%p892, %r2, 0;
	setp.eq.s32 	%p893, %r3, 1062207488;
	ld.shared.f64 	%fd5192, [%r10+176];
	sub.f64 	%fd739, %fd9758, %fd5192;
	{
	.reg .b32 %temp; 
	mov.b64 	{%temp, %r102}, %fd739;
	}
	abs.f64 	%fd740, %fd739;
	{ // callseq 88, 0
	.param .b64 param0;
	st.param.f64 	[param0], %fd740;
	.param .b64 param1;
	st.param.f64 	[param1], 0d4000000000000000;
	.param .b64 retval0;
	call.uni (retval0), 
	__internal_accurate_pow, 
	(
	param0, 
	param1
	);
	ld.param.f64 	%fd5193, [retval0];
	} // callseq 88
	setp.lt.s32 	%p895, %r102, 0;
	neg.f64 	%fd5195, %fd5193;
	selp.f64 	%fd5196, %fd5195, %fd5193, %p893;
	selp.f64 	%fd5197, %fd5196, %fd5193, %p895;
	setp.eq.f64 	%p896, %fd739, 0d0000000000000000;
	selp.b32 	%r1339, %r102, 0, %p893;
	or.b32  	%r1340, %r1339, 2146435072;
	selp.b32 	%r1341, %r1340, %r1339, %p892;
	mov.b32 	%r1342, 0;
	mov.b64 	%fd5198, {%r1342, %r1341};
	selp.f64 	%fd9943, %fd5198, %fd5197, %p896;
	add.f64 	%fd5199, %fd739, 0d4000000000000000;
	{
	.reg .b32 %temp; 
	mov.b64 	{%temp, %r1343}, %fd5199;
	}
	and.b32  	%r1344, %r1343, 2146435072;
	setp.ne.s32 	%p897, %r1344, 2146435072;
	@%p897 bra 	$L__BB1_562;
	setp.nan.f64 	%p898, %fd739, %fd739;
	@%p898 bra 	$L__BB1_561;
	setp.neu.f64 	%p899, %fd740, 0d7FF0000000000000;
	@%p899 bra 	$L__BB1_562;
	selp.b32 	%r1345, %r5, %r4, %p1;
	selp.b32 	%r1346, %r1345, %r4, %p895;
	mov.b32 	%r1347, 0;
	mov.b64 	%fd9943, {%r1347, %r1346};
	bra.uni 	$L__BB1_562;
$L__BB1_561:
	mov.f64 	%fd5200, 0d4000000000000000;
	add.rn.f64 	%fd9943, %fd739, %fd5200;
$L__BB1_562:
	setp.lt.s32 	%p901, %r2, 0;
	setp.eq.s32 	%p902, %r3, 1062207488;
	ld.shared.f64 	%fd5201, [%r11+176];
	sub.f64 	%fd745, %fd9759, %fd5201;
	{
	.reg .b32 %temp; 
	mov.b64 	{%temp, %r103}, %fd745;
	}
	abs.f64 	%fd746, %fd745;
	{ // callseq 89, 0
	.param .b64 param0;
	st.param.f64 	[param0], %fd746;
	.param .b64 param1;
	st.param.f64 	[param1], 0d4000000000000000;
	.param .b64 retval0;
	call.uni (retval0), 
	__internal_accurate_pow, 
	(
	param0, 
	param1
	);
	ld.param.f64 	%fd5202, [retval0];
	} // callseq 89
	setp.lt.s32 	%p904, %r103, 0;
	neg.f64 	%fd5204, %fd5202;
	selp.f64 	%fd5205, %fd5204, %fd5202, %p902;
	selp.f64 	%fd5206, %fd5205, %fd5202, %p904;
	setp.eq.f64 	%p905, %fd745, 0d0000000000000000;
	selp.b32 	%r1348, %r103, 0, %p902;
	or.b32  	%r1349, %r1348, 2146435072;
	selp.b32 	%r1350, %r1349, %r1348, %p901;
	mov.b32 	%r1351, 0;
	mov.b64 	%fd5207, {%r1351, %r1350};
	selp.f64 	%fd9944, %fd5207, %fd5206, %p905;
	add.f64 	%fd5208, %fd745, 0d4000000000000000;
	{
	.reg .b32 %temp; 
	mov.b64 	{%temp, %r1352}, %fd5208;
	}
	and.b32  	%r1353, %r1352, 2146435072;
	setp.ne.s32 	%p906, %r1353, 2146435072;
	@%p906 bra 	$L__BB1_567;
	setp.nan.f64 	%p907, %fd745, %fd745;
	@%p907 bra 	$L__BB1_566;
	setp.neu.f64 	%p908, %fd746, 0d7FF0000000000000;
	@%p908 bra 	$L__BB1_567;
	selp.b32 	%r1354, %r5, %r4, %p1;
	selp.b32 	%r1355, %r1354, %r4, %p904;
	mov.b32 	%r1356, 0;
	mov.b64 	%fd9944, {%r1356, %r1355};
	bra.uni 	$L__BB1_567;
$L__BB1_566:
	mov.f64 	%fd5209, 0d4000000000000000;
	add.rn.f64 	%fd9944, %fd745, %fd5209;
$L__BB1_567:
	setp.lt.s32 	%p910, %r2, 0;
	setp.eq.s32 	%p911, %r3, 1062207488;
	setp.eq.f64 	%p913, %fd745, 0d3FF0000000000000;
	selp.f64 	%fd5210, 0d3FF0000000000000, %fd9944, %p913;
	add.f64 	%fd5211, %fd9943, 0d3EB0C6F7A0B5ED8D;
	setp.eq.f64 	%p914, %fd739, 0d3FF0000000000000;
	selp.f64 	%fd5212, 0d3FF000010C6F7A0B, %fd5211, %p914;
	add.f64 	%fd751, %fd5212, %fd5210;
	ld.shared.f64 	%fd5213, [%r12+176];
	sub.f64 	%fd752, %fd9760, %fd5213;
	{
	.reg .b32 %temp; 
	mov.b64 	{%temp, %r104}, %fd752;
	}
	abs.f64 	%fd753, %fd752;
	{ // callseq 90, 0
	.param .b64 param0;
	st.param.f64 	[param0], %fd753;
	.param .b64 param1;
	st.param.f64 	[param1], 0d4000000000000000;
	.param .b64 retval0;
	call.uni (retval0), 
	__internal_accurate_pow, 
	(
	param0, 
	param1
	);
	ld.param.f64 	%fd5214, [retval0];
	} // callseq 90
	setp.lt.s32 	%p915, %r104, 0;
	neg.f64 	%fd5216, %fd5214;
	selp.f64 	%fd5217, %fd5216, %fd5214, %p911;
	selp.f64 	%fd5218, %fd5217, %fd5214, %p915;
	setp.eq.f64 	%p916, %fd752, 0d0000000000000000;
	selp.b32 	%r1357, %r104, 0, %p911;
	or.b32  	%r1358, %r1357, 2146435072;
	selp.b32 	%r1359, %r1358, %r1357, %p910;
	mov.b32 	%r1360, 0;
	mov.b64 	%fd5219, {%r1360, %r1359};
	selp.f64 	%fd9945, %fd5219, %fd5218, %p916;
	add.f64 	%fd5220, %fd752, 0d4000000000000000;
	{
	.reg .b32 %temp; 
	mov.b64 	{%temp, %r1361}, %fd5220;
	}
	and.b32  	%r1362, %r1361, 2146435072;
	setp.ne.s32 	%p917, %r1362, 2146435072;
	@%p917 bra 	$L__BB1_572;
	setp.nan.f64 	%p918, %fd752, %fd752;
	@%p918 bra 	$L__BB1_571;
	setp.neu.f64 	%p919, %fd753, 0d7FF0000000000000;
	@%p919 bra 	$L__BB1_572;
	selp.b32 	%r1363, %r5, %r4, %p1;
	selp.b32 	%r1364, %r1363, %r4, %p915;
	mov.b32 	%r1365, 0;
	mov.b64 	%fd9945, {%r1365, %r1364};
	bra.uni 	$L__BB1_572;
$L__BB1_571:
	mov.f64 	%fd5221, 0d4000000000000000;
	add.rn.f64 	%fd9945, %fd752, %fd5221;
$L__BB1_572:
	setp.eq.f64 	%p921, %fd752, 0d3FF0000000000000;
	selp.f64 	%fd5222, 0d3FF0000000000000, %fd9945, %p921;
	add.f64 	%fd758, %fd751, %fd5222;
	{
	.reg .b32 %temp; 
	mov.b64 	{%temp, %r105}, %fd758;
	}
	abs.f64 	%fd759, %fd758;
	setp.eq.f64 	%p922, %fd758, 0d0000000000000000;
	@%p922 bra 	$L__BB1_574;
	setp.lt.s32 	%p923, %r105, 0;
	{ // callseq 91, 0
	.param .b64 param0;
	st.param.f64 	[param0], %fd759;
	.param .b64 param1;
	st.param.f64 	[param1], 0d3FF8000000000000;
	.param .b64 retval0;
	call.uni (retval0), 
	__internal_accurate_pow, 
	(
	param0, 
	param1
	);
	ld.param.f64 	%fd5223, [retval0];
	} // callseq 91
	selp.f64 	%fd9947, 0dFFF8000000000000, %fd5223, %p923;
	bra.uni 	$L__BB1_575;
$L__BB1_574:
	setp.lt.s32 	%p924, %r6, 0;
	setp.eq.s32 	%p925, %r7, 1073741824;
	selp.b32 	%r1366, %r105, 0, %p925;
	or.b32  	%r1367, %r1366, 2146435072;
	selp.b32 	%r1368, %r1367, %r1366, %p924;
	mov.b32 	%r1369, 0;
	mov.b64 	%fd9947, {%r1369, %r1368};
$L__BB1_575:
	add.f64 	%fd5225, %fd758, 0d3FF8000000000000;
	{
	.reg .b32 %temp; 
	mov.b64 	{%temp, %r1370}, %fd5225;
	}
	and.b32  	%r1371, %r1370, 2146435072;
	setp.ne.s32 	%p926, %r1371, 2146435072;
	@%p926 bra 	$L__BB1_580;
	setp.nan.f64 	%p927, %fd758, %fd758;
	@%p927 bra 	$L__BB1_579;
	setp.neu.f64 	%p928, %fd759, 0d7FF0000000000000;
	@%p928 bra 	$L__BB1_580;
	setp.lt.s32 	%p929, %r105, 0;
	selp.b32 	%r1372, %r9, %r8, %p2;
	selp.b32 	%r1373, %r1372, %r8, %p929;
	mov.b32 	%r1374, 0;
	mov.b64 	%fd9947, {%r1374, %r1373};
	bra.uni 	$L__BB1_580;
$L__BB1_579:
	mov.f64 	%fd5226, 0d3FF8000000000000;
	add.rn.f64 	%fd9947, %fd758, %fd5226;
$L__BB1_580:
	setp.eq.f64 	%p930, %fd758, 0d3FF0000000000000;
	selp.f64 	%fd5227, 0d3FF0000000000000, %fd9947, %p930;
	ld.shared.f64 	%fd5228, [%r13+176];
	mul.f64 	%fd5229, %fd739, %fd5228;
	div.rn.f64 	%fd5230, %fd5229, %fd5227;
	sub.f64 	%fd9772, %fd9772, %fd5230;
	mul.f64 	%fd5231, %fd745, %fd5228;
	div.rn.f64 	%fd5232, %fd5231, %fd5227;
	sub.f64 	%fd9773, %fd9773, %fd5232;
	mul.f64 	%fd5233, %fd752, %fd5228;
	div.rn.f64 	%fd5234, %fd5233, %fd5227;
	sub.f64 	%fd9774, %fd9774, %fd5234;
$L__BB1_581:
	add.s64 	%rd56, %rd11, 23;
	setp.ge.u64 	%p931, %rd56, %rd14;
	@%p931 bra 	$L__BB1_606;
	setp.lt.s32 	%p932, %r2, 0;
	setp.eq.s32 	%p933, %r3, 1062207488;
	ld.shared.f64 	%fd5235, [%r10+184];
	sub.f64 	%fd772, %fd9758, %fd5235;
	{
	.reg .b32 %temp; 
	mov.b64 	{%temp, %r106}, %fd772;
	}
	abs.f64 	%fd773, %fd772;
	{ // callseq 92, 0
	.param .b64 param0;
	st.param.f64 	[param0], %fd773;
	.param .b64 param1;
	st.param.f64 	[param1], 0d4000000000000000;
	.param .b64 retval0;
	call.uni (retval0), 
	__internal_accurate_pow, 
	(
	param0, 
	param1
	);
	ld.param.f64 	%fd5236, [retval0];
	} // callseq 92
	setp.lt.s32 	%p935, %r106, 0;
	neg.f64 	%fd5238, %fd5236;
	selp.f64 	%fd5239, %fd5238, %fd5236, %p933;
	selp.f64 	%fd5240, %fd5239, %fd5236, %p935;
	setp.eq.f64 	%p936, %fd772, 0d0000000000000000;
	selp.b32 	%r1375, %r106, 0, %p933;
	or.b32  	%r1376, %r1375, 2146435072;
	selp.b32 	%r1377, %r1376, %r1375, %p932;
	mov.b32 	%r1378, 0;
	mov.b64 	%fd5241, {%r1378, %r1377};
	selp.f64 	%fd9951, %fd5241, %fd5240, %p936;
	add.f64 	%fd5242, %fd772, 0d4000000000000000;
	{
	.reg .b32 %temp; 
	mov.b64 	{%temp, %r1379}, %fd5242;
	}
	and.b32  	%r1380, %r1379, 2146435072;
	setp.ne.s32 	%p937, %r1380, 2146435072;
	@%p937 bra 	$L__BB1_587;
	setp.nan.f64 	%p938, %fd772, %fd772;
	@%p938 bra 	$L__BB1_586;
	setp.neu.f64 	%p939, %fd773, 0d7FF0000000000000;
	@%p939 bra 	$L__BB1_587;
	selp.b32 	%r1381, %r5, %r4, %p1;
	selp.b32 	%r1382, %r1381, %r4, %p935;
	mov.b32 	%r1383, 0;
	mov.b64 	%fd9951, {%r1383, %r1382};
	bra.uni 	$L__BB1_587;
$L__BB1_586:
	mov.f64 	%fd5243, 0d4000000000000000;
	add.rn.f64 	%fd9951, %fd772, %fd5243;
$L__BB1_587:
	setp.lt.s32 	%p941, %r2, 0;
	setp.eq.s32 	%p942, %r3, 1062207488;
	ld.shared.f64 	%fd5244, [%r11+184];
	sub.f64 	%fd778, %fd9759, %fd5244;
	{
	.reg .b32 %temp; 
	mov.b64 	{%temp, %r107}, %fd778;
	}
	abs.f64 	%fd779, %fd778;
	{ // callseq 93, 0
	.param .b64 param0;
	st.param.f64 	[param0], %fd779;
	.param .b64 param1;
	st.param.f64 	[param1], 0d4000000000000000;
	.param .b64 retval0;
	call.uni (retval0), 
	__internal_accurate_pow, 
	(
	param0, 
	param1
	);
	ld.param.f64 	%fd5245, [retval0];
	} // callseq 93
	setp.lt.s32 	%p944, %r107, 0;
	neg.f64 	%fd5247, %fd5245;
	selp.f64 	%fd5248, %fd5247, %fd5245, %p942;
	selp.f64 	%fd5249, %fd5248, %fd5245, %p944;
	setp.eq.f64 	%p945, %fd778, 0d0000000000000000;
	selp.b32 	%r1384, %r107, 0, %p942;
	or.b32  	%r1385, %r1384, 2146435072;
	selp.b32 	%r1386, %r1385, %r1384, %p941;
	mov.b32 	%r1387, 0;
	mov.b64 	%fd5250, {%r1387, %r1386};
	selp.f64 	%fd9952, %fd5250, %fd5249, %p945;
	add.f64 	%fd5251, %fd778, 0d4000000000000000;
	{
	.reg .b32 %temp; 
	mov.b64 	{%temp, %r1388}, %fd5251;
	}
	and.b32  	%r1389, %r1388, 2146435072;
	setp.ne.s32 	%p946, %r1389, 2146435072;
	@%p946 bra 	$L__BB1_592;
	setp.nan.f64 	%p947, %fd778, %fd778;
	@%p947 bra 	$L__BB1_591;
	setp.neu.f64 	%p948, %fd779, 0d7FF0000000000000;
	@%p948 bra 	$L__BB1_592;
	selp.b32 	%r1390, %r5, %r4, %p1;
	selp.b32 	%r1391, %r1390, %r4, %p944;
	mov.b32 	%r1392, 0;
	mov.b64 	%fd9952, {%r1392, %r1391};
	bra.uni 	$L__BB1_592;
$L__BB1_591:
	mov.f64 	%fd5252, 0d4000000000000000;
	add.rn.f64 	%fd9952, %fd778, %fd5252;
$L__BB1_592:
	setp.lt.s32 	%p950, %r2, 0;
	setp.eq.s32 	%p951, %r3, 1062207488;
	setp.eq.f64 	%p953, %fd778, 0d3FF0000000000000;
	selp.f64 	%fd5253, 0d3FF0000000000000, %fd9952, %p953;
	add.f64 	%fd5254, %fd9951, 0d3EB0C6F7A0B5ED8D;
	setp.eq.f64 	%p954, %fd772, 0d3FF0000000000000;
	selp.f64 	%fd5255, 0d3FF000010C6F7A0B, %fd5254, %p954;
	add.f64 	%fd784, %fd5255, %fd5253;
	ld.shared.f64 	%fd5256, [%r12+184];
	sub.f64 	%fd785, %fd9760, %fd5256;
	{
	.reg .b32 %temp; 
	mov.b64 	{%temp, %r108}, %fd785;
	}
	abs.f64 	%fd786, %fd785;
	{ // callseq 94, 0
	.param .b64 param0;
	st.param.f64 	[param0], %fd786;
	.param .b64 param1;
	st.param.f64 	[param1], 0d4000000000000000;
	.param .b64 retval0;
	call.uni (retval0), 
	__internal_accurate_pow, 
	(
	param0, 
	param1
	);
	ld.param.f64 	%fd5257, [retval0];
	} // callseq 94
	setp.lt.s32 	%p955, %r108, 0;
	neg.f64 	%fd5259, %fd5257;
	selp.f64 	%fd5260, %fd5259, %fd5257, %p951;
	selp.f64 	%fd5261, %fd5260, %fd5257, %p955;
	setp.eq.f64 	%p956, %fd785, 0d0000000000000000;
	selp.b32 	%r1393, %r108, 0, %p951;
	or.b32  	%r1394, %r1393, 2146435072;
	selp.b32 	%r1395, %r1394, %r1393, %p950;
	mov.b32 	%r1396, 0;
	mov.b64 	%fd5262, {%r1396, %r1395};
	selp.f64 	%fd9953, %fd5262, %fd5261, %p956;
	add.f64 	%fd5263, %fd785, 0d4000000000000000;
	{
	.reg .b32 %temp; 
	mov.b64 	{%temp, %r1397}, %fd5263;
	}
	and.b32  	%r1398, %r1397, 2146435072;
	setp.ne.s32 	%p957, %r1398, 2146435072;
	@%p957 bra 	$L__BB1_597;
	setp.nan.f64 	%p958, %fd785, %fd785;
	@%p958 bra 	$L__BB1_596;
	setp.neu.f64 	%p959, %fd786, 0d7FF0000000000000;
	@%p959 bra 	$L__BB1_597;
	selp.b32 	%r1399, %r5, %r4, %p1;
	selp.b32 	%r1400, %r1399, %r4, %p955;
	mov.b32 	%r1401, 0;
	mov.b64 	%fd9953, {%r1401, %r1400};
	bra.uni 	$L__BB1_597;
$L__BB1_596:
	mov.f64 	%fd5264, 0d4000000000000000;
	add.rn.f64 	%fd9953, %fd785, %fd5264;
$L__BB1_597:
	setp.eq.f64 	%p961, %fd785, 0d3FF0000000000000;
	selp.f64 	%fd5265, 0d3FF0000000000000, %fd9953, %p961;
	add.f64 	%fd791, %fd784, %fd5265;
	{
	.reg .b32 %temp; 
	mov.b64 	{%temp, %r109}, %fd791;
	}
	abs.f64 	%fd792, %fd791;
	setp.eq.f64 	%p962, %fd791, 0d0000000000000000;
	@%p962 bra 	$L__BB1_599;
	setp.lt.s32 	%p963, %r109, 0;
	{ // callseq 95, 0
	.param .b64 param0;
	st.param.f64 	[param0], %fd792;
	.param .b64 param1;
	st.param.f64 	[param1], 0d3FF8000000000000;
	.param .b64 retval0;
	call.uni (retval0), 
	__internal_accurate_pow, 
	(
	param0, 
	param1
	);
	ld.param.f64 	%fd5266, [retval0];
	} // callseq 95
	selp.f64 	%fd9955, 0dFFF8000000000000, %fd5266, %p963;
	bra.uni 	$L__BB1_600;
$L__BB1_599:
	setp.lt.s32 	%p964, %r6, 0;
	setp.eq.s32 	%p965, %r7, 1073741824;
	selp.b32 	%r1402, %r109, 0, %p965;
	or.b32  	%r1403, %r1402, 2146435072;
	selp.b32 	%r1404, %r1403, %r1402, %p964;
	mov.b32 	%r1405, 0;
	mov.b64 	%fd9955, {%r1405, %r1404};
$L__BB1_600:
	add.f64 	%fd5268, %fd791, 0d3FF8000000000000;
	{
	.reg .b32 %temp; 
	mov.b64 	{%temp, %r1406}, %fd5268;
	}
	and.b32  	%r1407, %r1406, 2146435072;
	setp.ne.s32 	%p966, %r1407, 2146435072;
	@%p966 bra 	$L__BB1_605;
	setp.nan.f64 	%p967, %fd791, %fd791;
	@%p967 bra 	$L__BB1_604;
	setp.neu.f64 	%p968, %fd792, 0d7FF0000000000000;
	@%p968 bra 	$L__BB1_605;
	setp.lt.s32 	%p969, %r109, 0;
	selp.b32 	%r1408, %r9, %r8, %p2;
	selp.b32 	%r1409, %r1408, %r8, %p969;
	mov.b32 	%r1410, 0;
	mov.b64 	%fd9955, {%r1410, %r1409};
	bra.uni 	$L__BB1_605;
$L__BB1_604:
	mov.f64 	%fd5269, 0d3FF8000000000000;
	add.rn.f64 	%fd9955, %fd791, %fd5269;
$L__BB1_605:
	setp.eq.f64 	%p970, %fd791, 0d3FF0000000000000;
	selp.f64 	%fd5270, 0d3FF0000000000000, %fd9955, %p970;
	ld.shared.f64 	%fd5271, [%r13+184];
	mul.f64 	%fd5272, %fd772, %fd5271;
	div.rn.f64 	%fd5273, %fd5272, %fd5270;
	sub.f64 	%fd9772, %fd9772, %fd5273;
	mul.f64 	%fd5274, %fd778, %fd5271;
	div.rn.f64 	%fd5275, %fd5274, %fd5270;
	sub.f64 	%fd9773, %fd9773, %fd5275;
	mul.f64 	%fd5276, %fd785, %fd5271;
	div.rn.f64 	%fd5277, %fd5276, %fd5270;
	sub.f64 	%fd9774, %fd9774, %fd5277;
$L__BB1_606:
	add.s64 	%rd57, %rd11, 24;
	setp.ge.u64 	%p971, %rd57, %rd14;
	@%p971 bra 	$L__BB1_631;
	setp.lt.s32 	%p972, %r2, 0;
	setp.eq.s32 	%p973, %r3, 1062207488;
	ld.shared.f64 	%fd5278, [%r10+192];
	sub.f64 	%fd805, %fd9758, %fd5278;
	{
	.reg .b32 %temp; 
	mov.b64 	{%temp, %r110}, %fd805;
	}
	abs.f64 	%fd806, %fd805;
	{ // callseq 96, 0
	.param .b64 param0;
	st.param.f64 	[param0], %fd806;
	.param .b64 param1;
	st.param.f64 	[param1], 0d4000000000000000;
	.param .b64 retval0;
	call.uni (retval0), 
	__internal_accurate_pow, 
	(
	param0, 
	param1
	);
	ld.param.f64 	%fd5279, [retval0];
	} // callseq 96
	setp.lt.s32 	%p975, %r110, 0;
	neg.f64 	%fd5281, %fd5279;
	selp.f64 	%fd5282, %fd5281, %fd5279, %p973;
	selp.f64 	%fd5283, %fd5282, %fd5279, %p975;
	setp.eq.f64 	%p976, %fd805, 0d0000000000000000;
	selp.b32 	%r1411, %r110, 0, %p973;
	or.b32  	%r1412, %r1411, 2146435072;
	selp.b32 	%r1413, %r1412, %r1411, %p972;
	mov.b32 	%r1414, 0;
	mov.b64 	%fd5284, {%r1414, %r1413};
	selp.f64 	%fd9959, %fd5284, %fd5283, %p976;
	add.f64 	%fd5285, %fd805, 0d4000000000000000;
	{
	.reg .b32 %temp; 
	mov.b64 	{%temp, %r1415}, %fd5285;
	}
	and.b32  	%r1416, %r1415, 2146435072;
	setp.ne.s32 	%p977, %r1416, 2146435072;
	@%p977 bra 	$L__BB1_612;
	setp.nan.f64 	%p978, %fd805, %fd805;
	@%p978 bra 	$L__BB1_611;
	setp.neu.f64 	%p979, %fd806, 0d7FF0000000000000;
	@%p979 bra 	$L__BB1_612;
	selp.b32 	%r1417, %r5, %r4, %p1;
	selp.b32 	%r1418, %r1417, %r4, %p975;
	mov.b32 	%r1419, 0;
	mov.b64 	%fd9959, {%r1419, %r1418};
	bra.uni 	$L__BB1_612;
$L__BB1_611:
	mov.f64 	%fd5286, 0d4000000000000000;
	add.rn.f64 	%fd9959, %fd805, %fd5286;
$L__BB1_612:
	setp.lt.s32 	%p981, %r2, 0;
	setp.eq.s32 	%p982, %r3, 1062207488;
	ld.shared.f64 	%fd5287, [%r11+192];
	sub.f64 	%fd811, %fd9759, %fd5287;
	{
	.reg .b32 %temp; 
	mov.b64 	{%temp, %r111}, %fd811;
	}
	abs.f64 	%fd812, %fd811;
	{ // callseq 97, 0
	.param .b64 param0;
	st.param.f64 	[param0], %fd812;
	.param .b64 param1;
	st.param.f64 	[param1], 0d4000000000000000;
	.param .b64 retval0;
	call.uni (retval0), 
	__internal_accurate_pow, 
	(
	param0, 
	param1
	);
	ld.param.f64 	%fd5288, [retval0];
	} // callseq 97
	setp.lt.s32 	%p984, %r111, 0;
	neg.f64 	%fd5290, %fd5288;
	selp.f64 	%fd5291, %fd5290, %fd5288, %p982;
	selp.f64 	%fd5292, %fd5291, %fd5288, %p984;
	setp.eq.f64 	%p985, %fd811, 0d0000000000000000;
	selp.b32 	%r1420, %r111, 0, %p982;
	or.b32  	%r1421, %r1420, 2146435072;
	selp.b32 	%r1422, %r1421, %r1420, %p981;
	mov.b32 	%r1423, 0;
	mov.b64 	%fd5293, {%r1423, %r1422};
	selp.f64 	%fd9960, %fd5293, %fd5292, %p985;
	add.f64 	%fd5294, %fd811, 0d4000000000000000;
	{
	.reg .b32 %temp; 
	mov.b64 	{%temp, %r1424}, %fd5294;
	}
	and.b32  	%r1425, %r1424, 2146435072;
	setp.ne.s32 	%p986, %r1425, 2146435072;
	@%p986 bra 	$L__BB1_617;
	setp.nan.f64 	%p987, %fd811, %fd811;
	@%p987 bra 	$L__BB1_616;
	setp.neu.f64 	%p988, %fd812, 0d7FF0000000000000;
	@%p988 bra 	$L__BB1_617;
	selp.b32 	%r1426, %r5, %r4, %p1;
	selp.b32 	%r1427, %r1426, %r4, %p984;
	mov.b32 	%r1428, 0;
	mov.b64 	%fd9960, {%r1428, %r1427};
	bra.uni 	$L__BB1_617;
$L__BB1_616:
	mov.f64 	%fd5295, 0d4000000000000000;
	add.rn.f64 	%fd9960, %fd811, %fd5295;
$L__BB1_617:
	setp.lt.s32 	%p990, %r2, 0;
	setp.eq.s32 	%p991, %r3, 1062207488;
	setp.eq.f64 	%p993, %fd811, 0d3FF0000000000000;
	selp.f64 	%fd5296, 0d3FF0000000000000, %fd9960, %p993;
	add.f64 	%fd5297, %fd9959, 0d3EB0C6F7A0B5ED8D;
	setp.eq.f64 	%p994, %fd805, 0d3FF0000000000000;
	selp.f64 	%fd5298, 0d3FF000010C6F7A0B, %fd5297, %p994;
	add.f64 	%fd817, %fd5298, %fd5296;
	ld.shared.f64 	%fd5299, [%r12+192];
	sub.f64 	%fd818, %fd9760, %fd5299;
	{
	.reg .b32 %temp; 
	mov.b64 	{%temp, %r112}, %fd818;
	}
	abs.f64 	%fd819, %fd818;
	{ // callseq 98, 0
	.param .b64 param0;
	st.param.f64 	[param0], %fd819;
	.param .b64 param1;
	st.param.f64 	[param1], 0d4000000000000000;
	.param .b64 retval0;
	call.uni (retval0), 
	__internal_accurate_pow, 
	(
	param0, 
	param1
	);
	ld.param.f64 	%fd5300, [retval0];
	} // callseq 98
	setp.lt.s32 	%p995, %r112, 0;
	neg.f64 	%fd5302, %fd5300;
	selp.f64 	%fd5303, %fd5302, %fd5300, %p991;
	selp.f64 	%fd5304, %fd5303, %fd5300, %p995;
	setp.eq.f64 	%p996, %fd818, 0d0000000000000000;
	selp.b32 	%r1429, %r112, 0, %p991;
	or.b32  	%r1430, %r1429, 2146435072;
	selp.b32 	%r1431, %r1430, %r1429, %p990;
	mov.b32 	%r1432, 0;
	mov.b64 	%fd5305, {%r1432, %r1431};
	selp.f64 	%fd9961, %fd5305, %fd5304, %p996;
	add.f64 	%fd5306, %fd818, 0d4000000000000000;
	{
	.reg .b32 %temp; 
	mov.b64 	{%temp, %r1433}, %fd5306;
	}
	and.b32  	%r1434, %r1433, 2146435072;
	setp.ne.s32 	%p997, %r1434, 2146435072;
	@%p997 bra 	$L__BB1_622;
	setp.nan.f64 	%p998, %fd818, %fd818;
	@%p998 bra 	$L__BB1_621;
	setp.neu.f64 	%p999, %fd819, 0d7FF0000000000000;
	@%p999 bra 	$L__BB1_622;
	selp.b32 	%r1435, %r5, %r4, %p1;
	selp.b32 	%r1436, %r1435, %r4, %p995;
	mov.b32 	%r1437, 0;
	mov.b64 	%fd9961, {%r1437, %r1436};
	bra.uni 	$L__BB1_622;
$L__BB1_621:
	mov.f64 	%fd5307, 0d4000000000000000;
	add.rn.f64 	%fd9961, %fd818, %fd5307;
$L__BB1_622:
	setp.eq.f64 	%p1001, %fd818, 0d3FF0000000000000;
	selp.f64 	%fd5308, 0d3FF0000000000000, %fd9961, %p1001;
	add.f64 	%fd824, %fd817, %fd5308;
	{
	.reg .b32 %temp; 
	mov.b64 	{%temp, %r113}, %fd824;
	}
	abs.f64 	%fd825, %fd824;
	setp.eq.f64 	%p1002, %fd824, 0d0000000000000000;
	@%p1002 bra 	$L__BB1_624;
	setp.lt.s32 	%p1003, %r113, 0;
	{ // callseq 99, 0
	.param .b64 param0;
	st.param.f64 	[param0], %fd825;
	.param .b64 param1;
	st.param.f64 	[param1], 0d3FF8000000000000;
	.param .b64 retval0;
	call.uni (retval0), 
	__internal_accurate_pow, 
	(
	param0, 
	param1
	);
	ld.param.f64 	%fd5309, [retval0];
	} // callseq 99
	selp.f64 	%fd9963, 0dFFF8000000000000, %fd5309, %p1003;
	bra.uni 	$L__BB1_625;
$L__BB1_624:
	setp.lt.s32 	%p1004, %r6, 0;
	setp.eq.s32 	%p1005, %r7, 1073741824;
	selp.b32 	%r1438, %r113, 0, %p1005;
	or.b32  	%r1439, %r1438, 2146435072;
	selp.b32 	%r1440, %r1439, %r1438, %p1004;
	mov.b32 	%r1441, 0;
	mov.b64 	%fd9963, {%r1441, %r1440};
$L__BB1_625:
	add.f64 	%fd5311, %fd824, 0d3FF8000000000000;
	{
	.reg .b32 %temp; 
	mov.b64 	{%temp, %r1442}, %fd5311;
	}
	and.b32  	%r1443, %r1442, 2146435072;
	setp.ne.s32 	%p1006, %r1443, 2146435072;
	@%p1006 bra 	$L__BB1_630;
	setp.nan.f64 	%p1007, %fd824, %fd824;
	@%p1007 bra 	$L__BB1_629;
	setp.neu.f64 	%p1008, %fd825, 0d7FF0000000000000;
	@%p1008 bra 	$L__BB1_630;
	setp.lt.s32 	%p1009, %r113, 0;
	selp.b32 	%r1444, %r9, %r8, %p2;
	selp.b32 	%r1445, %r1444, %r8, %p1009;
	mov.b32 	%r1446, 0;
	mov.b64 	%fd9963, {%r1446, %r1445};
	bra.uni 	$L__BB1_630;
$L__BB1_629:
	mov.f64 	%fd5312, 0d3FF8000000000000;
	add.rn.f64 	%fd9963, %fd824, %fd5312;
$L__BB1_630:
	setp.eq.f64 	%p1010, %fd824, 0d3FF0000000000000;
	selp.f64 	%fd5313, 0d3FF0000000000000, %fd9963, %p1010;
	ld.shared.f64 	%fd5314, [%r13+192];
	mul.f64 	%fd5315, %fd805, %fd5314;
	div.rn.f64 	%fd5316, %fd5315, %fd5313;
	sub.f64 	%fd9772, %fd9772, %fd5316;
	mul.f64 	%fd5317, %fd811, %fd5314;
	div.rn.f64 	%fd5318, %fd5317, %fd5313;
	sub.f64 	%fd9773, %fd9773, %fd5318;
	mul.f64 	%fd5319, %fd818, %fd5314;
	div.rn.f64 	%fd5320, %fd5319, %fd5313;
	sub.f64 	%fd9774, %fd9774, %fd5320;
$L__BB1_631:
	add.s64 	%rd58, %rd11, 25;
	setp.ge.u64 	%p1011, %rd58, %rd14;
	@%p1011 bra 	$L__BB1_656;
	setp.lt.s32 	%p1012, %r2, 0;
	setp.eq.s32 	%p1013, %r3, 1062207488;
	ld.shared.f64 	%fd5321, [%r10+200];
	sub.f64 	%fd838, %fd9758, %fd5321;
	{
	.reg .b32 %temp; 
	mov.b64 	{%temp, %r114}, %fd838;
	}
	abs.f64 	%fd839, %fd838;
	{ // callseq 100, 0
	.param .b64 param0;
	st.param.f64 	[param0], %fd839;
	.param .b64 param1;
	st.param.f64 	[param1], 0d4000000000000000;
	.param .b64 retval0;
	call.uni (retval0), 
	__internal_accurate_pow, 
	(
	param0, 
	param1
	);
	ld.param.f64 	%fd5322, [retval0];
	} // callseq 100
	setp.lt.s32 	%p1015, %r114, 0;
	neg.f64 	%fd5324, %fd5322;
	selp.f64 	%fd5325, %fd5324, %fd5322, %p1013;
	selp.f64 	%fd5326, %fd5325, %fd5322, %p1015;
	setp.eq.f64 	%p1016, %fd838, 0d0000000000000000;
	selp.b32 	%r1447, %r114, 0, %p1013;
	or.b32  	%r1448, %r1447, 2146435072;
	selp.b32 	%r1449, %r1448, %r1447, %p1012;
	mov.b32 	%r1450, 0;
	mov.b64 	%fd5327, {%r1450, %r1449};
	selp.f64 	%fd9967, %fd5327, %fd5326, %p1016;
	add.f64 	%fd5328, %fd838, 0d4000000000000000;
	{
	.reg .b32 %temp; 
	mov.b64 	{%temp, %r1451}, %fd5328;
	}
	and.b32  	%r1452, %r1451, 2146435072;
	setp.ne.s32 	%p1017, %r1452, 2146435072;
	@%p1017 bra 	$L__BB1_637;
	setp.nan.f64 	%p1018, %fd838, %fd838;
	@%p1018 bra 	$L__BB1_636;
	setp.neu.f64 	%p1019, %fd839, 0d7FF0000000000000;
	@%p1019 bra 	$L__BB1_637;
	selp.b32 	%r1453, %r5, %r4, %p1;
	selp.b32 	%r1454, %r1453, %r4, %p1015;
	mov.b32 	%r1455, 0;
	mov.b64 	%fd9967, {%r1455, %r1454};
	bra.uni 	$L__BB1_637;
$L__BB1_636:
	mov.f64 	%fd5329, 0d4000000000000000;
	add.rn.f64 	%fd9967, %fd838, %fd5329;
$L__BB1_637:
	setp.lt.s32 	%p1021, %r2, 0;
	setp.eq.s32 	%p1022, %r3, 1062207488;
	ld.shared.f64 	%fd5330, [%r11+200];
	sub.f64 	%fd844, %fd9759, %fd5330;
	{
	.reg .b32 %temp; 
	mov.b64 	{%temp, %r115}, %fd844;
	}
	abs.f64 	%fd845, %fd844;
	{ // callseq 101, 0
	.param .b64 param0;
	st.param.f64 	[param0], %fd845;
	.param .b64 param1;
	st.param.f64 	[param1], 0d4000000000000000;
	.param .b64 retval0;
	call.uni (retval0), 
	__internal_accurate_pow, 
	(
	param0, 
	param1
	);
	ld.param.f64 	%fd5331, [retval0];
	} // callseq 101
	setp.lt.s32 	%p1024, %r115, 0;
	neg.f64 	%fd5333, %fd5331;
	selp.f64 	%fd5334, %fd5333, %fd5331, %p1022;
	selp.f64 	%fd5335, %fd5334, %fd5331, %p1024;
	setp.eq.f64 	%p1025, %fd844, 0d0000000000000000;
	selp.b32 	%r1456, %r115, 0, %p1022;
	or.b32  	%r1457, %r1456, 2146435072;
	selp.b32 	%r1458, %r1457, %r1456, %p1021;
	mov.b32 	%r1459, 0;
	mov.b64 	%fd5336, {%r1459, %r1458};
	selp.f64 	%fd9968, %fd5336, %fd5335, %p1025;
	add.f64 	%fd5337, %fd844, 0d4000000000000000;
	{
	.reg .b32 %temp; 
	mov.b64 	{%temp, %r1460}, %fd5337;
	}
	and.b32  	%r1461, %r1460, 2146435072;
	setp.ne.s32 	%p1026, %r1461, 2146435072;
	@%p1026 bra 	$L__BB1_642;
	setp.nan.f64 	%p1027, %fd844, %fd844;
	@%p1027 bra 	$L__BB1_641;
	setp.neu.f64 	%p1028, %fd845, 0d7FF0000000000000;
	@%p1028 bra 	$L__BB1_642;
	selp.b32 	%r1462, %r5, %r4, %p1;
	selp.b32 	%r1463, %r1462, %r4, %p1024;
	mov.b32 	%r1464, 0;
	mov.b64 	%fd9968, {%r1464, %r1463};
	bra.uni 	$L__BB1_642;
$L__BB1_641:
	mov.f64 	%fd5338, 0d4000000000000000;
	add.rn.f64 	%fd9968, %fd844, %fd5338;
$L__BB1_642:
	setp.lt.s32 	%p1030, %r2, 0;
	setp.eq.s32 	%p1031, %r3, 1062207488;
	setp.eq.f64 	%p1033, %fd844, 0d3FF0000000000000;
	selp.f64 	%fd5339, 0d3FF0000000000000, %fd9968, %p1033;
	add.f64 	%fd5340, %fd9967, 0d3EB0C6F7A0B5ED8D;
	setp.eq.f64 	%p1034, %fd838, 0d3FF0000000000000;
	selp.f64 	%fd5341, 0d3FF000010C6F7A0B, %fd5340, %p1034;
	add.f64 	%fd850, %fd5341, %fd5339;
	ld.shared.f64 	%fd5342, [%r12+200];
	sub.f64 	%fd851, %fd9760, %fd5342;
	{
	.reg .b32 %temp; 
	mov.b64 	{%temp, %r116}, %fd851;
	}
	abs.f64 	%fd852, %fd851;
	{ // callseq 102, 0
	.param .b64 param0;
	st.param.f64 	[param0], %fd852;
	.param .b64 param1;
	st.param.f64 	[param1], 0d4000000000000000;
	.param .b64 retval0;
	call.uni (retval0), 
	__internal_accurate_pow, 
	(
	param0, 
	param1
	);
	ld.param.f64 	%fd5343, [retval0];
	} // callseq 102
	setp.lt.s32 	%p1035, %r116, 0;
	neg.f64 	%fd5345, %fd5343;
	selp.f64 	%fd5346, %fd5345, %fd5343, %p1031;
	selp.f64 	%fd5347, %fd5346, %fd5343, %p1035;
	setp.eq.f64 	%p1036, %fd851, 0d0000000000000000;
	selp.b32 	%r1465, %r116, 0, %p1031;
	or.b32  	%r1466, %r1465, 2146435072;
	selp.b32 	%r1467, %r1466, %r1465, %p1030;
	mov.b32 	%r1468, 0;
	mov.b64 	%fd5348, {%r1468, %r1467};
	selp.f64 	%fd9969, %fd5348, %fd5347, %p1036;
	add.f64 	%fd5349, %fd851, 0d4000000000000000;
	{
	.reg .b32 %temp; 
	mov.b64 	{%temp, %r1469}, %fd5349;
	}
	and.b32  	%r1470, %r1469, 2146435072;
	setp.ne.s32 	%p1037, %r1470, 2146435072;
	@%p1037 bra 	$L__BB1_647;
	setp.nan.f64 	%p1038, %fd851, %fd851;
	@%p1038 bra 	$L__BB1_646;
	setp.neu.f64 	%p1039, %fd852, 0d7FF0000000000000;
	@%p1039 bra 	$L__BB1_647;
	selp.b32 	%r1471, %r5, %r4, %p1;
	selp.b32 	%r1472, %r1471, %r4, %p1035;
	mov.b32 	%r1473, 0;
	mov.b64 	%fd9969, {%r1473, %r1472};
	bra.uni 	$L__BB1_647;
$L__BB1_646:
	mov.f64 	%fd5350, 0d4000000000000000;
	add.rn.f64 	%fd9969, %fd851, %fd5350;
$L__BB1_647:
	setp.eq.f64 	%p1041, %fd851, 0d3FF0000000000000;
	selp.f64 	%fd5351, 0d3FF0000000000000, %fd9969, %p1041;
	add.f64 	%fd857, %fd850, %fd5351;
	{
	.reg .b32 %temp; 
	mov.b64 	{%temp, %r117}, %fd857;
	}
	abs.f64 	%fd858, %fd857;
	setp.eq.f64 	%p1042, %fd857, 0d0000000000000000;
	@%p1042 bra 	$L__BB1_649;
	setp.lt.s32 	%p1043, %r117, 0;
	{ // callseq 103, 0
	.param .b64 param0;
	st.param.f64 	[param0], %fd858;
	.param .b64 param1;
	st.param.f64 	[param1], 0d3FF8000000000000;
	.param .b64 retval0;
	call.uni (retval0), 
	__internal_accurate_pow, 
	(
	param0, 
	param1
	);
	ld.param.f64 	%fd5352, [retval0];
	} // callseq 103
	selp.f64 	%fd9971, 0dFFF8000000000000, %fd5352, %p1043;
	bra.uni 	$L__BB1_650;
$L__BB1_649:
	setp.lt.s32 	%p1044, %r6, 0;
	setp.eq.s32 	%p1045, %r7, 1073741824;
	selp.b32 	%r1474, %r117, 0, %p1045;
	or.b32  	%r1475, %r1474, 2146435072;
	selp.b32 	%r1476, %r1475, %r1474, %p1044;
	mov.b32 	%r1477, 0;
	mov.b64 	%fd9971, {%r1477, %r1476};
$L__BB1_650:
	add.f64 	%fd5354, %fd857, 0d3FF8000000000000;
	{
	.reg .b32 %temp; 
	mov.b64 	{%temp, %r1478}, %fd5354;
	}
	and.b32  	%r1479, %r1478, 2146435072;
	setp.ne.s32 	%p1046, %r1479, 2146435072;
	@%p1046 bra 	$L__BB1_655;
	setp.nan.f64 	%p1047, %fd857, %fd857;
	@%p1047 bra 	$L__BB1_654;
	setp.neu.f64 	%p1048, %fd858, 0d7FF0000000000000;
	@%p1048 bra 	$L__BB1_655;
	setp.lt.s32 	%p1049, %r117, 0;
	selp.b32 	%r1480, %r9, %r8, %p2;
	selp.b32 	%r1481, %r1480, %r8, %p1049;
	mov.b32 	%r1482, 0;
	mov.b64 	%fd9971, {%r1482, %r1481};
	bra.uni 	$L__BB1_655;
$L__BB1_654:
	mov.f64 	%fd5355, 0d3FF8000000000000;
	add.rn.f64 	%fd9971, %fd857, %fd5355;
$L__BB1_655:
	setp.eq.f64 	%p1050, %fd857, 0d3FF0000000000000;
	selp.f64 	%fd5356, 0d3FF0000000000000, %fd9971, %p1050;
	ld.shared.f64 	%fd5357, [%r13+200];
	mul.f64 	%fd5358, %fd838, %fd5357;
	div.rn.f64 	%fd5359, %fd5358, %fd5356;
	sub.f64 	%fd9772, %fd9772, %fd5359;
	mul.f64 	%fd5360, %fd844, %fd5357;
	div.rn.f64 	%fd5361, %fd5360, %fd5356;
	sub.f64 	%fd9773, %fd9773, %fd5361;
	mul.f64 	%fd5362, %fd851, %fd5357;
	div.rn.f64 	%fd5363, %fd5362, %fd5356;
	sub.f64 	%fd9774, %fd9774, %fd5363;
$L__BB1_656:
	add.s64 	%rd59, %rd11, 26;
	setp.ge.u64 	%p1051, %rd59, %rd14;
	@%p1051 bra 	$L__BB1_681;
	setp.lt.s32 	%p1052, %r2, 0;
	setp.eq.s32 	%p1053, %r3, 1062207488;
	ld.shared.f64 	%fd5364, [%r10+208];
	sub.f64 	%fd871, %fd9758, %fd5364;
	{
	.reg .b32 %temp; 
	mov.b64 	{%temp, %r118}, %fd871;
	}
	abs.f64 	%fd872, %fd871;
	{ // callseq 104, 0
	.param .b64 param0;
	st.param.f64 	[param0], %fd872;
	.param .b64 param1;
	st.param.f64 	[param1], 0d4000000000000000;
	.param .b64 retval0;
	call.uni (retval0), 
	__internal_accurate_pow, 
	(
	param0, 
	param1
	);
	ld.param.f64 	%fd5365, [retval0];
	} // callseq 104
	setp.lt.s32 	%p1055, %r118, 0;
	neg.f64 	%fd5367, %fd5365;
	selp.f64 	%fd5368, %fd5367, %fd5365, %p1053;
	selp.f64 	%fd5369, %fd5368, %fd5365, %p1055;
	setp.eq.f64 	%p1056, %fd871, 0d0000000000000000;
	selp.b32 	%r1483, %r118, 0, %p1053;
	or.b32  	%r1484, %r1483, 2146435072;
	selp.b32 	%r1485, %r1484, %r1483, %p1052;
	mov.b32 	%r1486, 0;
	mov.b64 	%fd5370, {%r1486, %r1485};
	selp.f64 	%fd9975, %fd5370, %fd5369, %p1056;
	add.f64 	%fd5371, %fd871, 0d4000000000000000;
	{
	.reg .b32 %temp; 
	mov.b64 	{%temp, %r1487}, %fd5371;
	}
	and.b32  	%r1488, %r1487, 2146435072;
	setp.ne.s32 	%p1057, %r1488, 2146435072;
	@%p1057 bra 	$L__BB1_662;
	setp.nan.f64 	%p1058, %fd871, %fd871;
	@%p1058 bra 	$L__BB1_661;
	setp.neu.f64 	%p1059, %fd872, 0d7FF0000000000000;
	@%p1059 bra 	$L__BB1_662;
	selp.b32 	%r1489, %r5, %r4, %p1;
	selp.b32 	%r1490, %r1489, %r4, %p1055;
	mov.b32 	%r1491, 0;
	mov.b64 	%fd9975, {%r1491, %r1490};
	bra.uni 	$L__BB1_662;
$L__BB1_661:
	mov.f64 	%fd5372, 0d4000000000000000;
	add.rn.f64 	%fd9975, %fd871, %fd5372;
$L__BB1_662:
	setp.lt.s32 	%p1061, %r2, 0;
	setp.eq.s32 	%p1062, %r3, 1062207488;
	ld.shared.f64 	%fd5373, [%r11+208];
	sub.f64 	%fd877, %fd9759, %fd5373;
	{
	.reg .b32 %temp; 
	mov.b64 	{%temp, %r119}, %fd877;
	}
	abs.f64 	%fd878, %fd877;
	{ // callseq 105, 0
	.param .b64 param0;
	st.param.f64 	[param0], %fd878;
	.param .b64 param1;
	st.param.f64 	[param1], 0d4000000000000000;
	.param .b64 retval0;
	call.uni (retval0), 
	__internal_accurate_pow, 
	(
	param0, 
	param1
	);
	ld.param.f64 	%fd5374, [retval0];
	} // callseq 105
	setp.lt.s32 	%p1064, %r119, 0;
	neg.f64 	%fd5376, %fd5374;
	selp.f64 	%fd5377, %fd5376, %fd5374, %p1062;
	selp.f64 	%fd5378, %fd5377, %fd5374, %p1064;
	setp.eq.f64 	%p1065, %fd877, 0d0000000000000000;
	selp.b32 	%r1492, %r119, 0, %p1062;
	or.b32  	%r1493, %r1492, 2146435072;
	selp.b32 	%r1494, %r1493, %r1492, %p1061;
	mov.b32 	%r1495, 0;
	mov.b64 	%fd5379, {%r1495, %r1494};
	selp.f64 	%fd9976, %fd5379, %fd5378, %p1065;
	add.f64 	%fd5380, %fd877, 0d4000000000000000;
	{
	.reg .b32 %temp; 
	mov.b64 	{%temp, %r1496}, %fd5380;
	}
	and.b32  	%r1497, %r1496, 2146435072;
	setp.ne.s32 	%p1066, %r1497, 2146435072;
	@%p1066 bra 	$L__BB1_667;
	setp.nan.f64 	%p1067, %fd877, %fd877;
	@%p1067 bra 	$L__BB1_666;
	setp.neu.f64 	%p1068, %fd878, 0d7FF0000000000000;
	@%p1068 bra 	$L__BB1_667;
	selp.b32 	%r1498, %r5, %r4, %p1;
	selp.b32 	%r1499, %r1498, %r4, %p1064;
	mov.b32 	%r1500, 0;
	mov.b64 	%fd9976, {%r1500, %r1499};
	bra.uni 	$L__BB1_667;
$L__BB1_666:
	mov.f64 	%fd5381, 0d4000000000000000;
	add.rn.f64 	%fd9976, %fd877, %fd5381;
$L__BB1_667:
	setp.lt.s32 	%p1070, %r2, 0;
	setp.eq.s32 	%p1071, %r3, 1062207488;
	setp.eq.f64 	%p1073, %fd877, 0d3FF0000000000000;
	selp.f64 	%fd5382, 0d3FF0000000000000, %fd9976, %p1073;
	add.f64 	%fd5383, %fd9975, 0d3EB0C6F7A0B5ED8D;
	setp.eq.f64 	%p1074, %fd871, 0d3FF0000000000000;
	selp.f64 	%fd5384, 0d3FF000010C6F7A0B, %fd5383, %p1074;
	add.f64 	%fd883, %fd5384, %fd5382;
	ld.shared.f64 	%fd5385, [%r12+208];
	sub.f64 	%fd884, %fd9760, %fd5385;
	{
	.reg .b32 %temp; 
	mov.b64 	{%temp, %r120}, %fd884;
	}
	abs.f64 	%fd885, %fd884;
	{ // callseq 106, 0
	.param .b64 param0;
	st.param.f64 	[param0], %fd885;
	.param .b64 param1;
	st.param.f64 	[param1], 0d4000000000000000;
	.param .b64 retval0;
	call.uni (retval0), 
	__internal_accurate_pow, 
	(
	param0, 
	param1
	);
	ld.param.f64 	%fd5386, [retval0];
	} // callseq 106
	setp.lt.s32 	%p1075, %r120, 0;
	neg.f64 	%fd5388, %fd5386;
	selp.f64 	%fd5389, %fd5388, %fd5386, %p1071;
	selp.f64 	%fd5390, %fd5389, %fd5386, %p1075;
	setp.eq.f64 	%p1076, %fd884, 0d0000000000000000;
	selp.b32 	%r1501, %r120, 0, %p1071;
	or.b32  	%r1502, %r1501, 2146435072;
	selp.b32 	%r1503, %r1502, %r1501, %p1070;
	mov.b32 	%r1504, 0;
	mov.b64 	%fd5391, {%r1504, %r1503};
	selp.f64 	%fd9977, %fd5391, %fd5390, %p1076;
	add.f64 	%fd5392, %fd884, 0d4000000000000000;
	{
	.reg .b32 %temp; 
	mov.b64 	{%temp, %r1505}, %fd5392;
	}
	and.b32  	%r1506, %r1505, 2146435072;
	setp.ne.s32 	%p1077, %r1506, 2146435072;
	@%p1077 bra 	$L__BB1_672;
	setp.nan.f64 	%p1078, %fd884, %fd884;
	@%p1078 bra 	$L__BB1_671;
	setp.neu.f64 	%p1079, %fd885, 0d7FF0000000000000;
	@%p1079 bra 	$L__BB1_672;
	selp.b32 	%r1507, %r5, %r4, %p1;
	selp.b32 	%r1508, %r1507, %r4, %p1075;
	mov.b32 	%r1509, 0;
	mov.b64 	%fd9977, {%r1509, %r1508};
	bra.uni 	$L__BB1_672;
$L__BB1_671:
	mov.f64 	%fd5393, 0d4000000000000000;
	add.rn.f64 	%fd9977, %fd884, %fd5393;
$L__BB1_672:
	setp.eq.f64 	%p1081, %fd884, 0d3FF0000000000000;
	selp.f64 	%fd5394, 0d3FF0000000000000, %fd9977, %p1081;
	add.f64 	%fd890, %fd883, %fd5394;
	{
	.reg .b32 %temp; 
	mov.b64 	{%temp, %r121}, %fd890;
	}
	abs.f64 	%fd891, %fd890;
	setp.eq.f64 	%p1082, %fd890, 0d0000000000000000;
	@%p1082 bra 	$L__BB1_674;
	setp.lt.s32 	%p1083, %r121, 0;
	{ // callseq 107, 0
	.param .b64 param0;
	st.param.f64 	[param0], %fd891;
	.param .b64 param1;
	st.param.f64 	[param1], 0d3FF8000000000000;
	.param .b64 retval0;
	call.uni (retval0), 
	__internal_accurate_pow, 
	(
	param0, 
	param1
	);
	ld.param.f64 	%fd5395, [retval0];
	} // callseq 107
	selp.f64 	%fd9979, 0dFFF8000000000000, %fd5395, %p1083;
	bra.uni 	$L__BB1_675;
$L__BB1_674:
	setp.lt.s32 	%p1084, %r6, 0;
	setp.eq.s32 	%p1085, %r7, 1073741824;
	selp.b32 	%r1510, %r121, 0, %p1085;
	or.b32  	%r1511, %r1510, 2146435072;
	selp.b32 	%r1512, %r1511, %r1510, %p1084;
	mov.b32 	%r1513, 0;
	mov.b64 	%fd9979, {%r1513, %r1512};
$L__BB1_675:
	add.f64 	%fd5397, %fd890, 0d3FF8000000000000;
	{
	.reg .b32 %temp; 
	mov.b64 	{%temp, %r1514}, %fd5397;
	}
	and.b32  	%r1515, %r1514, 2146435072;
	setp.ne.s32 	%p1086, %r1515, 2146435072;
	@%p1086 bra 	$L__BB1_680;
	setp.nan.f64 	%p1087, %fd890, %fd890;
	@%p1087 bra 	$L__BB1_679;
	setp.neu.f64 	%p1088, %fd891, 0d7FF0000000000000;
	@%p1088 bra 	$L__BB1_680;
	setp.lt.s32 	%p1089, %r121, 0;
	selp.b32 	%r1516, %r9, %r8, %p2;
	selp.b32 	%r1517, %r1516, %r8, %p1089;
	mov.b32 	%r1518, 0;
	mov.b64 	%fd9979, {%r1518, %r1517};
	bra.uni 	$L__BB1_680;
$L__BB1_679:
	mov.f64 	%fd5398, 0d3FF8000000000000;
	add.rn.f64 	%fd9979, %fd890, %fd5398;
$L__BB1_680:
	setp.eq.f64 	%p1090, %fd890, 0d3FF0000000000000;
	selp.f64 	%fd5399, 0d3FF0000000000000, %fd9979, %p1090;
	ld.shared.f64 	%fd5400, [%r13+208];
	mul.f64 	%fd5401, %fd871, %fd5400;
	div.rn.f64 	%fd5402, %fd5401, %fd5399;
	sub.f64 	%fd9772, %fd9772, %fd5402;
	mul.f64 	%fd5403, %fd877, %fd5400;
	div.rn.f64 	%fd5404, %fd5403, %fd5399;
	sub.f64 	%fd9773, %fd9773, %fd5404;
	mul.f64 	%fd5405, %fd884, %fd5400;
	div.rn.f64 	%fd5406, %fd5405, %fd5399;
	sub.f64 	%fd9774, %fd9774, %fd5406;
$L__BB1_681:
	add.s64 	%rd60, %rd11, 27;
	setp.ge.u64 	%p1091, %rd60, %rd14;
	@%p1091 bra 	$L__BB1_706;
	setp.lt.s32 	%p1092, %r2, 0;
	setp.eq.s32 	%p1093, %r3, 1062207488;
	ld.shared.f64 	%fd5407, [%r10+216];
	sub.f64 	%fd904, %fd9758, %fd5407;
	{
	.reg .b32 %temp; 
	mov.b64 	{%temp, %r122}, %fd904;
	}
	abs.f64 	%fd905, %fd904;
	{ // callseq 108, 0
	.param .b64 param0;
	st.param.f64 	[param0], %fd905;
	.param .b64 param1;
	st.param.f64 	[param1], 0d4000000000000000;
	.param .b64 retval0;
	call.uni (retval0), 
	__internal_accurate_pow, 
	(
	param0, 
	param1
	);
	ld.param.f64 	%fd5408, [retval0];
	} // callseq 108
	setp.lt.s32 	%p1095, %r122, 0;
	neg.f64 	%fd5410, %fd5408;
	selp.f64 	%fd5411, %fd5410, %fd5408, %p1093;
	selp.f64 	%fd5412, %fd5411, %fd5408, %p1095;
	setp.eq.f64 	%p1096, %fd904, 0d0000000000000000;
	selp.b32 	%r1519, %r122, 0, %p1093;
	or.b32  	%r1520, %r1519, 2146435072;
	selp.b32 	%r1521, %r1520, %r1519, %p1092;
	mov.b32 	%r1522, 0;
	mov.b64 	%fd5413, {%r1522, %r1521};
	selp.f64 	%fd9983, %fd5413, %fd5412, %p1096;
	add.f64 	%fd5414, %fd904, 0d4000000000000000;
	{
	.reg .b32 %temp; 
	mov.b64 	{%temp, %r1523}, %fd5414;
	}
	and.b32  	%r1524, %r1523, 2146435072;
	setp.ne.s32 	%p1097, %r1524, 2146435072;
	@%p1097 bra 	$L__BB1_687;
	setp.nan.f64 	%p1098, %fd904, %fd904;
	@%p1098 bra 	$L__BB1_686;
	setp.neu.f64 	%p1099, %fd905, 0d7FF0000000000000;
	@%p1099 bra 	$L__BB1_687;
	selp.b32 	%r1525, %r5, %r4, %p1;
	selp.b32 	%r1526, %r1525, %r4, %p1095;
	mov.b32 	%r1527, 0;
	mov.b64 	%fd9983, {%r1527, %r1526};
	bra.uni 	$L__BB1_687;
$L__BB1_686:
	mov.f64 	%fd5415, 0d4000000000000000;
	add.rn.f64 	%fd9983, %fd904, %fd5415;
$L__BB1_687:
	setp.lt.s32 	%p1101, %r2, 0;
	setp.eq.s32 	%p1102, %r3, 1062207488;
	ld.shared.f64 	%fd5416, [%r11+216];
	sub.f64 	%fd910, %fd9759, %fd5416;
	{
	.reg .b32 %temp; 
	mov.b64 	{%temp, %r123}, %fd910;
	}
	abs.f64 	%fd911, %fd910;
	{ // callseq 109, 0
	.param .b64 param0;
	st.param.f64 	[param0], %fd911;
	.param .b64 param1;
	st.param.f64 	[param1], 0d4000000000000000;
	.param .b64 retval0;
	call.uni (retval0), 
	__internal_accurate_pow, 
	(
	param0, 
	param1
	);
	ld.param.f64 	%fd5417, [retval0];
	} // callseq 109
	setp.lt.s32 	%p1104, %r123, 0;
	neg.f64 	%fd5419, %fd5417;
	selp.f64 	%fd5420, %fd5419, %fd5417, %p1102;
	selp.f64 	%fd5421, %fd5420, %fd5417, %p1104;
	setp.eq.f64 	%p1105, %fd910, 0d0000000000000000;
	selp.b32 	%r1528, %r123, 0, %p1102;
	or.b32  	%r1529, %r1528, 2146435072;
	selp.b32 	%r1530, %r1529, %r1528, %p1101;
	mov.b32 	%r1531, 0;
	mov.b64 	%fd5422, {%r1531, %r1530};
	selp.f64 	%fd9984, %fd5422, %fd5421, %p1105;
	add.f64 	%fd5423, %fd910, 0d4000000000000000;
	{
	.reg .b32 %temp; 
	mov.b64 	{%temp, %r1532}, %fd5423;
	}
	and.b32  	%r1533, %r1532, 2146435072;
	setp.ne.s32 	%p1106, %r1533, 2146435072;
	@%p1106 bra 	$L__BB1_692;
	setp.nan.f64 	%p1107, %fd910, %fd910;
	@%p1107 bra 	$L__BB1_691;
	setp.neu.f64 	%p1108, %fd911, 0d7FF0000000000000;
	@%p1108 bra 	$L__BB1_692;
	selp.b32 	%r1534, %r5, %r4, %p1;
	selp.b32 	%r1535, %r1534, %r4, %p1104;
	mov.b32 	%r1536, 0;
	mov.b64 	%fd9984, {%r1536, %r1535};
	bra.uni 	$L__BB1_692;
$L__BB1_691:
	mov.f64 	%fd5424, 0d4000000000000000;
	add.rn.f64 	%fd9984, %fd910, %fd5424;
$L__BB1_692:
	setp.lt.s32 	%p1110, %r2, 0;
	setp.eq.s32 	%p1111, %r3, 1062207488;
	setp.eq.f64 	%p1113, %fd910, 0d3FF0000000000000;
	selp.f64 	%fd5425, 0d3FF0000000000000, %fd9984, %p1113;
	add.f64 	%fd5426, %fd9983, 0d3EB0C6F7A0B5ED8D;
	setp.eq.f64 	%p1114, %fd904, 0d3FF0000000000000;
	selp.f64 	%fd5427, 0d3FF000010C6F7A0B, %fd5426, %p1114;
	add.f64 	%fd916, %fd5427, %fd5425;
	ld.shared.f64 	%fd5428, [%r12+216];
	sub.f64 	%fd917, %fd9760, %fd5428;
	{
	.reg .b32 %temp; 
	mov.b64 	{%temp, %r124}, %fd917;
	}
	abs.f64 	%fd918, %fd917;
	{ // callseq 110, 0
	.param .b64 param0;
	st.param.f64 	[param0], %fd918;
	.param .b64 param1;
	st.param.f64 	[param1], 0d4000000000000000;
	.param .b64 retval0;
	call.uni (retval0), 
	__internal_accurate_pow, 
	(
	param0, 
	param1
	);
	ld.param.f64 	%fd5429, [retval0];
	} // callseq 110
	setp.lt.s32 	%p1115, %r124, 0;
	neg.f64 	%fd5431, %fd5429;
	selp.f64 	%fd5432, %fd5431, %fd5429, %p1111;
	selp.f64 	%fd5433, %fd5432, %fd5429, %p1115;
	setp.eq.f64 	%p1116, %fd917, 0d0000000000000000;
	selp.b32 	%r1537, %r124, 0, %p1111;
	or.b32  	%r1538, %r1537, 2146435072;
	selp.b32 	%r1539, %r1538, %r1537, %p1110;
	mov.b32 	%r1540, 0;
	mov.b64 	%fd5434, {%r1540, %r1539};
	selp.f64 	%fd9985, %fd5434, %fd5433, %p1116;
	add.f64 	%fd5435, %fd917, 0d4000000000000000;
	{
	.reg .b32 %temp; 
	mov.b64 	{%temp, %r1541}, %fd5435;
	}
	and.b32  	%r1542, %r1541, 2146435072;
	setp.ne.s32 	%p1117, %r1542, 2146435072;
	@%p1117 bra 	$L__BB1_697;
	setp.nan.f64 	%p1118, %fd917, %fd917;
	@%p1118 bra 	$L__BB1_696;
	setp.neu.f64 	%p1119, %fd918, 0d7FF0000000000000;
	@%p1119 bra 	$L__BB1_697;
	selp.b32 	%r1543, %r5, %r4, %p1;
	selp.b32 	%r1544, %r1543, %r4, %p1115;
	mov.b32 	%r1545, 0;
	mov.b64 	%fd9985, {%r1545, %r1544};
	bra.uni 	$L__BB1_697;
$L__BB1_696:
	mov.f64 	%fd5436, 0d4000000000000000;
	add.rn.f64 	%fd9985, %fd917, %fd5436;
$L__BB1_697:
	setp.eq.f64 	%p1121, %fd917, 0d3FF0000000000000;
	selp.f64 	%fd5437, 0d3FF0000000000000, %fd9985, %p1121;
	add.f64 	%fd923, %fd916, %fd5437;
	{
	.reg .b32 %temp; 
	mov.b64 	{%temp, %r125}, %fd923;
	}
	abs.f64 	%fd924, %fd923;
	setp.eq.f64 	%p1122, %fd923, 0d0000000000000000;
	@%p1122 bra 	$L__BB1_699;
	setp.lt.s32 	%p1123, %r125, 0;
	{ // callseq 111, 0
	.param .b64 param0;
	st.param.f64 	[param0], %fd924;
	.param .b64 param1;
	st.param.f64 	[param1], 0d3FF8000000000000;
	.param .b64 retval0;
	call.uni (retval0), 
	__internal_accurate_pow, 
	(
	param0, 
	param1
	);
	ld.param.f64 	%fd5438, [retval0];
	} // callseq 111
	selp.f64 	%fd9987, 0dFFF8000000000000, %fd5438, %p1123;
	bra.uni 	$L__BB1_700;
$L__BB1_699:
	setp.lt.s32 	%p1124, %r6, 0;
	setp.eq.s32 	%p1125, %r7, 1073741824;
	selp.b32 	%r1546, %r125, 0, %p1125;
	or.b32  	%r1547, %r1546, 2146435072;
	selp.b32 	%r1548, %r1547, %r1546, %p1124;
	mov.b32 	%r1549, 0;
	mov.b64 	%fd9987, {%r1549, %r1548};
$L__BB1_700:
	add.f64 	%fd5440, %fd923, 0d3FF8000000000000;
	{
	.reg .b32 %temp; 
	mov.b64 	{%temp, %r1550}, %fd5440;
	}
	and.b32  	%r1551, %r1550, 2146435072;
	setp.ne.s32 	%p1126, %r1551, 2146435072;
	@%p1126 bra 	$L__BB1_705;
	setp.nan.f64 	%p1127, %fd923, %fd923;
	@%p1127 bra 	$L__BB1_704;
	setp.neu.f64 	%p1128, %fd924, 0d7FF0000000000000;
	@%p1128 bra 	$L__BB1_705;
	setp.lt.s32 	%p1129, %r125, 0;
	selp.b32 	%r1552, %r9, %r8, %p2;
	selp.b32 	%r1553, %r1552, %r8, %p1129;
	mov.b32 	%r1554, 0;
	mov.b64 	%fd9987, {%r1554, %r1553};
	bra.uni 	$L__BB1_705;
$L__BB1_704:
	mov.f64 	%fd5441, 0d3FF8000000000000;
	add.rn.f64 	%fd9987, %fd923, %fd5441;
$L__BB1_705:
	setp.eq.f64 	%p1130, %fd923, 0d3FF0000000000000;
	selp.f64 	%fd5442, 0d3FF0000000000000, %fd9987, %p1130;
	ld.shared.f64 	%fd5443, [%r13+216];
	mul.f64 	%fd5444, %fd904, %fd5443;
	div.rn.f64 	%fd5445, %fd5444, %fd5442;
	sub.f64 	%fd9772, %fd9772, %fd5445;
	mul.f64 	%fd5446, %fd910, %fd5443;
	div.rn.f64 	%fd5447, %fd5446, %fd5442;
	sub.f64 	%fd9773, %fd9773, %fd5447;
	mul.f64 	%fd5448, %fd917, %fd5443;
	div.rn.f64 	%fd5449, %fd5448, %fd5442;
	sub.f64 	%fd9774, %fd9774, %fd5449;
$L__BB1_706:
	add.s64 	%rd61, %rd11, 28;
	setp.ge.u64 	%p1131, %rd61, %rd14;
	@%p1131 bra 	$L__BB1_731;
	setp.lt.s32 	%p1132, %r2, 0;
	setp.eq.s32 	%p1133, %r3, 1062207488;
	ld.shared.f64 	%fd5450, [%r10+224];
	sub.f64 	%fd937, %fd9758, %fd5450;
	{
	.reg .b32 %temp; 
	mov.b64 	{%temp, %r126}, %fd937;
	}
	abs.f64 	%fd938, %fd937;
	{ // callseq 112, 0
	.param .b64 param0;
	st.param.f64 	[param0], %fd938;
	.param .b64 param1;
	st.param.f64 	[param1], 0d4000000000000000;
	.param .b64 retval0;
	call.uni (retval0), 
	__internal_accurate_pow, 
	(
	param0, 
	param1
	);
	ld.param.f64 	%fd5451, [retval0];
	} // callseq 112
	setp.lt.s32 	%p1135, %r126, 0;
	neg.f64 	%fd5453, %fd5451;
	selp.f64 	%fd5454, %fd5453, %fd5451, %p1133;
	selp.f64 	%fd5455, %fd5454, %fd5451, %p1135;
	setp.eq.f64 	%p1136, %fd937, 0d0000000000000000;
	selp.b32 	%r1555, %r126, 0, %p1133;
	or.b32  	%r1556, %r1555, 2146435072;
	selp.b32 	%r1557, %r1556, %r1555, %p1132;
	mov.b32 	%r1558, 0;
	mov.b64 	%fd5456, {%r1558, %r1557};
	selp.f64 	%fd9991, %fd5456, %fd5455, %p1136;
	add.f64 	%fd5457, %fd937, 0d4000000000000000;
	{
	.reg .b32 %temp; 
	mov.b64 	{%temp, %r1559}, %fd5457;
	}
	and.b32  	%r1560, %r1559, 2146435072;
	setp.ne.s32 	%p1137, %r1560, 2146435072;
	@%p1137 bra 	$L__BB1_712;
	setp.nan.f64 	%p1138, %fd937, %fd937;
	@%p1138 bra 	$L__BB1_711;
	setp.neu.f64 	%p1139, %fd938, 0d7FF0000000000000;
	@%p1139 bra 	$L__BB1_712;
	selp.b32 	%r1561, %r5, %r4, %p1;
	selp.b32 	%r1562, %r1561, %r4, %p1135;
	mov.b32 	%r1563, 0;
	mov.b64 	%fd9991, {%r1563, %r1562};
	bra.uni 	$L__BB1_712;
$L__BB1_711:
	mov.f64 	%fd5458, 0d4000000000000000;
	add.rn.f64 	%fd9991, %fd937, %fd5458;
$L__BB1_712:
	setp.lt.s32 	%p1141, %r2, 0;
	setp.eq.s32 	%p1142, %r3, 1062207488;
	ld.shared.f64 	%fd5459, [%r11+224];
	sub.f64 	%fd943, %fd9759, %fd5459;
	{
	.reg .b32 %temp; 
	mov.b64 	{%temp, %r127}, %fd943;
	}
	abs.f64 	%fd944, %fd943;
	{ // callseq 113, 0
	.param .b64 param0;
	st.param.f64 	[param0], %fd944;
	.param .b64 param1;
	st.param.f64 	[param1], 0d4000000000000000;
	.param .b64 retval0;
	call.uni (retval0), 
	__internal_accurate_pow, 
	(
	param0, 
	param1
	);
	ld.param.f64 	%fd5460, [retval0];
	} // callseq 113
	setp.lt.s32 	%p1144, %r127, 0;
	neg.f64 	%fd5462, %fd5460;
	selp.f64 	%fd5463, %fd5462, %fd5460, %p1142;
	selp.f64 	%fd5464, %fd5463, %fd5460, %p1144;
	setp.eq.f64 	%p1145, %fd943, 0d0000000000000000;
	selp.b32 	%r1564, %r127, 0, %p1142;
	or.b32  	%r1565, %r1564, 2146435072;
	selp.b32 	%r1566, %r1565, %r1564, %p1141;
	mov.b32 	%r1567, 0;
	mov.b64 	%fd5465, {%r1567, %r1566};
	selp.f64 	%fd9992, %fd5465, %fd5464, %p1145;
	add.f64 	%fd5466, %fd943, 0d4000000000000000;
	{
	.reg .b32 %temp; 
	mov.b64 	{%temp, %r1568}, %fd5466;
	}
	and.b32  	%r1569, %r1568, 2146435072;
	setp.ne.s32 	%p1146, %r1569, 2146435072;
	@%p1146 bra 	$L__BB1_717;
	setp.nan.f64 	%p1147, %fd943, %fd943;
	@%p1147 bra 	$L__BB1_716;
	setp.neu.f64 	%p1148, %fd944, 0d7FF0000000000000;
	@%p1148 bra 	$L__BB1_717;
	selp.b32 	%r1570, %r5, %r4, %p1;
	selp.b32 	%r1571, %r1570, %r4, %p1144;
	mov.b32 	%r1572, 0;
	mov.b64 	%fd9992, {%r1572, %r1571};
	bra.uni 	$L__BB1_717;
$L__BB1_716:
	mov.f64 	%fd5467, 0d4000000000000000;
	add.rn.f64 	%fd9992, %fd943, %fd5467;
$L__BB1_717:
	setp.lt.s32 	%p1150, %r2, 0;
	setp.eq.s32 	%p1151, %r3, 1062207488;
	setp.eq.f64 	%p1153, %fd943, 0d3FF0000000000000;
	selp.f64 	%fd5468, 0d3FF0000000000000, %fd9992, %p1153;
	add.f64 	%fd5469, %fd9991, 0d3EB0C6F7A0B5ED8D;
	setp.eq.f64 	%p1154, %fd937, 0d3FF0000000000000;
	selp.f64 	%fd5470, 0d3FF000010C6F7A0B, %fd5469, %p1154;
	add.f64 	%fd949, %fd5470, %fd5468;
	ld.shared.f64 	%fd5471, [%r12+224];
	sub.f64 	%fd950, %fd9760, %fd5471;
	{
	.reg .b32 %temp; 
	mov.b64 	{%temp, %r128}, %fd950;
	}
	abs.f64 	%fd951, %fd950;
	{ // callseq 114, 0
	.param .b64 param0;
	st.param.f64 	[param0], %fd951;
	.param .b64 param1;
	st.param.f64 	[param1], 0d4000000000000000;
	.param .b64 retval0;
	call.uni (retval0), 
	__internal_accurate_pow, 
	(
	param0, 
	param1
	);
	ld.param.f64 	%fd5472, [retval0];
	} // callseq 114
	setp.lt.s32 	%p1155, %r128, 0;
	neg.f64 	%fd5474, %fd5472;
	selp.f64 	%fd5475, %fd5474, %fd5472, %p1151;
	selp.f64 	%fd5476, %fd5475, %fd5472, %p1155;
	setp.eq.f64 	%p1156, %fd950, 0d0000000000000000;
	selp.b32 	%r1573, %r128, 0, %p1151;
	or.b32  	%r1574, %r1573, 2146435072;
	selp.b32 	%r1575, %r1574, %r1573, %p1150;
	mov.b32 	%r1576, 0;
	mov.b64 	%fd5477, {%r1576, %r1575};
	selp.f64 	%fd9993, %fd5477, %fd5476, %p1156;
	add.f64 	%fd5478, %fd950, 0d4000000000000000;
	{
	.reg .b32 %temp; 
	mov.b64 	{%temp, %r1577}, %fd5478;
	}
	and.b32  	%r1578, %r1577, 2146435072;
	setp.ne.s32 	%p1157, %r1578, 2146435072;
	@%p1157 bra 	$L__BB1_722;
	setp.nan.f64 	%p1158, %fd950, %fd950;
	@%p1158 bra 	$L__BB1_721;
	setp.neu.f64 	%p1159, %fd951, 0d7FF0000000000000;
	@%p1159 bra 	$L__BB1_722;
	selp.b32 	%r1579, %r5, %r4, %p1;
	selp.b32 	%r1580, %r1579, %r4, %p1155;
	mov.b32 	%r1581, 0;
	mov.b64 	%fd9993, {%r1581, %r1580};
	bra.uni 	$L__BB1_722;
$L__BB1_721:
	mov.f64 	%fd5479, 0d4000000000000000;
	add.rn.f64 	%fd9993, %fd950, %fd5479;
$L__BB1_722:
	setp.eq.f64 	%p1161, %fd950, 0d3FF0000000000000;
	selp.f64 	%fd5480, 0d3FF0000000000000, %fd9993, %p1161;
	add.f64 	%fd956, %fd949, %fd5480;
	{
	.reg .b32 %temp; 
	mov.b64 	{%temp, %r129}, %fd956;
	}
	abs.f64 	%fd957, %fd956;
	setp.eq.f64 	%p1162, %fd956, 0d0000000000000000;
	@%p1162 bra 	$L__BB1_724;
	setp.lt.s32 	%p1163, %r129, 0;
	{ // callseq 115, 0
	.param .b64 param0;
	st.param.f64 	[param0], %fd957;
	.param .b64 param1;
	st.param.f64 	[param1], 0d3FF8000000000000;
	.param .b64 retval0;
	call.uni (retval0), 
	__internal_accurate_pow, 
	(
	param0, 
	param1
	);
	ld.param.f64 	%fd5481, [retval0];
	} // callseq 115
	selp.f64 	%fd9995, 0dFFF8000000000000, %fd5481, %p1163;
	bra.uni 	$L__BB1_725;
$L__BB1_724:
	setp.lt.s32 	%p1164, %r6, 0;
	setp.eq.s32 	%p1165, %r7, 1073741824;
	selp.b32 	%r1582, %r129, 0, %p1165;
	or.b32  	%r1583, %r1582, 2146435072;
	selp.b32 	%r1584, %r1583, %r1582, %p1164;
	mov.b32 	%r1585, 0;
	mov.b64 	%fd9995, {%r1585, %r1584};
$L__BB1_725:
	add.f64 	%fd5483, %fd956, 0d3FF8000000000000;
	{
	.reg .b32 %temp; 
	mov.b64 	{%temp, %r1586}, %fd5483;
	}
	and.b32  	%r1587, %r1586, 2146435072;
	setp.ne.s32 	%p1166, %r1587, 2146435072;
	@%p1166 bra 	$L__BB1_730;
	setp.nan.f64 	%p1167, %fd956, %fd956;
	@%p1167 bra 	$L__BB1_729;
	setp.neu.f64 	%p1168, %fd957, 0d7FF0000000000000;
	@%p1168 bra 	$L__BB1_730;
	setp.lt.s32 	%p1169, %r129, 0;
	selp.b32 	%r1588, %r9, %r8, %p2;
	selp.b32 	%r1589, %r1588, %r8, %p1169;
	mov.b32 	%r1590, 0;
	mov.b64 	%fd9995, {%r1590, %r1589};
	bra.uni 	$L__BB1_730;
$L__BB1_729:
	mov.f64 	%fd5484, 0d3FF8000000000000;
	add.rn.f64 	%fd9995, %fd956, %fd5484;
$L__BB1_730:
	setp.eq.f64 	%p1170, %fd956, 0d3FF0000000000000;
	selp.f64 	%fd5485, 0d3FF0000000000000, %fd9995, %p1170;
	ld.shared.f64 	%fd5486, [%r13+224];
	mul.f64 	%fd5487, %fd937, %fd5486;
	div.rn.f64 	%fd5488, %fd5487, %fd5485;
	sub.f64 	%fd9772, %fd9772, %fd5488;
	mul.f64 	%fd5489, %fd943, %fd5486;
	div.rn.f64 	%fd5490, %fd5489, %fd5485;
	sub.f64 	%fd9773, %fd9773, %fd5490;
	mul.f64 	%fd5491, %fd950, %fd5486;
	div.rn.f64 	%fd5492, %fd5491, %fd5485;
	sub.f64 	%fd9774, %fd9774, %fd5492;
$L__BB1_731:
	add.s64 	%rd62, %rd11, 29;
	setp.ge.u64 	%p1171, %rd62, %rd14;
	@%p1171 bra 	$L__BB1_756;
	setp.lt.s32 	%p1172, %r2, 0;
	setp.eq.s32 	%p1173, %r3, 1062207488;
	ld.shared.f64 	%fd5493, [%r10+232];
	sub.f64 	%fd970, %fd9758, %fd5493;
	{
	.reg .b32 %temp; 
	mov.b64 	{%temp, %r130}, %fd970;
	}
	abs.f64 	%fd971, %fd970;
	{ // callseq 116, 0
	.param .b64 param0;
	st.param.f64 	[param0], %fd971;
	.param .b64 param1;
	st.param.f64 	[param1], 0d4000000000000000;
	.param .b64 retval0;
	call.uni (retval0), 
	__internal_accurate_pow, 
	(
	param0, 
	param1
	);
	ld.param.f64 	%fd5494, [retval0];
	} // callseq 116
	setp.lt.s32 	%p1175, %r130, 0;
	neg.f64 	%fd5496, %fd5494;
	selp.f64 	%fd5497, %fd5496, %fd5494, %p1173;
	selp.f64 	%fd5498, %fd5497, %fd5494, %p1175;
	setp.eq.f64 	%p1176, %fd970, 0d0000000000000000;
	selp.b32 	%r1591, %r130, 0, %p1173;
	or.b32  	%r1592, %r1591, 2146435072;
	selp.b32 	%r1593, %r1592, %r1591, %p1172;
	mov.b32 	%r1594, 0;
	mov.b64 	%fd5499, {%r1594, %r1593};
	selp.f64 	%fd9999, %fd5499, %fd5498, %p1176;
	add.f64 	%fd5500, %fd970, 0d4000000000000000;
	{
	.reg .b32 %temp; 
	mov.b64 	{%temp, %r1595}, %fd5500;
	}
	and.b32  	%r1596, %r1595, 2146435072;
	setp.ne.s32 	%p1177, %r1596, 2146435072;
	@%p1177 bra 	$L__BB1_737;
	setp.nan.f64 	%p1178, %fd970, %fd970;
	@%p1178 bra 	$L__BB1_736;
	setp.neu.f64 	%p1179, %fd971, 0d7FF0000000000000;
	@%p1179 bra 	$L__BB1_737;
	selp.b32 	%r1597, %r5, %r4, %p1;
	selp.b32 	%r1598, %r1597, %r4, %p1175;
	mov.b32 	%r1599, 0;
	mov.b64 	%fd9999, {%r1599, %r1598};
	bra.uni 	$L__BB1_737;
$L__BB1_736:
	mov.f64 	%fd5501, 0d4000000000000000;
	add.rn.f64 	%fd9999, %fd970, %fd5501;
$L__BB1_737:
	setp.lt.s32 	%p1181, %r2, 0;
	setp.eq.s32 	%p1182, %r3, 1062207488;
	ld.shared.f64 	%fd5502, [%r11+232];
	sub.f64 	%fd976, %fd9759, %fd5502;
	{
	.reg .b32 %temp; 
	mov.b64 	{%temp, %r131}, %fd976;
	}
	abs.f64 	%fd977, %fd976;
	{ // callseq 117, 0
	.param .b64 param0;
	st.param.f64 	[param0], %fd977;
	.param .b64 param1;
	st.param.f64 	[param1], 0d4000000000000000;
	.param .b64 retval0;
	call.uni (retval0), 
	__internal_accurate_pow, 
	(
	param0, 
	param1
	);
	ld.param.f64 	%fd5503, [retval0];
	} // callseq 117
	setp.lt.s32 	%p1184, %r131, 0;
	neg.f64 	%fd5505, %fd5503;
	selp.f64 	%fd5506, %fd5505, %fd5503, %p1182;
	selp.f64 	%fd5507, %fd5506, %fd5503, %p1184;
	setp.eq.f64 	%p1185, %fd976, 0d0000000000000000;
	selp.b32 	%r1600, %r131, 0, %p1182;
	or.b32  	%r1601, %r1600, 2146435072;
	selp.b32 	%r1602, %r1601, %r1600, %p1181;
	mov.b32 	%r1603, 0;
	mov.b64 	%fd5508, {%r1603, %r1602};
	selp.f64 	%fd10000, %fd5508, %fd5507, %p1185;
	add.f64 	%fd5509, %fd976, 0d4000000000000000;
	{
	.reg .b32 %temp; 
	mov.b64 	{%temp, %r1604}, %fd5509;
	}
	and.b32  	%r1605, %r1604, 2146435072;
	setp.ne.s32 	%p1186, %r1605, 2146435072;
	@%p1186 bra 	$L__BB1_742;
	setp.nan.f64 	%p1187, %fd976, %fd976;
	@%p1187 bra 	$L__BB1_741;
	setp.neu.f64 	%p1188, %fd977, 0d7FF0000000000000;
	@%p1188 bra 	$L__BB1_742;
	selp.b32 	%r1606, %r5, %r4, %p1;
	selp.b32 	%r1607, %r1606, %r4, %p1184;
	mov.b32 	%r1608, 0;
	mov.b64 	%fd10000, {%r1608, %r1607};
	bra.uni 	$L__BB1_742;
$L__BB1_741:
	mov.f64 	%fd5510, 0d4000000000000000;
	add.rn.f64 	%fd10000, %fd976, %fd5510;
$L__BB1_742:
	setp.lt.s32 	%p1190, %r2, 0;
	setp.eq.s32 	%p1191, %r3, 1062207488;
	setp.eq.f64 	%p1193, %fd976, 0d3FF0000000000000;
	selp.f64 	%fd5511, 0d3FF0000000000000, %fd10000, %p1193;
	add.f64 	%fd5512, %fd9999, 0d3EB0C6F7A0B5ED8D;
	setp.eq.f64 	%p1194, %fd970, 0d3FF0000000000000;
	selp.f64 	%fd5513, 0d3FF000010C6F7A0B, %fd5512, %p1194;
	add.f64 	%fd982, %fd5513, %fd5511;
	ld.shared.f64 	%fd5514, [%r12+232];
	sub.f64 	%fd983, %fd9760, %fd5514;
	{
	.reg .b32 %temp; 
	mov.b64 	{%temp, %r132}, %fd983;
	}
	abs.f64 	%fd984, %fd983;
	{ // callseq 118, 0
	.param .b64 param0;
	st.param.f64 	[param0], %fd984;
	.param .b64 param1;
	st.param.f64 	[param1], 0d4000000000000000;
	.param .b64 retval0;
	call.uni (retval0), 
	__internal_accurate_pow, 
	(
	param0, 
	param1
	);
	ld.param.f64 	%fd5515, [retval0];
	} // callseq 118
	setp.lt.s32 	%p1195, %r132, 0;
	neg.f64 	%fd5517, %fd5515;
	selp.f64 	%fd5518, %fd5517, %fd5515, %p1191;
	selp.f64 	%fd5519, %fd5518, %fd5515, %p1195;
	setp.eq.f64 	%p1196, %fd983, 0d0000000000000000;
	selp.b32 	%r1609, %r132, 0, %p1191;
	or.b32  	%r1610, %r1609, 2146435072;
	selp.b32 	%r1611, %r1610, %r1609, %p1190;
	mov.b32 	%r1612, 0;
	mov.b64 	%fd5520, {%r1612, %r1611};
	selp.f64 	%fd10001, %fd5520, %fd5519, %p1196;
	add.f64 	%fd5521, %fd983, 0d4000000000000000;
	{
	.reg .b32 %temp; 
	mov.b64 	{%temp, %r1613}, %fd5521;
	}
	and.b32  	%r1614, %r1613, 2146435072;
	setp.ne.s32 	%p1197, %r1614, 2146435072;
	@%p1197 bra 	$L__BB1_747;
	setp.nan.f64 	%p1198, %fd983, %fd983;
	@%p1198 bra 	$L__BB1_746;
	setp.neu.f64 	%p1199, %fd984, 0d7FF0000000000000;
	@%p1199 bra 	$L__BB1_747;
	selp.b32 	%r1615, %r5, %r4, %p1;
	selp.b32 	%r1616, %r1615, %r4, %p1195;
	mov.b32 	%r1617, 0;
	mov.b64 	%fd10001, {%r1617, %r1616};
	bra.uni 	$L__BB1_747;
$L__BB1_746:
	mov.f64 	%fd5522, 0d4000000000000000;
	add.rn.f64 	%fd10001, %fd983, %fd5522;
$L__BB1_747:
	setp.eq.f64 	%p1201, %fd983, 0d3FF0000000000000;
	selp.f64 	%fd5523, 0d3FF0000000000000, %fd10001, %p1201;
	add.f64 	%fd989, %fd982, %fd5523;
	{
	.reg .b32 %temp; 
	mov.b64 	{%temp, %r133}, %fd989;
	}
	abs.f64 	%fd990, %fd989;
	setp.eq.f64 	%p1202, %fd989, 0d0000000000000000;
	@%p1202 bra 	$L__BB1_749;
	setp.lt.s32 	%p1203, %r133, 0;
	{ // callseq 119, 0
	.param .b64 param0;
	st.param.f64 	[param0], %fd990;
	.param .b64 param1;
	st.param.f64 	[param1], 0d3FF8000000000000;
	.param .b64 retval0;
	call.uni (retval0), 
	__internal_accurate_pow, 
	(
	param0, 
	param1
	);
	ld.param.f64 	%fd5524, [retval0];
	} // callseq 119
	selp.f64 	%fd10003, 0dFFF8000000000000, %fd5524, %p1203;
	bra.uni 	$L__BB1_750;
$L__BB1_749:
	setp.lt.s32 	%p1204, %r6, 0;
	setp.eq.s32 	%p1205, %r7, 1073741824;
	selp.b32 	%r1618, %r133, 0, %p1205;
	or.b32  	%r1619, %r1618, 2146435072;
	selp.b32 	%r1620, %r1619, %r1618, %p1204;
	mov.b32 	%r1621, 0;
	mov.b64 	%fd10003, {%r1621, %r1620};
$L__BB1_750:
	add.f64 	%fd5526, %fd989, 0d3FF8000000000000;
	{
	.reg .b32 %temp; 
	mov.b64 	{%temp, %r1622}, %fd5526;
	}
	and.b32  	%r1623, %r1622, 2146435072;
	setp.ne.s32 	%p1206, %r1623, 2146435072;
	@%p1206 bra 	$L__BB1_755;
	setp.nan.f64 	%p1207, %fd989, %fd989;
	@%p1207 bra 	$L__BB1_754;
	setp.neu.f64 	%p1208, %fd990, 0d7FF0000000000000;
	@%p1208 bra 	$L__BB1_755;
	setp.lt.s32 	%p1209, %r133, 0;
	selp.b32 	%r1624, %r9, %r8, %p2;
	selp.b32 	%r1625, %r1624, %r8, %p1209;
	mov.b32 	%r1626, 0;
	mov.b64 	%fd10003, {%r1626, %r1625};
	bra.uni 	$L__BB1_755;
$L__BB1_754:
	mov.f64 	%fd5527, 0d3FF8000000000000;
	add.rn.f64 	%fd10003, %fd989, %fd5527;
$L__BB1_755:
	setp.eq.f64 	%p1210, %fd989, 0d3FF0000000000000;
	selp.f64 	%fd5528, 0d3FF0000000000000, %fd10003, %p1210;
	ld.shared.f64 	%fd5529, [%r13+232];
	mul.f64 	%fd5530, %fd970, %fd5529;
	div.rn.f64 	%fd5531, %fd5530, %fd5528;
	sub.f64 	%fd9772, %fd9772, %fd5531;
	mul.f64 	%fd5532, %fd976, %fd5529;
	div.rn.f64 	%fd5533, %fd5532, %fd5528;
	sub.f64 	%fd9773, %fd9773, %fd5533;
	mul.f64 	%fd5534, %fd983, %fd5529;
	div.rn.f64 	%fd5535, %fd5534, %fd5528;
	sub.f64 	%fd9774, %fd9774, %fd5535;
$L__BB1_756:
	add.s64 	%rd63, %rd11, 30;
	setp.ge.u64 	%p1211, %rd63, %rd14;
	@%p1211 bra 	$L__BB1_781;
	setp.lt.s32 	%p1212, %r2, 0;
	setp.eq.s32 	%p1213, %r3, 1062207488;
	ld.shared.f64 	%fd5536, [%r10+240];
	sub.f64 	%fd1003, %fd9758, %fd5536;
	{
	.reg .b32 %temp; 
	mov.b64 	{%temp, %r134}, %fd1003;
	}
	abs.f64 	%fd1004, %fd1003;
	{ // callseq 120, 0
	.param .b64 param0;
	st.param.f64 	[param0], %fd1004;
	.param .b64 param1;
	st.param.f64 	[param1], 0d4000000000000000;
	.param .b64 retval0;
	call.uni (retval0), 
	__internal_accurate_pow, 
	(
	param0, 
	param1
	);
	ld.param.f64 	%fd5537, [retval0];
	} // callseq 120
	setp.lt.s32 	%p1215, %r134, 0;
	neg.f64 	%fd5539, %fd5537;
	selp.f64 	%fd5540, %fd5539, %fd5537, %p1213;
	selp.f64 	%fd5541, %fd5540, %fd5537, %p1215;
	setp.eq.f64 	%p1216, %fd1003, 0d0000000000000000;
	selp.b32 	%r1627, %r134, 0, %p1213;
	or.b32  	%r1628, %r1627, 2146435072;
	selp.b32 	%r1629, %r1628, %r1627, %p1212;
	mov.b32 	%r1630, 0;
	mov.b64 	%fd5542, {%r1630, %r1629};
	selp.f64 	%fd10007, %fd5542, %fd5541, %p1216;
	add.f64 	%fd5543, %fd1003, 0d4000000000000000;
	{
	.reg .b32 %temp; 
	mov.b64 	{%temp, %r1631}, %fd5543;
	}
	and.b32  	%r1632, %r1631, 2146435072;
	setp.ne.s32 	%p1217, %r1632, 2146435072;
	@%p1217 bra 	$L__BB1_762;
	setp.nan.f64 	%p1218, %fd1003, %fd1003;
	@%p1218 bra 	$L__BB1_761;
	setp.neu.f64 	%p1219, %fd1004, 0d7FF0000000000000;
	@%p1219 bra 	$L__BB1_762;
	selp.b32 	%r1633, %r5, %r4, %p1;
	selp.b32 	%r1634, %r1633, %r4, %p1215;
	mov.b32 	%r1635, 0;
	mov.b64 	%fd10007, {%r1635, %r1634};
	bra.uni 	$L__BB1_762;
$L__BB1_761:
	mov.f64 	%fd5544, 0d4000000000000000;
	add.rn.f64 	%fd10007, %fd1003, %fd5544;
$L__BB1_762:
	setp.lt.s32 	%p1221, %r2, 0;
	setp.eq.s32 	%p1222, %r3, 1062207488;
	ld.shared.f64 	%fd5545, [%r11+240];
	sub.f64 	%fd1009, %fd9759, %fd5545;
	{
	.reg .b32 %temp; 
	mov.b64 	{%temp, %r135}, %fd1009;
	}
	abs.f64 	%fd1010, %fd1009;
	{ // callseq 121, 0
	.param .b64 param0;
	st.param.f64 	[param0], %fd1010;
	.param .b64 param1;
	st.param.f64 	[param1], 0d4000000000000000;
	.param .b64 retval0;
	call.uni (retval0), 
	__internal_accurate_pow, 
	(
	param0, 
	param1
	);
	ld.param.f64 	%fd5546, [retval0];
	} // callseq 121
	setp.lt.s32 	%p1224, %r135, 0;
	neg.f64 	%fd5548, %fd5546;
	selp.f64 	%fd5549, %fd5548, %fd5546, %p1222;
	selp.f64 	%fd5550, %fd5549, %fd5546, %p1224;
	setp.eq.f64 	%p1225, %fd1009, 0d0000000000000000;
	selp.b32 	%r1636, %r135, 0, %p1222;
	or.b32  	%r1637, %r1636, 2146435072;
	selp.b32 	%r1638, %r1637, %r1636, %p1221;
	mov.b32 	%r1639, 0;
	mov.b64 	%fd5551, {%r1639, %r1638};
	selp.f64 	%fd10008, %fd5551, %fd5550, %p1225;
	add.f64 	%fd5552, %fd1009, 0d4000000000000000;
	{
	.reg .b32 %temp; 
	mov.b64 	{%temp, %r1640}, %fd5552;
	}
	and.b32  	%r1641, %r1640, 2146435072;
	setp.ne.s32 	%p1226, %r1641, 2146435072;
	@%p1226 bra 	$L__BB1_767;
	setp.nan.f64 	%p1227, %fd1009, %fd1009;
	@%p1227 bra 	$L__BB1_766;
	setp.neu.f64 	%p1228, %fd1010, 0d7FF0000000000000;
	@%p1228 bra 	$L__BB1_767;
	selp.b32 	%r1642, %r5, %r4, %p1;
	selp.b32 	%r1643, %r1642, %r4, %p1224;
	mov.b32 	%r1644, 0;
	mov.b64 	%fd10008, {%r1644, %r1643};
	bra.uni 	$L__BB1_767;
$L__BB1_766:
	mov.f64 	%fd5553, 0d4000000000000000;
	add.rn.f64 	%fd10008, %fd1009, %fd5553;
$L__BB1_767:
	setp.lt.s32 	%p1230, %r2, 0;
	setp.eq.s32 	%p1231, %r3, 1062207488;
	setp.eq.f64 	%p1233, %fd1009, 0d3FF0000000000000;
	selp.f64 	%fd5554, 0d3FF0000000000000, %fd10008, %p1233;
	add.f64 	%fd5555, %fd10007, 0d3EB0C6F7A0B5ED8D;
	setp.eq.f64 	%p1234, %fd1003, 0d3FF0000000000000;
	selp.f64 	%fd5556, 0d3FF000010C6F7A0B, %fd5555, %p1234;
	add.f64 	%fd1015, %fd5556, %fd5554;
	ld.shared.f64 	%fd5557, [%r12+240];
	sub.f64 	%fd1016, %fd9760, %fd5557;
	{
	.reg .b32 %temp; 
	mov.b64 	{%temp, %r136}, %fd1016;
	}
	abs.f64 	%fd1017, %fd1016;
	{ // callseq 122, 0
	.param .b64 param0;
	st.param.f64 	[param0], %fd1017;
	.param .b64 param1;
	st.param.f64 	[param1], 0d4000000000000000;
	.param .b64 retval0;
	call.uni (retval0), 
	__internal_accurate_pow, 
	(
	param0, 
	param1
	);
	ld.param.f64 	%fd5558, [retval0];
	} // callseq 122
	setp.lt.s32 	%p1235, %r136, 0;
	neg.f64 	%fd5560, %fd5558;
	selp.f64 	%fd5561, %fd5560, %fd5558, %p1231;
	selp.f64 	%fd5562, %fd5561, %fd5558, %p1235;
	setp.eq.f64 	%p1236, %fd1016, 0d0000000000000000;
	selp.b32 	%r1645, %r136, 0, %p1231;
	or.b32  	%r1646, %r1645, 2146435072;
	selp.b32 	%r1647, %r1646, %r1645, %p1230;
	mov.b32 	%r1648, 0;
	mov.b64 	%fd5563, {%r1648, %r1647};
	selp.f64 	%fd10009, %fd5563, %fd5562, %p1236;
	add.f64 	%fd5564, %fd1016, 0d4000000000000000;
	{
	.reg .b32 %temp; 
	mov.b64 	{%temp, %r1649}, %fd5564;
	}
	and.b32  	%r1650, %r1649, 2146435072;
	setp.ne.s32 	%p1237, %r1650, 2146435072;
	@%p1237 bra 	$L__BB1_772;
	setp.nan.f64 	%p1238, %fd1016, %fd1016;
	@%p1238 bra 	$L__BB1_771;
	setp.neu.f64 	%p1239, %fd1017, 0d7FF0000000000000;
	@%p1239 bra 	$L__BB1_772;
	selp.b32 	%r1651, %r5, %r4, %p1;
	selp.b32 	%r1652, %r1651, %r4, %p1235;
	mov.b32 	%r1653, 0;
	mov.b64 	%fd10009, {%r1653, %r1652};
	bra.uni 	$L__BB1_772;
$L__BB1_771:
	mov.f64 	%fd5565, 0d4000000000000000;
	add.rn.f64 	%fd10009, %fd1016, %fd5565;
$L__BB1_772:
	setp.eq.f64 	%p1241, %fd1016, 0d3FF0000000000000;
	selp.f64 	%fd5566, 0d3FF0000000000000, %fd10009, %p1241;
	add.f64 	%fd1022, %fd1015, %fd5566;
	{
	.reg .b32 %temp; 
	mov.b64 	{%temp, %r137}, %fd1022;
	}
	abs.f64 	%fd1023, %fd1022;
	setp.eq.f64 	%p1242, %fd1022, 0d0000000000000000;
	@%p1242 bra 	$L__BB1_774;
	setp.lt.s32 	%p1243, %r137, 0;
	{ // callseq 123, 0
	.param .b64 param0;
	st.param.f64 	[param0], %fd1023;
	.param .b64 param1;
	st.param.f64 	[param1], 0d3FF8000000000000;
	.param .b64 retval0;
	call.uni (retval0), 
	__internal_accurate_pow, 
	(
	param0, 
	param1
	);
	ld.param.f64 	%fd5567, [retval0];
	} // callseq 123
	selp.f64 	%fd10011, 0dFFF8000000000000, %fd5567, %p1243;
	bra.uni 	$L__BB1_775;
$L__BB1_774:
	setp.lt.s32 	%p1244, %r6, 0;
	setp.eq.s32 	%p1245, %r7, 1073741824;
	selp.b32 	%r1654, %r137, 0, %p1245;
	or.b32  	%r1655, %r1654, 2146435072;
	selp.b32 	%r1656, %r1655, %r1654, %p1244;
	mov.b32 	%r1657, 0;
	mov.b64 	%fd10011, {%r1657, %r1656};
$L__BB1_775:
	add.f64 	%fd5569, %fd1022, 0d3FF8000000000000;
	{
	.reg .b32 %temp; 
	mov.b64 	{%temp, %r1658}, %fd5569;
	}
	and.b32  	%r1659, %r1658, 2146435072;
	setp.ne.s32 	%p1246, %r1659, 2146435072;
	@%p1246 bra 	$L__BB1_780;
	setp.nan.f64 	%p1247, %fd1022, %fd1022;
	@%p1247 bra 	$L__BB1_779;
	setp.neu.f64 	%p1248, %fd1023, 0d7FF0000000000000;
	@%p1248 bra 	$L__BB1_780;
	setp.lt.s32 	%p1249, %r137, 0;
	selp.b32 	%r1660, %r9, %r8, %p2;
	selp.b32 	%r1661, %r1660, %r8, %p1249;
	mov.b32 	%r1662, 0;
	mov.b64 	%fd10011, {%r1662, %r1661};
	bra.uni 	$L__BB1_780;
$L__BB1_779:
	mov.f64 	%fd5570, 0d3FF8000000000000;
	add.rn.f64 	%fd10011, %fd1022, %fd5570;
$L__BB1_780:
	setp.eq.f64 	%p1250, %fd1022, 0d3FF0000000000000;
	selp.f64 	%fd5571, 0d3FF0000000000000, %fd10011, %p1250;
	ld.shared.f64 	%fd5572, [%r13+240];
	mul.f64 	%fd5573, %fd1003, %fd5572;
	div.rn.f64 	%fd5574, %fd5573, %fd5571;
	sub.f64 	%fd9772, %fd9772, %fd5574;
	mul.f64 	%fd5575, %fd1009, %fd5572;
	div.rn.f64 	%fd5576, %fd5575, %fd5571;
	sub.f64 	%fd9773, %fd9773, %fd5576;
	mul.f64 	%fd5577, %fd1016, %fd5572;
	div.rn.f64 	%fd5578, %fd5577, %fd5571;
	sub.f64 	%fd9774, %fd9774, %fd5578;
$L__BB1_781:
	add.s64 	%rd64, %rd11, 31;
	setp.ge.u64 	%p1251, %rd64, %rd14;
	@%p1251 bra 	$L__BB1_806;
	setp.lt.s32 	%p1252, %r2, 0;
	setp.eq.s32 	%p1253, %r3, 1062207488;
	ld.shared.f64 	%fd5579, [%r10+248];
	sub.f64 	%fd1036, %fd9758, %fd5579;
	{
	.reg .b32 %temp; 
	mov.b64 	{%temp, %r138}, %fd1036;
	}
	abs.f64 	%fd1037, %fd1036;
	{ // callseq 124, 0
	.param .b64 param0;
	st.param.f64 	[param0], %fd1037;
	.param .b64 param1;
	st.param.f64 	[param1], 0d4000000000000000;
	.param .b64 retval0;
	call.uni (retval0), 
	__internal_accurate_pow, 
	(
	param0, 
	param1
	);
	ld.param.f64 	%fd5580, [retval0];
	} // callseq 124
	setp.lt.s32 	%p1255, %r138, 0;
	neg.f64 	%fd5582, %fd5580;
	selp.f64 	%fd5583, %fd5582, %fd5580, %p1253;
	selp.f64 	%fd5584, %fd5583, %fd5580, %p1255;
	setp.eq.f64 	%p1256, %fd1036, 0d0000000000000000;
	selp.b32 	%r1663, %r138, 0, %p1253;
	or.b32  	%r1664, %r1663, 2146435072;
	selp.b32 	%r1665, %r1664, %r1663, %p1252;
	mov.b32 	%r1666, 0;
	mov.b64 	%fd5585, {%r1666, %r1665};
	selp.f64 	%fd10015, %fd5585, %fd5584, %p1256;
	add.f64 	%fd5586, %fd1036, 0d4000000000000000;
	{
	.reg .b32 %temp; 
	mov.b64 	{%temp, %r1667}, %fd5586;
	}
	and.b32  	%r1668, %r1667, 2146435072;
	setp.ne.s32 	%p1257, %r1668, 2146435072;
	@%p1257 bra 	$L__BB1_787;
	setp.nan.f64 	%p1258, %fd1036, %fd1036;
	@%p1258 bra 	$L__BB1_786;
	setp.neu.f64 	%p1259, %fd1037, 0d7FF0000000000000;
	@%p1259 bra 	$L__BB1_787;
	selp.b32 	%r1669, %r5, %r4, %p1;
	selp.b32 	%r1670, %r1669, %r4, %p1255;
	mov.b32 	%r1671, 0;
	mov.b64 	%fd10015, {%r1671, %r1670};
	bra.uni 	$L__BB1_787;
$L__BB1_786:
	mov.f64 	%fd5587, 0d4000000000000000;
	add.rn.f64 	%fd10015, %fd1036, %fd5587;
$L__BB1_787:
	setp.lt.s32 	%p1261, %r2, 0;
	setp.eq.s32 	%p1262, %r3, 1062207488;
	ld.shared.f64 	%fd5588, [%r11+248];
	sub.f64 	%fd1042, %fd9759, %fd5588;
	{
	.reg .b32 %temp; 
	mov.b64 	{%temp, %r139}, %fd1042;
	}
	abs.f64 	%fd1043, %fd1042;
	{ // callseq 125, 0
	.param .b64 param0;
	st.param.f64 	[param0], %fd1043;
	.param .b64 param1;
	st.param.f64 	[param1], 0d4000000000000000;
	.param .b64 retval0;
	call.uni (retval0), 
	__internal_accurate_pow, 
	(
	param0, 
	param1
	);
	ld.param.f64 	%fd5589, [retval0];
	} // callseq 125
	setp.lt.s32 	%p1264, %r139, 0;
	neg.f64 	%fd5591, %fd5589;
	selp.f64 	%fd5592, %fd5591, %fd5589, %p1262;
	selp.f64 	%fd5593, %fd5592, %fd5589, %p1264;
	setp.eq.f64 	%p1265, %fd1042, 0d0000000000000000;
	selp.b32 	%r1672, %r139, 0, %p1262;
	or.b32  	%r1673, %r1672, 2146435072;
	selp.b32 	%r1674, %r1673, %r1672, %p1261;
	mov.b32 	%r1675, 0;
	mov.b64 	%fd5594, {%r1675, %r1674};
	selp.f64 	%fd10016, %fd5594, %fd5593, %p1265;
	add.f64 	%fd5595, %fd1042, 0d4000000000000000;
	{
	.reg .b32 %temp; 
	mov.b64 	{%temp, %r1676}, %fd5595;
	}
	and.b32  	%r1677, %r1676, 2146435072;
	setp.ne.s32 	%p1266, %r1677, 2146435072;
	@%p1266 bra 	$L__BB1_792;
	setp.nan.f64 	%p1267, %fd1042, %fd1042;
	@%p1267 bra 	$L__BB1_791;
	setp.neu.f64 	%p1268, %fd1043, 0d7FF0000000000000;
	@%p1268 bra 	$L__BB1_792;
	selp.b32 	%r1678, %r5, %r4, %p1;
	selp.b32 	%r1679, %r1678, %r4, %p1264;
	mov.b32 	%r1680, 0;
	mov.b64 	%fd10016, {%r1680, %r1679};
	bra.uni 	$L__BB1_792;
$L__BB1_791:
	mov.f64 	%fd5596, 0d4000000000000000;
	add.rn.f64 	%fd10016, %fd1042, %fd5596;
$L__BB1_792:
	setp.lt.s32 	%p1270, %r2, 0;
	setp.eq.s32 	%p1271, %r3, 1062207488;
	setp.eq.f64 	%p1273, %fd1042, 0d3FF0000000000000;
	selp.f64 	%fd5597, 0d3FF0000000000000, %fd10016, %p1273;
	add.f64 	%fd5598, %fd10015, 0d3EB0C6F7A0B5ED8D;
	setp.eq.f64 	%p1274, %fd1036, 0d3FF0000000000000;
	selp.f64 	%fd5599, 0d3FF000010C6F7A0B, %fd5598, %p1274;
	add.f64 	%fd1048, %fd5599, %fd5597;
	ld.shared.f64 	%fd5600, [%r12+248];
	sub.f64 	%fd1049, %fd9760, %fd5600;
	{
	.reg .b32 %temp; 
	mov.b64 	{%temp, %r140}, %fd1049;
	}
	abs.f64 	%fd1050, %fd1049;
	{ // callseq 126, 0
	.param .b64 param0;
	st.param.f64 	[param0], %fd1050;
	.param .b64 param1;
	st.param.f64 	[param1], 0d4000000000000000;
	.param .b64 retval0;
	call.uni (retval0), 
	__internal_accurate_pow, 
	(
	param0, 
	param1
	);
	ld.param.f64 	%fd5601, [retval0];
	} // callseq 126
	setp.lt.s32 	%p1275, %r140, 0;
	neg.f64 	%fd5603, %fd5601;
	selp.f64 	%fd5604, %fd5603, %fd5601, %p1271;
	selp.f64 	%fd5605, %fd5604, %fd5601, %p1275;
	setp.eq.f64 	%p1276, %fd1049, 0d0000000000000000;
	selp.b32 	%r1681, %r140, 0, %p1271;
	or.b32  	%r1682, %r1681, 2146435072;
	selp.b32 	%r1683, %r1682, %r1681, %p1270;
	mov.b32 	%r1684, 0;
	mov.b64 	%fd5606, {%r1684, %r1683};
	selp.f64 	%fd10017, %fd5606, %fd5605, %p1276;
	add.f64 	%fd5607, %fd1049, 0d4000000000000000;
	{
	.reg .b32 %temp; 
	mov.b64 	{%temp, %r1685}, %fd5607;
	}
	and.b32  	%r1686, %r1685, 2146435072;
	setp.ne.s32 	%p1277, %r1686, 2146435072;
	@%p1277 bra 	$L__BB1_797;
	setp.nan.f64 	%p1278, %fd1049, %fd1049;
	@%p1278 bra 	$L__BB1_796;
	setp.neu.f64 	%p1279, %fd1050, 0d7FF0000000000000;
	@%p1279 bra 	$L__BB1_797;
	selp.b32 	%r1687, %r5, %r4, %p1;
	selp.b32 	%r1688, %r1687, %r4, %p1275;
	mov.b32 	%r1689, 0;
	mov.b64 	%fd10017, {%r1689, %r1688};
	bra.uni 	$L__BB1_797;
$L__BB1_796:
	mov.f64 	%fd5608, 0d4000000000000000;
	add.rn.f64 	%fd10017, %fd1049, %fd5608;
$L__BB1_797:
	setp.eq.f64 	%p1281, %fd1049, 0d3FF0000000000000;
	selp.f64 	%fd5609, 0d3FF0000000000000, %fd10017, %p1281;
	add.f64 	%fd1055, %fd1048, %fd5609;
	{
	.reg .b32 %temp; 
	mov.b64 	{%temp, %r141}, %fd1055;
	}
	abs.f64 	%fd1056, %fd1055;
	setp.eq.f64 	%p1282, %fd1055, 0d0000000000000000;
	@%p1282 bra 	$L__BB1_799;
	setp.lt.s32 	%p1283, %r141, 0;
	{ // callseq 127, 0
	.param .b64 param0;
	st.param.f64 	[param0], %fd1056;
	.param .b64 param1;
	st.param.f64 	[param1], 0d3FF8000000000000;
	.param .b64 retval0;
	call.uni (retval0), 
	__internal_accurate_pow, 
	(
	param0, 
	param1
	);
	ld.param.f64 	%fd5610, [retval0];
	} // callseq 127
	selp.f64 	%fd10019, 0dFFF8000000000000, %fd5610, %p1283;
	bra.uni 	$L__BB1_800;
$L__BB1_799:
	setp.lt.s32 	%p1284, %r6, 0;
	setp.eq.s32 	%p1285, %r7, 1073741824;
	selp.b32 	%r1690, %r141, 0, %p1285;
	or.b32  	%r1691, %r1690, 2146435072;
	selp.b32 	%r1692, %r1691, %r1690, %p1284;
	mov.b32 	%r1693, 0;
	mov.b64 	%fd10019, {%r1693, %r1692};
$L__BB1_800:
	add.f64 	%fd5612, %fd1055, 0d3FF8000000000000;
	{
	.reg .b32 %temp; 
	mov.b64 	{%temp, %r1694}, %fd5612;
	}
	and.b32  	%r1695, %r1694, 2146435072;
	setp.ne.s32 	%p1286, %r1695, 2146435072;
	@%p1286 bra 	$L__BB1_805;
	setp.nan.f64 	%p1287, %fd1055, %fd1055;
	@%p1287 bra 	$L__BB1_804;
	setp.neu.f64 	%p1288, %fd1056, 0d7FF0000000000000;
	@%p1288 bra 	$L__BB1_805;
	setp.lt.s32 	%p1289, %r141, 0;
	selp.b32 	%r1696, %r9, %r8, %p2;
	selp.b32 	%r1697, %r1696, %r8, %p1289;
	mov.b32 	%r1698, 0;
	mov.b64 	%fd10019, {%r1698, %r1697};
	bra.uni 	$L__BB1_805;
$L__BB1_804:
	mov.f64 	%fd5613, 0d3FF8000000000000;
	add.rn.f64 	%fd10019, %fd1055, %fd5613;
$L__BB1_805:
	setp.eq.f64 	%p1290, %fd1055, 0d3FF0000000000000;
	selp.f64 	%fd5614, 0d3FF0000000000000, %fd10019, %p1290;
	ld.shared.f64 	%fd5615, [%r13+248];
	mul.f64 	%fd5616, %fd1036, %fd5615;
	div.rn.f64 	%fd5617, %fd5616, %fd5614;
	sub.f64 	%fd9772, %fd9772, %fd5617;
	mul.f64 	%fd5618, %fd1042, %fd5615;
	div.rn.f64 	%fd5619, %fd5618, %fd5614;
	sub.f64 	%fd9773, %fd9773, %fd5619;
	mul.f64 	%fd5620, %fd1049, %fd5615;
	div.rn.f64 	%fd5621, %fd5620, %fd5614;
	sub.f64 	%fd9774, %fd9774, %fd5621;
$L__BB1_806:
	add.s64 	%rd65, %rd11, 32;
	setp.ge.u64 	%p1291, %rd65, %rd14;
	@%p1291 bra 	$L__BB1_831;
	setp.lt.s32 	%p1292, %r2, 0;
	setp.eq.s32 	%p1293, %r3, 1062207488;
	ld.shared.f64 	%fd5622, [%r10+256];
	sub.f64 	%fd1069, %fd9758, %fd5622;
	{
	.reg .b32 %temp; 
	mov.b64 	{%temp, %r142}, %fd1069;
	}
	abs.f64 	%fd1070, %fd1069;
	{ // callseq 128, 0
	.param .b64 param0;
	st.param.f64 	[param0], %fd1070;
	.param .b64 param1;
	st.param.f64 	[param1], 0d4000000000000000;
	.param .b64 retval0;
	call.uni (retval0), 
	__internal_accurate_pow, 
	(
	param0, 
	param1
	);
	ld.param.f64 	%fd5623, [retval0];
	} // callseq 128
	setp.lt.s32 	%p1295, %r142, 0;
	neg.f64 	%fd5625, %fd5623;
	selp.f64 	%fd5626, %fd5625, %fd5623, %p1293;
	selp.f64 	%fd5627, %fd5626, %fd5623, %p1295;
	setp.eq.f64 	%p1296, %fd1069, 0d0000000000000000;
	selp.b32 	%r1699, %r142, 0, %p1293;
	or.b32  	%r1700, %r1699, 2146435072;
	selp.b32 	%r1701, %r1700, %r1699, %p1292;
	mov.b32 	%r1702, 0;
	mov.b64 	%fd5628, {%r1702, %r1701};
	selp.f64 	%fd10023, %fd5628, %fd5627, %p1296;
	add.f64 	%fd5629, %fd1069, 0d4000000000000000;
	{
	.reg .b32 %temp; 
	mov.b64 	{%temp, %r1703}, %fd5629;
	}
	and.b32  	%r1704, %r1703, 2146435072;
	setp.ne.s32 	%p1297, %r1704, 2146435072;
	@%p1297 bra 	$L__BB1_812;
	setp.nan.f64 	%p1298, %fd1069, %fd1069;
	@%p1298 bra 	$L__BB1_811;
	setp.neu.f64 	%p1299, %fd1070, 0d7FF0000000000000;
	@%p1299 bra 	$L__BB1_812;
	selp.b32 	%r1705, %r5, %r4, %p1;
	selp.b32 	%r1706, %r1705, %r4, %p1295;
	mov.b32 	%r1707, 0;
	mov.b64 	%fd10023, {%r1707, %r1706};
	bra.uni 	$L__BB1_812;
$L__BB1_811:
	mov.f64 	%fd5630, 0d4000000000000000;
	add.rn.f64 	%fd10023, %fd1069, %fd5630;
$L__BB1_812:
	setp.lt.s32 	%p1301, %r2, 0;
	setp.eq.s32 	%p1302, %r3, 1062207488;
	ld.shared.f64 	%fd5631, [%r11+256];
	sub.f64 	%fd1075, %fd9759, %fd5631;
	{
	.reg .b32 %temp; 
	mov.b64 	{%temp, %r143}, %fd1075;
	}
	abs.f64 	%fd1076, %fd1075;
	{ // callseq 129, 0
	.param .b64 param0;
	st.param.f64 	[param0], %fd1076;
	.param .b64 param1;
	st.param.f64 	[param1], 0d4000000000000000;
	.param .b64 retval0;
	call.uni (retval0), 
	__internal_accurate_pow, 
	(
	param0, 
	param1
	);
	ld.param.f64 	%fd5632, [retval0];
	} // callseq 129
	setp.lt.s32 	%p1304, %r143, 0;
	neg.f64 	%fd5634, %fd5632;
	selp.f64 	%fd5635, %fd5634, %fd5632, %p1302;
	selp.f64 	%fd5636, %fd5635, %fd5632, %p1304;
	setp.eq.f64 	%p1305, %fd1075, 0d0000000000000000;
	selp.b32 	%r1708, %r143, 0, %p1302;
	or.b32  	%r1709, %r1708, 2146435072;
	selp.b32 	%r1710, %r1709, %r1708, %p1301;
	mov.b32 	%r1711, 0;
	mov.b64 	%fd5637, {%r1711, %r1710};
	selp.f64 	%fd10024, %fd5637, %fd5636, %p1305;
	add.f64 	%fd5638, %fd1075, 0d4000000000000000;
	{
	.reg .b32 %temp; 
	mov.b64 	{%temp, %r1712}, %fd5638;
	}
	and.b32  	%r1713, %r1712, 2146435072;
	setp.ne.s32 	%p1306, %r1713, 2146435072;
	@%p1306 bra 	$L__BB1_817;
	setp.nan.f64 	%p1307, %fd1075, %fd1075;
	@%p1307 bra 	$L__BB1_816;
	setp.neu.f64 	%p1308, %fd1076, 0d7FF0000000000000;
	@%p1308 bra 	$L__BB1_817;
	selp.b32 	%r1714, %r5, %r4, %p1;
	selp.b32 	%r1715, %r1714, %r4, %p1304;
	mov.b32 	%r1716, 0;
	mov.b64 	%fd10024, {%r1716, %r1715};
	bra.uni 	$L__BB1_817;
$L__BB1_816:
	mov.f64 	%fd5639, 0d4000000000000000;
	add.rn.f64 	%fd10024, %fd1075, %fd5639;
$L__BB1_817:
	setp.lt.s32 	%p1310, %r2, 0;
	setp.eq.s32 	%p1311, %r3, 1062207488;
	setp.eq.f64 	%p1313, %fd1075, 0d3FF0000000000000;
	selp.f64 	%fd5640, 0d3FF0000000000000, %fd10024, %p1313;
	add.f64 	%fd5641, %fd10023, 0d3EB0C6F7A0B5ED8D;
	setp.eq.f64 	%p1314, %fd1069, 0d3FF0000000000000;
	selp.f64 	%fd5642, 0d3FF000010C6F7A0B, %fd5641, %p1314;
	add.f64 	%fd1081, %fd5642, %fd5640;
	ld.shared.f64 	%fd5643, [%r12+256];
	sub.f64 	%fd1082, %fd9760, %fd5643;
	{
	.reg .b32 %temp; 
	mov.b64 	{%temp, %r144}, %fd1082;
	}
	abs.f64 	%fd1083, %fd1082;
	{ // callseq 130, 0
	.param .b64 param0;
	st.param.f64 	[param0], %fd1083;
	.param .b64 param1;
	st.param.f64 	[param1], 0d4000000000000000;
	.param .b64 retval0;
	call.uni (retval0), 
	__internal_accurate_pow, 
	(
	param0, 
	param1
	);
	ld.param.f64 	%fd5644, [retval0];
	} // callseq 130
	setp.lt.s32 	%p1315, %r144, 0;
	neg.f64 	%fd5646, %fd5644;
	selp.f64 	%fd5647, %fd5646, %fd5644, %p1311;
	selp.f64 	%fd5648, %fd5647, %fd5644, %p1315;
	setp.eq.f64 	%p1316, %fd1082, 0d0000000000000000;
	selp.b32 	%r1717, %r144, 0, %p1311;
	or.b32  	%r1718, %r1717, 2146435072;
	selp.b32 	%r1719, %r1718, %r1717, %p1310;
	mov.b32 	%r1720, 0;
	mov.b64 	%fd5649, {%r1720, %r1719};
	selp.f64 	%fd10025, %fd5649, %fd5648, %p1316;
	add.f64 	%fd5650, %fd1082, 0d4000000000000000;
	{
	.reg .b32 %temp; 
	mov.b64 	{%temp, %r1721}, %fd5650;
	}
	and.b32  	%r1722, %r1721, 2146435072;
	setp.ne.s32 	%p1317, %r1722, 2146435072;
	@%p1317 bra 	$L__BB1_822;
	setp.nan.f64 	%p1318, %fd1082, %fd1082;
	@%p1318 bra 	$L__BB1_821;
	setp.neu.f64 	%p1319, %fd1083, 0d7FF0000000000000;
	@%p1319 bra 	$L__BB1_822;
	selp.b32 	%r1723, %r5, %r4, %p1;
	selp.b32 	%r1724, %r1723, %r4, %p1315;
	mov.b32 	%r1725, 0;
	mov.b64 	%fd10025, {%r1725, %r1724};
	bra.uni 	$L__BB1_822;
$L__BB1_821:
	mov.f64 	%fd5651, 0d4000000000000000;
	add.rn.f64 	%fd10025, %fd1082, %fd5651;
$L__BB1_822:
	setp.eq.f64 	%p1321, %fd1082, 0d3FF0000000000000;
	selp.f64 	%fd5652, 0d3FF0000000000000, %fd10025, %p1321;
	add.f64 	%fd1088, %fd1081, %fd5652;
	{
	.reg .b32 %temp; 
	mov.b64 	{%temp, %r145}, %fd1088;
	}
	abs.f64 	%fd1089, %fd1088;
	setp.eq.f64 	%p1322, %fd1088, 0d0000000000000000;
	@%p1322 bra 	$L__BB1_824;
	setp.lt.s32 	%p1323, %r145, 0;
	{ // callseq 131, 0
	.param .b64 param0;
	st.param.f64 	[param0], %fd1089;
	.param .b64 param1;
	st.param.f64 	[param1], 0d3FF8000000000000;
	.param .b64 retval0;
	call.uni (retval0), 
	__internal_accurate_pow, 
	(
	param0, 
	param1
	);
	ld.param.f64 	%fd5653, [retval0];
	} // callseq 131
	selp.f64 	%fd10027, 0dFFF8000000000000, %fd5653, %p1323;
	bra.uni 	$L__BB1_825;
$L__BB1_824:
	setp.lt.s32 	%p1324, %r6, 0;
	setp.eq.s32 	%p1325, %r7, 1073741824;
	selp.b32 	%r1726, %r145, 0, %p1325;
	or.b32  	%r1727, %r1726, 2146435072;
	selp.b32 	%r1728, %r1727, %r1726, %p1324;
	mov.b32 	%r1729, 0;
	mov.b64 	%fd10027, {%r1729, %r1728};
$L__BB1_825:
	add.f64 	%fd5655, %fd1088, 0d3FF8000000000000;
	{
	.reg .b32 %temp; 
	mov.b64 	{%temp, %r1730}, %fd5655;
	}
	and.b32  	%r1731, %r1730, 2146435072;
	setp.ne.s32 	%p1326, %r1731, 2146435072;
	@%p1326 bra 	$L__BB1_830;
	setp.nan.f64 	%p1327, %fd1088, %fd1088;
	@%p1327 bra 	$L__BB1_829;
	setp.neu.f64 	%p1328, %fd1089, 0d7FF0000000000000;
	@%p1328 bra 	$L__BB1_830;
	setp.lt.s32 	%p1329, %r145, 0;
	selp.b32 	%r1732, %r9, %r8, %p2;
	selp.b32 	%r1733, %r1732, %r8, %p1329;
	mov.b32 	%r1734, 0;
	mov.b64 	%fd10027, {%r1734, %r1733};
	bra.uni 	$L__BB1_830;
$L__BB1_829:
	mov.f64 	%fd5656, 0d3FF8000000000000;
	add.rn.f64 	%fd10027, %fd1088, %fd5656;
$L__BB1_830:
	setp.eq.f64 	%p1330, %fd1088, 0d3FF0000000000000;
	selp.f64 	%fd5657, 0d3FF0000000000000, %fd10027, %p1330;
	ld.shared.f64 	%fd5658, [%r13+256];
	mul.f64 	%fd5659, %fd1069, %fd5658;
	div.rn.f64 	%fd5660, %fd5659, %fd5657;
	sub.f64 	%fd9772, %fd9772, %fd5660;
	mul.f64 	%fd5661, %fd1075, %fd5658;
	div.rn.f64 	%fd5662, %fd5661, %fd5657;
	sub.f64 	%fd9773, %fd9773, %fd5662;
	mul.f64 	%fd5663, %fd1082, %fd5658;
	div.rn.f64 	%fd5664, %fd5663, %fd5657;
	sub.f64 	%fd9774, %fd9774, %fd5664;
$L__BB1_831:
	add.s64 	%rd66, %rd11, 33;
	setp.ge.u64 	%p1331, %rd66, %rd14;
	@%p1331 bra 	$L__BB1_856;
	setp.lt.s32 	%p1332, %r2, 0;
	setp.eq.s32 	%p1333, %r3, 1062207488;
	ld.shared.f64 	%fd5665, [%r10+264];
	sub.f64 	%fd1102, %fd9758, %fd5665;
	{
	.reg .b32 %temp; 
	mov.b64 	{%temp, %r146}, %fd1102;
	}
	abs.f64 	%fd1103, %fd1102;
	{ // callseq 132, 0
	.param .b64 param0;
	st.param.f64 	[param0], %fd1103;
	.param .b64 param1;
	st.param.f64 	[param1], 0d4000000000000000;
	.param .b64 retval0;
	call.uni (retval0), 
	__internal_accurate_pow, 
	(
	param0, 
	param1
	);
	ld.param.f64 	%fd5666, [retval0];
	} // callseq 132
	setp.lt.s32 	%p1335, %r146, 0;
	neg.f64 	%fd5668, %fd5666;
	selp.f64 	%fd5669, %fd5668, %fd5666, %p1333;
	selp.f64 	%fd5670, %fd5669, %fd5666, %p1335;
	setp.eq.f64 	%p1336, %fd1102, 0d0000000000000000;
	selp.b32 	%r1735, %r146, 0, %p1333;
	or.b32  	%r1736, %r1735, 2146435072;
	selp.b32 	%r1737, %r1736, %r1735, %p1332;
	mov.b32 	%r1738, 0;
	mov.b64 	%fd5671, {%r1738, %r1737};
	selp.f64 	%fd10031, %fd5671, %fd5670, %p1336;
	add.f64 	%fd5672, %fd1102, 0d4000000000000000;
	{
	.reg .b32 %temp; 
	mov.b64 	{%temp, %r1739}, %fd5672;
	}
	and.b32  	%r1740, %r1739, 2146435072;
	setp.ne.s32 	%p1337, %r1740, 2146435072;
	@%p1337 bra 	$L__BB1_837;
	setp.nan.f64 	%p1338, %fd1102, %fd1102;
	@%p1338 bra 	$L__BB1_836;
	setp.neu.f64 	%p1339, %fd1103, 0d7FF0000000000000;
	@%p1339 bra 	$L__BB1_837;
	selp.b32 	%r1741, %r5, %r4, %p1;
	selp.b32 	%r1742, %r1741, %r4, %p1335;
	mov.b32 	%r1743, 0;
	mov.b64 	%fd10031, {%r1743, %r1742};
	bra.uni 	$L__BB1_837;
$L__BB1_836:
	mov.f64 	%fd5673, 0d4000000000000000;
	add.rn.f64 	%fd10031, %fd1102, %fd5673;
$L__BB1_837:
	setp.lt.s32 	%p1341, %r2, 0;
	setp.eq.s32 	%p1342, %r3, 1062207488;
	ld.shared.f64 	%fd5674, [%r11+264];
	sub.f64 	%fd1108, %fd9759, %fd5674;
	{
	.reg .b32 %temp; 
	mov.b64 	{%temp, %r147}, %fd1108;
	}
	abs.f64 	%fd1109, %fd1108;
	{ // callseq 133, 0
	.param .b64 param0;
	st.param.f64 	[param0], %fd1109;
	.param .b64 param1;
	st.param.f64 	[param1], 0d4000000000000000;
	.param .b64 retval0;
	call.uni (retval0), 
	__internal_accurate_pow, 
	(
	param0, 
	param1
	);
	ld.param.f64 	%fd5675, [retval0];
	} // callseq 133
	setp.lt.s32 	%p1344, %r147, 0;
	neg.f64 	%fd5677, %fd5675;
	selp.f64 	%fd5678, %fd5677, %fd5675, %p1342;
	selp.f64 	%fd5679, %fd5678, %fd5675, %p1344;
	setp.eq.f64 	%p1345, %fd1108, 0d0000000000000000;
	selp.b32 	%r1744, %r147, 0, %p1342;
	or.b32  	%r1745, %r1744, 2146435072;
	selp.b32 	%r1746, %r1745, %r1744, %p1341;
	mov.b32 	%r1747, 0;
	mov.b64 	%fd5680, {%r1747, %r1746};
	selp.f64 	%fd10032, %fd5680, %fd5679, %p1345;
	add.f64 	%fd5681, %fd1108, 0d4000000000000000;
	{
	.reg .b32 %temp; 
	mov.b64 	{%temp, %r1748}, %fd5681;
	}
	and.b32  	%r1749, %r1748, 2146435072;
	setp.ne.s32 	%p1346, %r1749, 2146435072;
	@%p1346 bra 	$L__BB1_842;
	setp.nan.f64 	%p1347, %fd1108, %fd1108;
	@%p1347 bra 	$L__BB1_841;
	setp.neu.f64 	%p1348, %fd1109, 0d7FF0000000000000;
	@%p1348 bra 	$L__BB1_842;
	selp.b32 	%r1750, %r5, %r4, %p1;
	selp.b32 	%r1751, %r1750, %r4, %p1344;
	mov.b32 	%r1752, 0;
	mov.b64 	%fd10032, {%r1752, %r1751};
	bra.uni 	$L__BB1_842;
$L__BB1_841:
	mov.f64 	%fd5682, 0d4000000000000000;
	add.rn.f64 	%fd10032, %fd1108, %fd5682;
$L__BB1_842:
	setp.lt.s32 	%p1350, %r2, 0;
	setp.eq.s32 	%p1351, %r3, 1062207488;
	setp.eq.f64 	%p1353, %fd1108, 0d3FF0000000000000;
	selp.f64 	%fd5683, 0d3FF0000000000000, %fd10032, %p1353;
	add.f64 	%fd5684, %fd10031, 0d3EB0C6F7A0B5ED8D;
	setp.eq.f64 	%p1354, %fd1102, 0d3FF0000000000000;
	selp.f64 	%fd5685, 0d3FF000010C6F7A0B, %fd5684, %p1354;
	add.f64 	%fd1114, %fd5685, %fd5683;
	ld.shared.f64 	%fd5686, [%r12+264];
	sub.f64 	%fd1115, %fd9760, %fd5686;
	{
	.reg .b32 %temp; 
	mov.b64 	{%temp, %r148}, %fd1115;
	}
	abs.f64 	%fd1116, %fd1115;
	{ // callseq 134, 0
	.param .b64 param0;
	st.param.f64 	[param0], %fd1116;
	.param .b64 param1;
	st.param.f64 	[param1], 0d4000000000000000;
	.param .b64 retval0;
	call.uni (retval0), 
	__internal_accurate_pow, 
	(
	param0, 
	param1
	);
	ld.param.f64 	%fd5687, [retval0];
	} // callseq 134
	setp.lt.s32 	%p1355, %r148, 0;
	neg.f64 	%fd5689, %fd5687;
	selp.f64 	%fd5690, %fd5689, %fd5687, %p1351;
	selp.f64 	%fd5691, %fd5690, %fd5687, %p1355;
	setp.eq.f64 	%p1356, %fd1115, 0d0000000000000000;
	selp.b32 	%r1753, %r148, 0, %p1351;
	or.b32  	%r1754, %r1753, 2146435072;
	selp.b32 	%r1755, %r1754, %r1753, %p1350;
	mov.b32 	%r1756, 0;
	mov.b64 	%fd5692, {%r1756, %r1755};
	selp.f64 	%fd10033, %fd5692, %fd5691, %p1356;
	add.f64 	%fd5693, %fd1115, 0d4000000000000000;
	{
	.reg .b32 %temp; 
	mov.b64 	{%temp, %r1757}, %fd5693;
	}
	and.b32  	%r1758, %r1757, 2146435072;
	setp.ne.s32 	%p1357, %r1758, 2146435072;
	@%p1357 bra 	$L__BB1_847;
	setp.nan.f64 	%p1358, %fd1115, %fd1115;
	@%p1358 bra 	$L__BB1_846;
	setp.neu.f64 	%p1359, %fd1116, 0d7FF0000000000000;
	@%p1359 bra 	$L__BB1_847;
	selp.b32 	%r1759, %r5, %r4, %p1;
	selp.b32 	%r1760, %r1759, %r4, %p1355;
	mov.b32 	%r1761, 0;
	mov.b64 	%fd10033, {%r1761, %r1760};
	bra.uni 	$L__BB1_847;
$L__BB1_846:
	mov.f64 	%fd5694, 0d4000000000000000;
	add.rn.f64 	%fd10033, %fd1115, %fd5694;
$L__BB1_847:
	setp.eq.f64 	%p1361, %fd1115, 0d3FF0000000000000;
	selp.f64 	%fd5695, 0d3FF0000000000000, %fd10033, %p1361;
	add.f64 	%fd1121, %fd1114, %fd5695;
	{
	.reg .b32 %temp; 
	mov.b64 	{%temp, %r149}, %fd1121;
	}
	abs.f64 	%fd1122, %fd1121;
	setp.eq.f64 	%p1362, %fd1121, 0d0000000000000000;
	@%p1362 bra 	$L__BB1_849;
	setp.lt.s32 	%p1363, %r149, 0;
	{ // callseq 135, 0
	.param .b64 param0;
	st.param.f64 	[param0], %fd1122;
	.param .b64 param1;
	st.param.f64 	[param1], 0d3FF8000000000000;
	.param .b64 retval0;
	call.uni (retval0), 
	__internal_accurate_pow, 
	(
	param0, 
	param1
	);
	ld.param.f64 	%fd5696, [retval0];
	} // callseq 135
	selp.f64 	%fd10035, 0dFFF8000000000000, %fd5696, %p1363;
	bra.uni 	$L__BB1_850;
$L__BB1_849:
	setp.lt.s32 	%p1364, %r6, 0;
	setp.eq.s32 	%p1365, %r7, 1073741824;
	selp.b32 	%r1762, %r149, 0, %p1365;
	or.b32  	%r1763, %r1762, 2146435072;
	selp.b32 	%r1764, %r1763, %r1762, %p1364;
	mov.b32 	%r1765, 0;
	mov.b64 	%fd10035, {%r1765, %r1764};
$L__BB1_850:
	add.f64 	%fd5698, %fd1121, 0d3FF8000000000000;
	{
	.reg .b32 %temp; 
	mov.b64 	{%temp, %r1766}, %fd5698;
	}
	and.b32  	%r1767, %r1766, 2146435072;
	setp.ne.s32 	%p1366, %r1767, 2146435072;
	@%p1366 bra 	$L__BB1_855;
	setp.nan.f64 	%p1367, %fd1121, %fd1121;
	@%p1367 bra 	$L__BB1_854;
	setp.neu.f64 	%p1368, %fd1122, 0d7FF0000000000000;
	@%p1368 bra 	$L__BB1_855;
	setp.lt.s32 	%p1369, %r149, 0;
	selp.b32 	%r1768, %r9, %r8, %p2;
	selp.b32 	%r1769, %r1768, %r8, %p1369;
	mov.b32 	%r1770, 0;
	mov.b64 	%fd10035, {%r1770, %r1769};
	bra.uni 	$L__BB1_855;
$L__BB1_854:
	mov.f64 	%fd5699, 0d3FF8000000000000;
	add.rn.f64 	%fd10035, %fd1121, %fd5699;
$L__BB1_855:
	setp.eq.f64 	%p1370, %fd1121, 0d3FF0000000000000;
	selp.f64 	%fd5700, 0d3FF0000000000000, %fd10035, %p1370;
	ld.shared.f64 	%fd5701, [%r13+264];
	mul.f64 	%fd5702, %fd1102, %fd5701;
	div.rn.f64 	%fd5703, %fd5702, %fd5700;
	sub.f64 	%fd9772, %fd9772, %fd5703;
	mul.f64 	%fd5704, %fd1108, %fd5701;
	div.rn.f64 	%fd5705, %fd5704, %fd5700;
	sub.f64 	%fd9773, %fd9773, %fd5705;
	mul.f64 	%fd5706, %fd1115, %fd5701;
	div.rn.f64 	%fd5707, %fd5706, %fd5700;
	sub.f64 	%fd9774, %fd9774, %fd5707;
$L__BB1_856:
	add.s64 	%rd67, %rd11, 34;
	setp.ge.u64 	%p1371, %rd67, %rd14;
	@%p1371 bra 	$L__BB1_881;
	setp.lt.s32 	%p1372, %r2, 0;
	setp.eq.s32 	%p1373, %r3, 1062207488;
	ld.shared.f64 	%fd5708, [%r10+272];
	sub.f64 	%fd1135, %fd9758, %fd5708;
	{
	.reg .b32 %temp; 
	mov.b64 	{%temp, %r150}, %fd1135;
	}
	abs.f64 	%fd1136, %fd1135;
	{ // callseq 136, 0
	.param .b64 param0;
	st.param.f64 	[param0], %fd1136;
	.param .b64 param1;
	st.param.f64 	[param1], 0d4000000000000000;
	.param .b64 retval0;
	call.uni (retval0), 
	__internal_accurate_pow, 
	(
	param0, 
	param1
	);
	ld.param.f64 	%fd5709, [retval0];
	} // callseq 136
	setp.lt.s32 	%p1375, %r150, 0;
	neg.f64 	%fd5711, %fd5709;
	selp.f64 	%fd5712, %fd5711, %fd5709, %p1373;
	selp.f64 	%fd5713, %fd5712, %fd5709, %p1375;
	setp.eq.f64 	%p1376, %fd1135, 0d0000000000000000;
	selp.b32 	%r1771, %r150, 0, %p1373;
	or.b32  	%r1772, %r1771, 2146435072;
	selp.b32 	%r1773, %r1772, %r1771, %p1372;
	mov.b32 	%r1774, 0;
	mov.b64 	%fd5714, {%r1774, %r1773};
	selp.f64 	%fd10039, %fd5714, %fd5713, %p1376;
	add.f64 	%fd5715, %fd1135, 0d4000000000000000;
	{
	.reg .b32 %temp; 
	mov.b64 	{%temp, %r1775}, %fd5715;
	}
	and.b32  	%r1776, %r1775, 2146435072;
	setp.ne.s32 	%p1377, %r1776, 2146435072;
	@%p1377 bra 	$L__BB1_862;
	setp.nan.f64 	%p1378, %fd1135, %fd1135;
	@%p1378 bra 	$L__BB1_861;
	setp.neu.f64 	%p1379, %fd1136, 0d7FF0000000000000;
	@%p1379 bra 	$L__BB1_862;
	selp.b32 	%r1777, %r5, %r4, %p1;
	selp.b32 	%r1778, %r1777, %r4, %p1375;
	mov.b32 	%r1779, 0;
	mov.b64 	%fd10039, {%r1779, %r1778};
	bra.uni 	$L__BB1_862;
$L__BB1_861:
	mov.f64 	%fd5716, 0d4000000000000000;
	add.rn.f64 	%fd10039, %fd1135, %fd5716;
$L__BB1_862:
	setp.lt.s32 	%p1381, %r2, 0;
	setp.eq.s32 	%p1382, %r3, 1062207488;
	ld.shared.f64 	%fd5717, [%r11+272];
	sub.f64 	%fd1141, %fd9759, %fd5717;
	{
	.reg .b32 %temp; 
	mov.b64 	{%temp, %r151}, %fd1141;
	}
	abs.f64 	%fd1142, %fd1141;
	{ // callseq 137, 0
	.param .b64 param0;
	st.param.f64 	[param0], %fd1142;
	.param .b64 param1;
	st.param.f64 	[param1], 0d4000000000000000;
	.param .b64 retval0;
	call.uni (retval0), 
	__internal_accurate_pow, 
	(
	param0, 
	param1
	);
	ld.param.f64 	%fd5718, [retval0];
	} // callseq 137
	setp.lt.s32 	%p1384, %r151, 0;
	neg.f64 	%fd5720, %fd5718;
	selp.f64 	%fd5721, %fd5720, %fd5718, %p1382;
	selp.f64 	%fd5722, %fd5721, %fd5718, %p1384;
	setp.eq.f64 	%p1385, %fd1141, 0d0000000000000000;
	selp.b32 	%r1780, %r151, 0, %p1382;
	or.b32  	%r1781, %r1780, 2146435072;
	selp.b32 	%r1782, %r1781, %r1780, %p1381;
	mov.b32 	%r1783, 0;
	mov.b64 	%fd5723, {%r1783, %r1782};
	selp.f64 	%fd10040, %fd5723, %fd5722, %p1385;
	add.f64 	%fd5724, %fd1141, 0d4000000000000000;
	{
	.reg .b32 %temp; 
	mov.b64 	{%temp, %r1784}, %fd5724;
	}
	and.b32  	%r1785, %r1784, 2146435072;
	setp.ne.s32 	%p1386, %r1785, 2146435072;
	@%p1386 bra 	$L__BB1_867;
	setp.nan.f64 	%p1387, %fd1141, %fd1141;
	@%p1387 bra 	$L__BB1_866;
	setp.neu.f64 	%p1388, %fd1142, 0d7FF0000000000000;
	@%p1388 bra 	$L__BB1_867;
	selp.b32 	%r1786, %r5, %r4, %p1;
	selp.b32 	%r1787, %r1786, %r4, %p1384;
	mov.b32 	%r1788, 0;
	mov.b64 	%fd10040, {%r1788, %r1787};
	bra.uni 	$L__BB1_867;
$L__BB1_866:
	mov.f64 	%fd5725, 0d4000000000000000;
	add.rn.f64 	%fd10040, %fd1141, %fd5725;
$L__BB1_867:
	setp.lt.s32 	%p1390, %r2, 0;
	setp.eq.s32 	%p1391, %r3, 1062207488;
	setp.eq.f64 	%p1393, %fd1141, 0d3FF0000000000000;
	selp.f64 	%fd5726, 0d3FF0000000000000, %fd10040, %p1393;
	add.f64 	%fd5727, %fd10039, 0d3EB0C6F7A0B5ED8D;
	setp.eq.f64 	%p1394, %fd1135, 0d3FF0000000000000;
	selp.f64 	%fd5728, 0d3FF000010C6F7A0B, %fd5727, %p1394;
	add.f64 	%fd1147, %fd5728, %fd5726;
	ld.shared.f64 	%fd5729, [%r12+272];
	sub.f64 	%fd1148, %fd9760, %fd5729;
	{
	.reg .b32 %temp; 
	mov.b64 	{%temp, %r152}, %fd1148;
	}
	abs.f64 	%fd1149, %fd1148;
	{ // callseq 138, 0
	.param .b64 param0;
	st.param.f64 	[param0], %fd1149;
	.param .b64 param1;
	st.param.f64 	[param1], 0d4000000000000000;
	.param .b64 retval0;
	call.uni (retval0), 
	__internal_accurate_pow, 
	(
	param0, 
	param1
	);
	ld.param.f64 	%fd5730, [retval0];
	} // callseq 138
	setp.lt.s32 	%p1395, %r152, 0;
	neg.f64 	%fd5732, %fd5730;
	selp.f64 	%fd5733, %fd5732, %fd5730, %p1391;
	selp.f64 	%fd5734, %fd5733, %fd5730, %p1395;
	setp.eq.f64 	%p1396, %fd1148, 0d0000000000000000;
	selp.b32 	%r1789, %r152, 0, %p1391;
	or.b32  	%r1790, %r1789, 2146435072;
	selp.b32 	%r1791, %r1790, %r1789, %p1390;
	mov.b32 	%r1792, 0;
	mov.b64 	%fd5735, {%r1792, %r1791};
	selp.f64 	%fd10041, %fd5735, %fd5734, %p1396;
	add.f64 	%fd5736, %fd1148, 0d4000000000000000;
	{
	.reg .b32 %temp; 
	mov.b64 	{%temp, %r1793}, %fd5736;
	}
	and.b32  	%r1794, %r1793, 2146435072;
	setp.ne.s32 	%p1397, %r1794, 2146435072;
	@%p1397 bra 	$L__BB1_872;
	setp.nan.f64 	%p1398, %fd1148, %fd1148;
	@%p1398 bra 	$L__BB1_871;
	setp.neu.f64 	%p1399, %fd1149, 0d7FF0000000000000;
	@%p1399 bra 	$L__BB1_872;
	selp.b32 	%r1795, %r5, %r4, %p1;
	selp.b32 	%r1796, %r1795, %r4, %p1395;
	mov.b32 	%r1797, 0;
	mov.b64 	%fd10041, {%r1797, %r1796};
	bra.uni 	$L__BB1_872;
$L__BB1_871:
	mov.f64 	%fd5737, 0d4000000000000000;
	add.rn.f64 	%fd10041, %fd1148, %fd5737;
$L__BB1_872:
	setp.eq.f64 	%p1401, %fd1148, 0d3FF0000000000000;
	selp.f64 	%fd5738, 0d3FF0000000000000, %fd10041, %p1401;
	add.f64 	%fd1154, %fd1147, %fd5738;
	{
	.reg .b32 %temp; 
	mov.b64 	{%temp, %r153}, %fd1154;
	}
	abs.f64 	%fd1155, %fd1154;
	setp.eq.f64 	%p1402, %fd1154, 0d0000000000000000;
	@%p1402 bra 	$L__BB1_874;
	setp.lt.s32 	%p1403, %r153, 0;
	{ // callseq 139, 0
	.param .b64 param0;
	st.param.f64 	[param0], %fd1155;
	.param .b64 param1;
	st.param.f64 	[param1], 0d3FF8000000000000;
	.param .b64 retval0;
	call.uni (retval0), 
	__internal_accurate_pow, 
	(
	param0, 
	param1
	);
	ld.param.f64 	%fd5739, [retval0];
	} // callseq 139
	selp.f64 	%fd10043, 0dFFF8000000000000, %fd5739, %p1403;
	bra.uni 	$L__BB1_875;
$L__BB1_874:
	setp.lt.s32 	%p1404, %r6, 0;
	setp.eq.s32 	%p1405, %r7, 1073741824;
	selp.b32 	%r1798, %r153, 0, %p1405;
	or.b32  	%r1799, %r1798, 2146435072;
	selp.b32 	%r1800, %r1799, %r1798, %p1404;
	mov.b32 	%r1801, 0;
	mov.b64 	%fd10043, {%r1801, %r1800};
$L__BB1_875:
	add.f64 	%fd5741, %fd1154, 0d3FF8000000000000;
	{
	.reg .b32 %temp; 
	mov.b64 	{%temp, %r1802}, %fd5741;
	}
	and.b32  	%r1803, %r1802, 2146435072;
	setp.ne.s32 	%p1406, %r1803, 2146435072;
	@%p1406 bra 	$L__BB1_880;
	setp.nan.f64 	%p1407, %fd1154, %fd1154;
	@%p1407 bra 	$L__BB1_879;
	setp.neu.f64 	%p1408, %fd1155, 0d7FF0000000000000;
	@%p1408 bra 	$L__BB1_880;
	setp.lt.s32 	%p1409, %r153, 0;
	selp.b32 	%r1804, %r9, %r8, %p2;
	selp.b32 	%r1805, %r1804, %r8, %p1409;
	mov.b32 	%r1806, 0;
	mov.b64 	%fd10043, {%r1806, %r1805};
	bra.uni 	$L__BB1_880;
$L__BB1_879:
	mov.f64 	%fd5742, 0d3FF8000000000000;
	add.rn.f64 	%fd10043, %fd1154, %fd5742;
$L__BB1_880:
	setp.eq.f64 	%p1410, %fd1154, 0d3FF0000000000000;
	selp.f64 	%fd5743, 0d3FF0000000000000, %fd10043, %p1410;
	ld.shared.f64 	%fd5744, [%r13+272];
	mul.f64 	%fd5745, %fd1135, %fd5744;
	div.rn.f64 	%fd5746, %fd5745, %fd5743;
	sub.f64 	%fd9772, %fd9772, %fd5746;
	mul.f64 	%fd5747, %fd1141, %fd5744;
	div.rn.f64 	%fd5748, %fd5747, %fd5743;
	sub.f64 	%fd9773, %fd9773, %fd5748;
	mul.f64 	%fd5749, %fd1148, %fd5744;
	div.rn.f64 	%fd5750, %fd5749, %fd5743;
	sub.f64 	%fd9774, %fd9774, %fd5750;
$L__BB1_881:
	add.s64 	%rd68, %rd11, 35;
	setp.ge.u64 	%p1411, %rd68, %rd14;
	@%p1411 bra 	$L__BB1_906;
	setp.lt.s32 	%p1412, %r2, 0;
	setp.eq.s32 	%p1413, %r3, 1062207488;
	ld.shared.f64 	%fd5751, [%r10+280];
	sub.f64 	%fd1168, %fd9758, %fd5751;
	{
	.reg .b32 %temp; 
	mov.b64 	{%temp, %r154}, %fd1168;
	}
	abs.f64 	%fd1169, %fd1168;
	{ // callseq 140, 0
	.param .b64 param0;
	st.param.f64 	[param0], %fd1169;
	.param .b64 param1;
	st.param.f64 	[param1], 0d4000000000000000;
	.param .b64 retval0;
	call.uni (retval0), 
	__internal_accurate_pow, 
	(
	param0, 
	param1
	);
	ld.param.f64 	%fd5752, [retval0];
	} // callseq 140
	setp.lt.s32 	%p1415, %r154, 0;
	neg.f64 	%fd5754, %fd5752;
	selp.f64 	%fd5755, %fd5754, %fd5752, %p1413;
	selp.f64 	%fd5756, %fd5755, %fd5752, %p1415;
	setp.eq.f64 	%p1416, %fd1168, 0d0000000000000000;
	selp.b32 	%r1807, %r154, 0, %p1413;
	or.b32  	%r1808, %r1807, 2146435072;
	selp.b32 	%r1809, %r1808, %r1807, %p1412;
	mov.b32 	%r1810, 0;
	mov.b64 	%fd5757, {%r1810, %r1809};
	selp.f64 	%fd10047, %fd5757, %fd5756, %p1416;
	add.f64 	%fd5758, %fd1168, 0d4000000000000000;
	{
	.reg .b32 %temp; 
	mov.b64 	{%temp, %r1811}, %fd5758;
	}
	and.b32  	%r1812, %r1811, 2146435072;
	setp.ne.s32 	%p1417, %r1812, 2146435072;
	@%p1417 bra 	$L__BB1_887;
	setp.nan.f64 	%p1418, %fd1168, %fd1168;
	@%p1418 bra 	$L__BB1_886;
	setp.neu.f64 	%p1419, %fd1169, 0d7FF0000000000000;
	@%p1419 bra 	$L__BB1_887;
	selp.b32 	%r1813, %r5, %r4, %p1;
	selp.b32 	%r1814, %r1813, %r4, %p1415;
	mov.b32 	%r1815, 0;
	mov.b64 	%fd10047, {%r1815, %r1814};
	bra.uni 	$L__BB1_887;
$L__BB1_886:
	mov.f64 	%fd5759, 0d4000000000000000;
	add.rn.f64 	%fd10047, %fd1168, %fd5759;
$L__BB1_887:
	setp.lt.s32 	%p1421, %r2, 0;
	setp.eq.s32 	%p1422, %r3, 1062207488;
	ld.shared.f64 	%fd5760, [%r11+280];
	sub.f64 	%fd1174, %fd9759, %fd5760;
	{
	.reg .b32 %temp; 
	mov.b64 	{%temp, %r155}, %fd1174;
	}
	abs.f64 	%fd1175, %fd1174;
	{ // callseq 141, 0
	.param .b64 param0;
	st.param.f64 	[param0], %fd1175;
	.param .b64 param1;
	st.param.f64 	[param1], 0d4000000000000000;
	.param .b64 retval0;
	call.uni (retval0), 
	__internal_accurate_pow, 
	(
	param0, 
	param1
	);
	ld.param.f64 	%fd5761, [retval0];
	} // callseq 141
	setp.lt.s32 	%p1424, %r155, 0;
	neg.f64 	%fd5763, %fd5761;
	selp.f64 	%fd5764, %fd5763, %fd5761, %p1422;
	selp.f64 	%fd5765, %fd5764, %fd5761, %p1424;
	setp.eq.f64 	%p1425, %fd1174, 0d0000000000000000;
	selp.b32 	%r1816, %r155, 0, %p1422;
	or.b32  	%r1817, %r1816, 2146435072;
	selp.b32 	%r1818, %r1817, %r1816, %p1421;
	mov.b32 	%r1819, 0;
	mov.b64 	%fd5766, {%r1819, %r1818};
	selp.f64 	%fd10048, %fd5766, %fd5765, %p1425;
	add.f64 	%fd5767, %fd1174, 0d4000000000000000;
	{
	.reg .b32 %temp; 
	mov.b64 	{%temp, %r1820}, %fd5767;
	}
	and.b32  	%r1821, %r1820, 2146435072;
	setp.ne.s32 	%p1426, %r1821, 2146435072;
	@%p1426 bra 	$L__BB1_892;
	setp.nan.f64 	%p1427, %fd1174, %fd1174;
	@%p1427 bra 	$L__BB1_891;
	setp.neu.f64 	%p1428, %fd1175, 0d7FF0000000000000;
	@%p1428 bra 	$L__BB1_892;
	selp.b32 	%r1822, %r5, %r4, %p1;
	selp.b32 	%r1823, %r1822, %r4, %p1424;
	mov.b32 	%r1824, 0;
	mov.b64 	%fd10048, {%r1824, %r1823};
	bra.uni 	$L__BB1_892;
$L__BB1_891:
	mov.f64 	%fd5768, 0d4000000000000000;
	add.rn.f64 	%fd10048, %fd1174, %fd5768;
$L__BB1_892:
	setp.lt.s32 	%p1430, %r2, 0;
	setp.eq.s32 	%p1431, %r3, 1062207488;
	setp.eq.f64 	%p1433, %fd1174, 0d3FF0000000000000;
	selp.f64 	%fd5769, 0d3FF0000000000000, %fd10048, %p1433;
	add.f64 	%fd5770, %fd10047, 0d3EB0C6F7A0B5ED8D;
	setp.eq.f64 	%p1434, %fd1168, 0d3FF0000000000000;
	selp.f64 	%fd5771, 0d3FF000010C6F7A0B, %fd5770, %p1434;
	add.f64 	%fd1180, %fd5771, %fd5769;
	ld.shared.f64 	%fd5772, [%r12+280];
	sub.f64 	%fd1181, %fd9760, %fd5772;
	{
	.reg .b32 %temp; 
	mov.b64 	{%temp, %r156}, %fd1181;
	}
	abs.f64 	%fd1182, %fd1181;
	{ // callseq 142, 0
	.param .b64 param0;
	st.param.f64 	[param0], %fd1182;
	.param .b64 param1;
	st.param.f64 	[param1], 0d4000000000000000;
	.param .b64 retval0;
	call.uni (retval0), 
	__internal_accurate_pow, 
	(
	param0, 
	param1
	);
	ld.param.f64 	%fd5773, [retval0];
	} // callseq 142
	setp.lt.s32 	%p1435, %r156, 0;
	neg.f64 	%fd5775, %fd5773;
	selp.f64 	%fd5776, %fd5775, %fd5773, %p1431;
	selp.f64 	%fd5777, %fd5776, %fd5773, %p1435;
	setp.eq.f64 	%p1436, %fd1181, 0d0000000000000000;
	selp.b32 	%r1825, %r156, 0, %p1431;
	or.b32  	%r1826, %r1825, 2146435072;
	selp.b32 	%r1827, %r1826, %r1825, %p1430;
	mov.b32 	%r1828, 0;
	mov.b64 	%fd5778, {%r1828, %r1827};
	selp.f64 	%fd10049, %fd5778, %fd5777, %p1436;
	add.f64 	%fd5779, %fd1181, 0d4000000000000000;
	{
	.reg .b32 %temp; 
	mov.b64 	{%temp, %r1829}, %fd5779;
	}
	and.b32  	%r1830, %r1829, 2146435072;
	setp.ne.s32 	%p1437, %r1830, 2146435072;
	@%p1437 bra 	$L__BB1_897;
	setp.nan.f64 	%p1438, %fd1181, %fd1181;
	@%p1438 bra 	$L__BB1_896;
	setp.neu.f64 	%p1439, %fd1182, 0d7FF0000000000000;
	@%p1439 bra 	$L__BB1_897;
	selp.b32 	%r1831, %r5, %r4, %p1;
	selp.b32 	%r1832, %r1831, %r4, %p1435;
	mov.b32 	%r1833, 0;
	mov.b64 	%fd10049, {%r1833, %r1832};
	bra.uni 	$L__BB1_897;
$L__BB1_896:
	mov.f64 	%fd5780, 0d4000000000000000;
	add.rn.f64 	%fd10049, %fd1181, %fd5780;
$L__BB1_897:
	setp.eq.f64 	%p1441, %fd1181, 0d3FF0000000000000;
	selp.f64 	%fd5781, 0d3FF0000000000000, %fd10049, %p1441;
	add.f64 	%fd1187, %fd1180, %fd5781;
	{
	.reg .b32 %temp; 
	mov.b64 	{%temp, %r157}, %fd1187;
	}
	abs.f64 	%fd1188, %fd1187;
	setp.eq.f64 	%p1442, %fd1187, 0d0000000000000000;
	@%p1442 bra 	$L__BB1_899;
	setp.lt.s32 	%p1443, %r157, 0;
	{ // callseq 143, 0
	.param .b64 param0;
	st.param.f64 	[param0], %fd1188;
	.param .b64 param1;
	st.param.f64 	[param1], 0d3FF8000000000000;
	.param .b64 retval0;
	call.uni (retval0), 
	__internal_accurate_pow, 
	(
	param0, 
	param1
	);
	ld.param.f64 	%fd5782, [retval0];
	} // callseq 143
	selp.f64 	%fd10051, 0dFFF8000000000000, %fd5782, %p1443;
	bra.uni 	$L__BB1_900;
$L__BB1_899:
	setp.lt.s32 	%p1444, %r6, 0;
	setp.eq.s32 	%p1445, %r7, 1073741824;
	selp.b32 	%r1834, %r157, 0, %p1445;
	or.b32  	%r1835, %r1834, 2146435072;
	selp.b32 	%r1836, %r1835, %r1834, %p1444;
	mov.b32 	%r1837, 0;
	mov.b64 	%fd10051, {%r1837, %r1836};
$L__BB1_900:
	add.f64 	%fd5784, %fd1187, 0d3FF8000000000000;
	{
	.reg .b32 %temp; 
	mov.b64 	{%temp, %r1838}, %fd5784;
	}
	and.b32  	%r1839, %r1838, 2146435072;
	setp.ne.s32 	%p1446, %r1839, 2146435072;
	@%p1446 bra 	$L__BB1_905;
	setp.nan.f64 	%p1447, %fd1187, %fd1187;
	@%p1447 bra 	$L__BB1_904;
	setp.neu.f64 	%p1448, %fd1188, 0d7FF0000000000000;
	@%p1448 bra 	$L__BB1_905;
	setp.lt.s32 	%p1449, %r157, 0;
	selp.b32 	%r1840, %r9, %r8, %p2;
	selp.b32 	%r1841, %r1840, %r8, %p1449;
	mov.b32 	%r1842, 0;
	mov.b64 	%fd10051, {%r1842, %r1841};
	bra.uni 	$L__BB1_905;
$L__BB1_904:
	mov.f64 	%fd5785, 0d3FF8000000000000;
	add.rn.f64 	%fd10051, %fd1187, %fd5785;
$L__BB1_905:
	setp.eq.f64 	%p1450, %fd1187, 0d3FF0000000000000;
	selp.f64 	%fd5786, 0d3FF0000000000000, %fd10051, %p1450;
	ld.shared.f64 	%fd5787, [%r13+280];
	mul.f64 	%fd5788, %fd1168, %fd5787;
	div.rn.f64 	%fd5789, %fd5788, %fd5786;
	sub.f64 	%fd9772, %fd9772, %fd5789;
	mul.f64 	%fd5790, %fd1174, %fd5787;
	div.rn.f64 	%fd5791, %fd5790, %fd5786;
	sub.f64 	%fd9773, %fd9773, %fd5791;
	mul.f64 	%fd5792, %fd1181, %fd5787;
	div.rn.f64 	%fd5793, %fd5792, %fd5786;
	sub.f64 	%fd9774, %fd9774, %fd5793;
$L__BB1_906:
	add.s64 	%rd69, %rd11, 36;
	setp.ge.u64 	%p1451, %rd69, %rd14;
	@%p1451 bra 	$L__BB1_931;
	setp.lt.s32 	%p1452, %r2, 0;
	setp.eq.s32 	%p1453, %r3, 1062207488;
	ld.shared.f64 	%fd5794, [%r10+288];
	sub.f64 	%fd1201, %fd9758, %fd5794;
	{
	.reg .b32 %temp; 
	mov.b64 	{%temp, %r158}, %fd1201;
	}
	abs.f64 	%fd1202, %fd1201;
	{ // callseq 144, 0
	.param .b64 param0;
	st.param.f64 	[param0], %fd1202;
	.param .b64 param1;
	st.param.f64 	[param1], 0d4000000000000000;
	.param .b64 retval0;
	call.uni (retval0), 
	__internal_accurate_pow, 
	(
	param0, 
	param1
	);
	ld.param.f64 	%fd5795, [retval0];
	} // callseq 144
	setp.lt.s32 	%p1455, %r158, 0;
	neg.f64 	%fd5797, %fd5795;
	selp.f64 	%fd5798, %fd5797, %fd5795, %p1453;
	selp.f64 	%fd5799, %fd5798, %fd5795, %p1455;
	setp.eq.f64 	%p1456, %fd1201, 0d0000000000000000;
	selp.b32 	%r1843, %r158, 0, %p1453;
	or.b32  	%r1844, %r1843, 2146435072;
	selp.b32 	%r1845, %r1844, %r1843, %p1452;
	mov.b32 	%r1846, 0;
	mov.b64 	%fd5800, {%r1846, %r1845};
	selp.f64 	%fd10055, %fd5800, %fd5799, %p1456;
	add.f64 	%fd5801, %fd1201, 0d4000000000000000;
	{
	.reg .b32 %temp; 
	mov.b64 	{%temp, %r1847}, %fd5801;
	}
	and.b32  	%r1848, %r1847, 2146435072;
	setp.ne.s32 	%p1457, %r1848, 2146435072;
	@%p1457 bra 	$L__BB1_912;
	setp.nan.f64 	%p1458, %fd1201, %fd1201;
	@%p1458 bra 	$L__BB1_911;
	setp.neu.f64 	%p1459, %fd1202, 0d7FF0000000000000;
	@%p1459 bra 	$L__BB1_912;
	selp.b32 	%r1849, %r5, %r4, %p1;
	selp.b32 	%r1850, %r1849, %r4, %p1455;
	mov.b32 	%r1851, 0;
	mov.b64 	%fd10055, {%r1851, %r1850};
	bra.uni 	$L__BB1_912;
$L__BB1_911:
	mov.f64 	%fd5802, 0d4000000000000000;
	add.rn.f64 	%fd10055, %fd1201, %fd5802;
$L__BB1_912:
	setp.lt.s32 	%p1461, %r2, 0;
	setp.eq.s32 	%p1462, %r3, 1062207488;
	ld.shared.f64 	%fd5803, [%r11+288];
	sub.f64 	%fd1207, %fd9759, %fd5803;
	{
	.reg .b32 %temp; 
	mov.b64 	{%temp, %r159}, %fd1207;
	}
	abs.f64 	%fd1208, %fd1207;
	{ // callseq 145, 0
	.param .b64 param0;
	st.param.f64 	[param0], %fd1208;
	.param .b64 param1;
	st.param.f64 	[param1], 0d4000000000000000;
	.param .b64 retval0;
	call.uni (retval0), 
	__internal_accurate_pow, 
	(
	param0, 
	param1
	);
	ld.param.f64 	%fd5804, [retval0];
	} // callseq 145
	setp.lt.s32 	%p1464, %r159, 0;
	neg.f64 	%fd5806, %fd5804;
	selp.f64 	%fd5807, %fd5806, %fd5804, %p1462;
	selp.f64 	%fd5808, %fd5807, %fd5804, %p1464;
	setp.eq.f64 	%p1465, %fd1207, 0d0000000000000000;
	selp.b32 	%r1852, %r159, 0, %p1462;
	or.b32  	%r1853, %r1852, 2146435072;
	selp.b32 	%r1854, %r1853, %r1852, %p1461;
	mov.b32 	%r1855, 0;
	mov.b64 	%fd5809, {%r1855, %r1854};
	selp.f64 	%fd10056, %fd5809, %fd5808, %p1465;
	add.f64 	%fd5810, %fd1207, 0d4000000000000000;
	{
	.reg .b32 %temp; 
	mov.b64 	{%temp, %r1856}, %fd5810;
	}
	and.b32  	%r1857, %r1856, 2146435072;
	setp.ne.s32 	%p1466, %r1857, 2146435072;
	@%p1466 bra 	$L__BB1_917;
	setp.nan.f64 	%p1467, %fd1207, %fd1207;
	@%p1467 bra 	$L__BB1_916;
	setp.neu.f64 	%p1468, %fd1208, 0d7FF0000000000000;
	@%p1468 bra 	$L__BB1_917;
	selp.b32 	%r1858, %r5, %r4, %p1;
	selp.b32 	%r1859, %r1858, %r4, %p1464;
	mov.b32 	%r1860, 0;
	mov.b64 	%fd10056, {%r1860, %r1859};
	bra.uni 	$L__BB1_917;
$L__BB1_916:
	mov.f64 	%fd5811, 0d4000000000000000;
	add.rn.f64 	%fd10056, %fd1207, %fd5811;
$L__BB1_917:
	setp.lt.s32 	%p1470, %r2, 0;
	setp.eq.s32 	%p1471, %r3, 1062207488;
	setp.eq.f64 	%p1473, %fd1207, 0d3FF0000000000000;
	selp.f64 	%fd5812, 0d3FF0000000000000, %fd10056, %p1473;
	add.f64 	%fd5813, %fd10055, 0d3EB0C6F7A0B5ED8D;
	setp.eq.f64 	%p1474, %fd1201, 0d3FF0000000000000;
	selp.f64 	%fd5814, 0d3FF000010C6F7A0B, %fd5813, %p1474;
	add.f64 	%fd1213, %fd5814, %fd5812;
	ld.shared.f64 	%fd5815, [%r12+288];
	sub.f64 	%fd1214, %fd9760, %fd5815;
	{
	.reg .b32 %temp; 
	mov.b64 	{%temp, %r160}, %fd1214;
	}
	abs.f64 	%fd1215, %fd1214;
	{ // callseq 146, 0
	.param .b64 param0;
	st.param.f64 	[param0], %fd1215;
	.param .b64 param1;
	st.param.f64 	[param1], 0d4000000000000000;
	.param .b64 retval0;
	call.uni (retval0), 
	__internal_accurate_pow, 
	(
	param0, 
	param1
	);
	ld.param.f64 	%fd5816, [retval0];
	} // callseq 146
	setp.lt.s32 	%p1475, %r160, 0;
	neg.f64 	%fd5818, %fd5816;
	selp.f64 	%fd5819, %fd5818, %fd5816, %p1471;
	selp.f64 	%fd5820, %fd5819, %fd5816, %p1475;
	setp.eq.f64 	%p1476, %fd1214, 0d0000000000000000;
	selp.b32 	%r1861, %r160, 0, %p1471;
	or.b32  	%r1862, %r1861, 2146435072;
	selp.b32 	%r1863, %r1862, %r1861, %p1470;
	mov.b32 	%r1864, 0;
	mov.b64 	%fd5821, {%r1864, %r1863};
	selp.f64 	%fd10057, %fd5821, %fd5820, %p1476;
	add.f64 	%fd5822, %fd1214, 0d4000000000000000;
	{
	.reg .b32 %temp; 
	mov.b64 	{%temp, %r1865}, %fd5822;
	}
	and.b32  	%r1866, %r1865, 2146435072;
	setp.ne.s32 	%p1477, %r1866, 2146435072;
	@%p1477 bra 	$L__BB1_922;
	setp.nan.f64 	%p1478, %fd1214, %fd1214;
	@%p1478 bra 	$L__BB1_921;
	setp.neu.f64 	%p1479, %fd1215, 0d7FF0000000000000;
	@%p1479 bra 	$L__BB1_922;
	selp.b32 	%r1867, %r5, %r4, %p1;
	selp.b32 	%r1868, %r1867, %r4, %p1475;
	mov.b32 	%r1869, 0;
	mov.b64 	%fd10057, {%r1869, %r1868};
	bra.uni 	$L__BB1_922;
$L__BB1_921:
	mov.f64 	%fd5823, 0d4000000000000000;
	add.rn.f64 	%fd10057, %fd1214, %fd5823;
$L__BB1_922:
	setp.eq.f64 	%p1481, %fd1214, 0d3FF0000000000000;
	selp.f64 	%fd5824, 0d3FF0000000000000, %fd10057, %p1481;
	add.f64 	%fd1220, %fd1213, %fd5824;
	{
	.reg .b32 %temp; 
	mov.b64 	{%temp, %r161}, %fd1220;
	}
	abs.f64 	%fd1221, %fd1220;
	setp.eq.f64 	%p1482, %fd1220, 0d0000000000000000;
	@%p1482 bra 	$L__BB1_924;
	setp.lt.s32 	%p1483, %r161, 0;
	{ // callseq 147, 0
	.param .b64 param0;
	st.param.f64 	[param0], %fd1221;
	.param .b64 param1;
	st.param.f64 	[param1], 0d3FF8000000000000;
	.param .b64 retval0;
	call.uni (retval0), 
	__internal_accurate_pow, 
	(
	param0, 
	param1
	);
	ld.param.f64 	%fd5825, [retval0];
	} // callseq 147
	selp.f64 	%fd10059, 0dFFF8000000000000, %fd5825, %p1483;
	bra.uni 	$L__BB1_925;
$L__BB1_924:
	setp.lt.s32 	%p1484, %r6, 0;
	setp.eq.s32 	%p1485, %r7, 1073741824;
	selp.b32 	%r1870, %r161, 0, %p1485;
	or.b32  	%r1871, %r1870, 2146435072;
	selp.b32 	%r1872, %r1871, %r1870, %p1484;
	mov.b32 	%r1873, 0;
	mov.b64 	%fd10059, {%r1873, %r1872};
$L__BB1_925:
	add.f64 	%fd5827, %fd1220, 0d3FF8000000000000;
	{
	.reg .b32 %temp; 
	mov.b64 	{%temp, %r1874}, %fd5827;
	}
	and.b32  	%r1875, %r1874, 2146435072;
	setp.ne.s32 	%p1486, %r1875, 2146435072;
	@%p1486 bra 	$L__BB1_930;
	setp.nan.f64 	%p1487, %fd1220, %fd1220;
	@%p1487 bra 	$L__BB1_929;
	setp.neu.f64 	%p1488, %fd1221, 0d7FF0000000000000;
	@%p1488 bra 	$L__BB1_930;
	setp.lt.s32 	%p1489, %r161, 0;
	selp.b32 	%r1876, %r9, %r8, %p2;
	selp.b32 	%r1877, %r1876, %r8, %p1489;
	mov.b32 	%r1878, 0;
	mov.b64 	%fd10059, {%r1878, %r1877};
	bra.uni 	$L__BB1_930;
$L__BB1_929:
	mov.f64 	%fd5828, 0d3FF8000000000000;
	add.rn.f64 	%fd10059, %fd1220, %fd5828;
$L__BB1_930:
	setp.eq.f64 	%p1490, %fd1220, 0d3FF0000000000000;
	selp.f64 	%fd5829, 0d3FF0000000000000, %fd10059, %p1490;
	ld.shared.f64 	%fd5830, [%r13+288];
	mul.f64 	%fd5831, %fd1201, %fd5830;
	div.rn.f64 	%fd5832, %fd5831, %fd5829;
	sub.f64 	%fd9772, %fd9772, %fd5832;
	mul.f64 	%fd5833, %fd1207, %fd5830;
	div.rn.f64 	%fd5834, %fd5833, %fd5829;
	sub.f64 	%fd9773, %fd9773, %fd5834;
	mul.f64 	%fd5835, %fd1214, %fd5830;
	div.rn.f64 	%fd5836, %fd5835, %fd5829;
	sub.f64 	%fd9774, %fd9774, %fd5836;
$L__BB1_931:
	add.s64 	%rd70, %rd11, 37;
	setp.ge.u64 	%p1491, %rd70, %rd14;
	@%p1491 bra 	$L__BB1_956;
	setp.lt.s32 	%p1492, %r2, 0;
	setp.eq.s32 	%p1493, %r3, 1062207488;
	ld.shared.f64 	%fd5837, [%r10+296];
	sub.f64 	%fd1234, %fd9758, %fd5837;
	{
	.reg .b32 %temp; 
	mov.b64 	{%temp, %r162}, %fd1234;
	}
	abs.f64 	%fd1235, %fd1234;
	{ // callseq 148, 0
	.param .b64 param0;
	st.param.f64 	[param0], %fd1235;
	.param .b64 param1;
	st.param.f64 	[param1], 0d4000000000000000;
	.param .b64 retval0;
	call.uni (retval0), 
	__internal_accurate_pow, 
	(
	param0, 
	param1
	);
	ld.param.f64 	%fd5838, [retval0];
	} // callseq 148
	setp.lt.s32 	%p1495, %r162, 0;
	neg.f64 	%fd5840, %fd5838;
	selp.f64 	%fd5841, %fd5840, %fd5838, %p1493;
	selp.f64 	%fd5842, %fd5841, %fd5838, %p1495;
	setp.eq.f64 	%p1496, %fd1234, 0d0000000000000000;
	selp.b32 	%r1879, %r162, 0, %p1493;
	or.b32  	%r1880, %r1879, 2146435072;
	selp.b32 	%r1881, %r1880, %r1879, %p1492;
	mov.b32 	%r1882, 0;
	mov.b64 	%fd5843, {%r1882, %r1881};
	selp.f64 	%fd10063, %fd5843, %fd5842, %p1496;
	add.f64 	%fd5844, %fd1234, 0d4000000000000000;
	{
	.reg .b32 %temp; 
	mov.b64 	{%temp, %r1883}, %fd5844;
	}
	and.b32  	%r1884, %r1883, 2146435072;
	setp.ne.s32 	%p1497, %r1884, 2146435072;
	@%p1497 bra 	$L__BB1_937;
	setp.nan.f64 	%p1498, %fd1234, %fd1234;
	@%p1498 bra 	$L__BB1_936;
	setp.neu.f64 	%p1499, %fd1235, 0d7FF0000000000000;
	@%p1499 bra 	$L__BB1_937;
	selp.b32 	%r1885, %r5, %r4, %p1;
	selp.b32 	%r1886, %r1885, %r4, %p1495;
	mov.b32 	%r1887, 0;
	mov.b64 	%fd10063, {%r1887, %r1886};
	bra.uni 	$L__BB1_937;
$L__BB1_936:
	mov.f64 	%fd5845, 0d4000000000000000;
	add.rn.f64 	%fd10063, %fd1234, %fd5845;
$L__BB1_937:
	setp.lt.s32 	%p1501, %r2, 0;
	setp.eq.s32 	%p1502, %r3, 1062207488;
	ld.shared.f64 	%fd5846, [%r11+296];
	sub.f64 	%fd1240, %fd9759, %fd5846;
	{
	.reg .b32 %temp; 
	mov.b64 	{%temp, %r163}, %fd1240;
	}
	abs.f64 	%fd1241, %fd1240;
	{ // callseq 149, 0
	.param .b64 param0;
	st.param.f64 	[param0], %fd1241;
	.param .b64 param1;
	st.param.f64 	[param1], 0d4000000000000000;
	.param .b64 retval0;
	call.uni (retval0), 
	__internal_accurate_pow, 
	(
	param0, 
	param1
	);
	ld.param.f64 	%fd5847, [retval0];
	} // callseq 149
	setp.lt.s32 	%p1504, %r163, 0;
	neg.f64 	%fd5849, %fd5847;
	selp.f64 	%fd5850, %fd5849, %fd5847, %p1502;
	selp.f64 	%fd5851, %fd5850, %fd5847, %p1504;
	setp.eq.f64 	%p1505, %fd1240, 0d0000000000000000;
	selp.b32 	%r1888, %r163, 0, %p1502;
	or.b32  	%r1889, %r1888, 2146435072;
	selp.b32 	%r1890, %r1889, %r1888, %p1501;
	mov.b32 	%r1891, 0;
	mov.b64 	%fd5852, {%r1891, %r1890};
	selp.f64 	%fd10064, %fd5852, %fd5851, %p1505;
	add.f64 	%fd5853, %fd1240, 0d4000000000000000;
	{
	.reg .b32 %temp; 
	mov.b64 	{%temp, %r1892}, %fd5853;
	}
	and.b32  	%r1893, %r1892, 2146435072;
	setp.ne.s32 	%p1506, %r1893, 2146435072;
	@%p1506 bra 	$L__BB1_942;
	setp.nan.f64 	%p1507, %fd1240, %fd1240;
	@%p1507 bra 	$L__BB1_941;
	setp.neu.f64 	%p1508, %fd1241, 0d7FF0000000000000;
	@%p1508 bra 	$L__BB1_942;
	selp.b32 	%r1894, %r5, %r4, %p1;
	selp.b32 	%r1895, %r1894, %r4, %p1504;
	mov.b32 	%r1896, 0;
	mov.b64 	%fd10064, {%r1896, %r1895};
	bra.uni 	$L__BB1_942;
$L__BB1_941:
	mov.f64 	%fd5854, 0d4000000000000000;
	add.rn.f64 	%fd10064, %fd1240, %fd5854;
$L__BB1_942:
	setp.lt.s32 	%p1510, %r2, 0;
	setp.eq.s32 	%p1511, %r3, 1062207488;
	setp.eq.f64 	%p1513, %fd1240, 0d3FF0000000000000;
	selp.f64 	%fd5855, 0d3FF0000000000000, %fd10064, %p1513;
	add.f64 	%fd5856, %fd10063, 0d3EB0C6F7A0B5ED8D;
	setp.eq.f64 	%p1514, %fd1234, 0d3FF0000000000000;
	selp.f64 	%fd5857, 0d3FF000010C6F7A0B, %fd5856, %p1514;
	add.f64 	%fd1246, %fd5857, %fd5855;
	ld.shared.f64 	%fd5858, [%r12+296];
	sub.f64 	%fd1247, %fd9760, %fd5858;
	{
	.reg .b32 %temp; 
	mov.b64 	{%temp, %r164}, %fd1247;
	}
	abs.f64 	%fd1248, %fd1247;
	{ // callseq 150, 0
	.param .b64 param0;
	st.param.f64 	[param0], %fd1248;
	.param .b64 param1;
	st.param.f64 	[param1], 0d4000000000000000;
	.param .b64 retval0;
	call.uni (retval0), 
	__internal_accurate_pow, 
	(
	param0, 
	param1
	);
	ld.param.f64 	%fd5859, [retval0];
	} // callseq 150
	setp.lt.s32 	%p1515, %r164, 0;
	neg.f64 	%fd5861, %fd5859;
	selp.f64 	%fd5862, %fd5861, %fd5859, %p1511;
	selp.f64 	%fd5863, %fd5862, %fd5859, %p1515;
	setp.eq.f64 	%p1516, %fd1247, 0d0000000000000000;
	selp.b32 	%r1897, %r164, 0, %p1511;
	or.b32  	%r1898, %r1897, 2146435072;
	selp.b32 	%r1899, %r1898, %r1897, %p1510;
	mov.b32 	%r1900, 0;
	mov.b64 	%fd5864, {%r1900, %r1899};
	selp.f64 	%fd10065, %fd5864, %fd5863, %p1516;
	add.f64 	%fd5865, %fd1247, 0d4000000000000000;
	{
	.reg .b32 %temp; 
	mov.b64 	{%temp, %r1901}, %fd5865;
	}
	and.b32  	%r1902, %r1901, 2146435072;
	setp.ne.s32 	%p1517, %r1902, 2146435072;
	@%p1517 bra 	$L__BB1_947;
	setp.nan.f64 	%p1518, %fd1247, %fd1247;
	@%p1518 bra 	$L__BB1_946;
	setp.neu.f64 	%p1519, %fd1248, 0d7FF0000000000000;
	@%p1519 bra 	$L__BB1_947;
	selp.b32 	%r1903, %r5, %r4, %p1;
	selp.b32 	%r1904, %r1903, %r4, %p1515;
	mov.b32 	%r1905, 0;
	mov.b64 	%fd10065, {%r1905, %r1904};
	bra.uni 	$L__BB1_947;
$L__BB1_946:
	mov.f64 	%fd5866, 0d4000000000000000;
	add.rn.f64 	%fd10065, %fd1247, %fd5866;
$L__BB1_947:
	setp.eq.f64 	%p1521, %fd1247, 0d3FF0000000000000;
	selp.f64 	%fd5867, 0d3FF0000000000000, %fd10065, %p1521;
	add.f64 	%fd1253, %fd1246, %fd5867;
	{
	.reg .b32 %temp; 
	mov.b64 	{%temp, %r165}, %fd1253;
	}
	abs.f64 	%fd1254, %fd1253;
	setp.eq.f64 	%p1522, %fd1253, 0d0000000000000000;
	@%p1522 bra 	$L__BB1_949;
	setp.lt.s32 	%p1523, %r165, 0;
	{ // callseq 151, 0
	.param .b64 param0;
	st.param.f64 	[param0], %fd1254;
	.param .b64 param1;
	st.param.f64 	[param1], 0d3FF8000000000000;
	.param .b64 retval0;
	call.uni (retval0), 
	__internal_accurate_pow, 
	(
	param0, 
	param1
	);
	ld.param.f64 	%fd5868, [retval0];
	} // callseq 151
	selp.f64 	%fd10067, 0dFFF8000000000000, %fd5868, %p1523;
	bra.uni 	$L__BB1_950;
$L__BB1_949:
	setp.lt.s32 	%p1524, %r6, 0;
	setp.eq.s32 	%p1525, %r7, 1073741824;
	selp.b32 	%r1906, %r165, 0, %p1525;
	or.b32  	%r1907, %r1906, 2146435072;
	selp.b32 	%r1908, %r1907, %r1906, %p1524;
	mov.b32 	%r1909, 0;
	mov.b64 	%fd10067, {%r1909, %r1908};
$L__BB1_950:
	add.f64 	%fd5870, %fd1253, 0d3FF8000000000000;
	{
	.reg .b32 %temp; 
	mov.b64 	{%temp, %r1910}, %fd5870;
	}
	and.b32  	%r1911, %r1910, 2146435072;
	setp.ne.s32 	%p1526, %r1911, 2146435072;
	@%p1526 bra 	$L__BB1_955;
	setp.nan.f64 	%p1527, %fd1253, %fd1253;
	@%p1527 bra 	$L__BB1_954;
	setp.neu.f64 	%p1528, %fd1254, 0d7FF0000000000000;
	@%p1528 bra 	$L__BB1_955;
	setp.lt.s32 	%p1529, %r165, 0;
	selp.b32 	%r1912, %r9, %r8, %p2;
	selp.b32 	%r1913, %r1912, %r8, %p1529;
	mov.b32 	%r1914, 0;
	mov.b64 	%fd10067, {%r1914, %r1913};
	bra.uni 	$L__BB1_955;
$L__BB1_954:
	mov.f64 	%fd5871, 0d3FF8000000000000;
	add.rn.f64 	%fd10067, %fd1253, %fd5871;
$L__BB1_955:
	setp.eq.f64 	%p1530, %fd1253, 0d3FF0000000000000;
	selp.f64 	%fd5872, 0d3FF0000000000000, %fd10067, %p1530;
	ld.shared.f64 	%fd5873, [%r13+296];
	mul.f64 	%fd5874, %fd1234, %fd5873;
	div.rn.f64 	%fd5875, %fd5874, %fd5872;
	sub.f64 	%fd9772, %fd9772, %fd5875;
	mul.f64 	%fd5876, %fd1240, %fd5873;
	div.rn.f64 	%fd5877, %fd5876, %fd5872;
	sub.f64 	%fd9773, %fd9773, %fd5877;
	mul.f64 	%fd5878, %fd1247, %fd5873;
	div.rn.f64 	%fd5879, %fd5878, %fd5872;
	sub.f64 	%fd9774, %fd9774, %fd5879;
$L__BB1_956:
	add.s64 	%rd71, %rd11, 38;
	setp.ge.u64 	%p1531, %rd71, %rd14;
	@%p1531 bra 	$L__BB1_981;
	setp.lt.s32 	%p1532, %r2, 0;
	setp.eq.s32 	%p1533, %r3, 1062207488;
	ld.shared.f64 	%fd5880, [%r10+304];
	sub.f64 	%fd1267, %fd9758, %fd5880;
	{
	.reg .b32 %temp; 
	mov.b64 	{%temp, %r166}, %fd1267;
	}
	abs.f64 	%fd1268, %fd1267;
	{ // callseq 152, 0
	.param .b64 param0;
	st.param.f64 	[param0], %fd1268;
	.param .b64 param1;
	st.param.f64 	[param1], 0d4000000000000000;
	.param .b64 retval0;
	call.uni (retval0), 
	__internal_accurate_pow, 
	(
	param0, 
	param1
	);
	ld.param.f64 	%fd5881, [retval0];
	} // callseq 152
	setp.lt.s32 	%p1535, %r166, 0;
	neg.f64 	%fd5883, %fd5881;
	selp.f64 	%fd5884, %fd5883, %fd5881, %p1533;
	selp.f64 	%fd5885, %fd5884, %fd5881, %p1535;
	setp.eq.f64 	%p1536, %fd1267, 0d0000000000000000;
	selp.b32 	%r1915, %r166, 0, %p1533;
	or.b32  	%r1916, %r1915, 2146435072;
	selp.b32 	%r1917, %r1916, %r1915, %p1532;
	mov.b32 	%r1918, 0;
	mov.b64 	%fd5886, {%r1918, %r1917};
	selp.f64 	%fd10071, %fd5886, %fd5885, %p1536;
	add.f64 	%fd5887, %fd1267, 0d4000000000000000;
	{
	.reg .b32 %temp; 
	mov.b64 	{%temp, %r1919}, %fd5887;
	}
	and.b32  	%r1920, %r1919, 2146435072;
	setp.ne.s32 	%p1537, %r1920, 2146435072;
	@%p1537 bra 	$L__BB1_962;
	setp.nan.f64 	%p1538, %fd1267, %fd1267;
	@%p1538 bra 	$L__BB1_961;
	setp.neu.f64 	%p1539, %fd1268, 0d7FF0000000000000;
	@%p1539 bra 	$L__BB1_962;
	selp.b32 	%r1921, %r5, %r4, %p1;
	selp.b32 	%r1922, %r1921, %r4, %p1535;
	mov.b32 	%r1923, 0;
	mov.b64 	%fd10071, {%r1923, %r1922};
	bra.uni 	$L__BB1_962;
$L__BB1_961:
	mov.f64 	%fd5888, 0d4000000000000000;
	add.rn.f64 	%fd10071, %fd1267, %fd5888;
$L__BB1_962:
	setp.lt.s32 	%p1541, %r2, 0;
	setp.eq.s32 	%p1542, %r3, 1062207488;
	ld.shared.f64 	%fd5889, [%r11+304];
	sub.f64 	%fd1273, %fd9759, %fd5889;
	{
	.reg .b32 %temp; 
	mov.b64 	{%temp, %r167}, %fd1273;
	}
	abs.f64 	%fd1274, %fd1273;
	{ // callseq 153, 0
	.param .b64 param0;
	st.param.f64 	[param0], %fd1274;
	.param .b64 param1;
	st.param.f64 	[param1], 0d4000000000000000;
	.param .b64 retval0;
	call.uni (retval0), 
	__internal_accurate_pow, 
	(
	param0, 
	param1
	);
	ld.param.f64 	%fd5890, [retval0];
	} // callseq 153
	setp.lt.s32 	%p1544, %r167, 0;
	neg.f64 	%fd5892, %fd5890;
	selp.f64 	%fd5893, %fd5892, %fd5890, %p1542;
	selp.f64 	%fd5894, %fd5893, %fd5890, %p1544;
	setp.eq.f64 	%p1545, %fd1273, 0d0000000000000000;
	selp.b32 	%r1924, %r167, 0, %p1542;
	or.b32  	%r1925, %r1924, 2146435072;
	selp.b32 	%r1926, %r1925, %r1924, %p1541;
	mov.b32 	%r1927, 0;
	mov.b64 	%fd5895, {%r1927, %r1926};
	selp.f64 	%fd10072, %fd5895, %fd5894, %p1545;
	add.f64 	%fd5896, %fd1273, 0d4000000000000000;
	{
	.reg .b32 %temp; 
	mov.b64 	{%temp, %r1928}, %fd5896;
	}
	and.b32  	%r1929, %r1928, 2146435072;
	setp.ne.s32 	%p1546, %r1929, 2146435072;
	@%p1546 bra 	$L__BB1_967;
	setp.nan.f64 	%p1547, %fd1273, %fd1273;
	@%p1547 bra 	$L__BB1_966;
	setp.neu.f64 	%p1548, %fd1274, 0d7FF0000000000000;
	@%p1548 bra 	$L__BB1_967;
	selp.b32 	%r1930, %r5, %r4, %p1;
	selp.b32 	%r1931, %r1930, %r4, %p1544;
	mov.b32 	%r1932, 0;
	mov.b64 	%fd10072, {%r1932, %r1931};
	bra.uni 	$L__BB1_967;
$L__BB1_966:
	mov.f64 	%fd5897, 0d4000000000000000;
	add.rn.f64 	%fd10072, %fd1273, %fd5897;
$L__BB1_967:
	setp.lt.s32 	%p1550, %r2, 0;
	setp.eq.s32 	%p1551, %r3, 1062207488;
	setp.eq.f64 	%p1553, %fd1273, 0d3FF0000000000000;
	selp.f64 	%fd5898, 0d3FF0000000000000, %fd10072, %p1553;
	add.f64 	%fd5899, %fd10071, 0d3EB0C6F7A0B5ED8D;
	setp.eq.f64 	%p1554, %fd1267, 0d3FF0000000000000;
	selp.f64 	%fd5900, 0d3FF000010C6F7A0B, %fd5899, %p1554;
	add.f64 	%fd1279, %fd5900, %fd5898;
	ld.shared.f64 	%fd5901, [%r12+304];
	sub.f64 	%fd1280, %fd9760, %fd5901;
	{
	.reg .b32 %temp; 
	mov.b64 	{%temp, %r168}, %fd1280;
	}
	abs.f64 	%fd1281, %fd1280;
	{ // callseq 154, 0
	.param .b64 param0;
	st.param.f64 	[param0], %fd1281;
	.param .b64 param1;
	st.param.f64 	[param1], 0d4000000000000000;
	.param .b64 retval0;
	call.uni (retval0), 
	__internal_accurate_pow, 
	(
	param0, 
	param1
	);
	ld.param.f64 	%fd5902, [retval0];
	} // callseq 154
	setp.lt.s32 	%p1555, %r168, 0;
	neg.f64 	%fd5904, %fd5902;
	selp.f64 	%fd5905, %fd5904, %fd5902, %p1551;
	selp.f64 	%fd5906, %fd5905, %fd5902, %p1555;
	setp.eq.f64 	%p1556, %fd1280, 0d0000000000000000;
	selp.b32 	%r1933, %r168, 0, %p1551;
	or.b32  	%r1934, %r1933, 2146435072;
	selp.b32 	%r1935, %r1934, %r1933, %p1550;
	mov.b32 	%r1936, 0;
	mov.b64 	%fd5907, {%r1936, %r1935};
	selp.f64 	%fd10073, %fd5907, %fd5906, %p1556;
	add.f64 	%fd5908, %fd1280, 0d4000000000000000;
	{
	.reg .b32 %temp; 
	mov.b64 	{%temp, %r1937}, %fd5908;
	}
	and.b32  	%r1938, %r1937, 2146435072;
	setp.ne.s32 	%p1557, %r1938, 2146435072;
	@%p1557 bra 	$L__BB1_972;
	setp.nan.f64 	%p1558, %fd1280, %fd1280;
	@%p1558 bra 	$L__BB1_971;
	setp.neu.f64 	%p1559, %fd1281, 0d7FF0000000000000;
	@%p1559 bra 	$L__BB1_972;
	selp.b32 	%r1939, %r5, %r4, %p1;
	selp.b32 	%r1940, %r1939, %r4, %p1555;
	mov.b32 	%r1941, 0;
	mov.b64 	%fd10073, {%r1941, %r1940};
	bra.uni 	$L__BB1_972;
$L__BB1_971:
	mov.f64 	%fd5909, 0d4000000000000000;
	add.rn.f64 	%fd10073, %fd1280, %fd5909;
$L__BB1_972:
	setp.eq.f64 	%p1561, %fd1280, 0d3FF0000000000000;
	selp.f64 	%fd5910, 0d3FF0000000000000, %fd10073, %p1561;
	add.f64 	%fd1286, %fd1279, %fd5910;
	{
	.reg .b32 %temp; 
	mov.b64 	{%temp, %r169}, %fd1286;
	}
	abs.f64 	%fd1287, %fd1286;
	setp.eq.f64 	%p1562, %fd1286, 0d0000000000000000;
	@%p1562 bra 	$L__BB1_974;
	setp.lt.s32 	%p1563, %r169, 0;
	{ // callseq 155, 0
	.param .b64 param0;
	st.param.f64 	[param0], %fd1287;
	.param .b64 param1;
	st.param.f64 	[param1], 0d3FF8000000000000;
	.param .b64 retval0;
	call.uni (retval0), 
	__internal_accurate_pow, 
	(
	param0, 
	param1
	);
	ld.param.f64 	%fd5911, [retval0];
	} // callseq 155
	selp.f64 	%fd10075, 0dFFF8000000000000, %fd5911, %p1563;
	bra.uni 	$L__BB1_975;
$L__BB1_974:
	setp.lt.s32 	%p1564, %r6, 0;
	setp.eq.s32 	%p1565, %r7, 1073741824;
	selp.b32 	%r1942, %r169, 0, %p1565;
	or.b32  	%r1943, %r1942, 2146435072;
	selp.b32 	%r1944, %r1943, %r1942, %p1564;
	mov.b32 	%r1945, 0;
	mov.b64 	%fd10075, {%r1945, %r1944};
$L__BB1_975:
	add.f64 	%fd5913, %fd1286, 0d3FF8000000000000;
	{
	.reg .b32 %temp; 
	mov.b64 	{%temp, %r1946}, %fd5913;
	}
	and.b32  	%r1947, %r1946, 2146435072;
	setp.ne.s32 	%p1566, %r1947, 2146435072;
	@%p1566 bra 	$L__BB1_980;
	setp.nan.f64 	%p1567, %fd1286, %fd1286;
	@%p1567 bra 	$L__BB1_979;
	setp.neu.f64 	%p1568, %fd1287, 0d7FF0000000000000;
	@%p1568 bra 	$L__BB1_980;
	setp.lt.s32 	%p1569, %r169, 0;
	selp.b32 	%r1948, %r9, %r8, %p2;
	selp.b32 	%r1949, %r1948, %r8, %p1569;
	mov.b32 	%r1950, 0;
	mov.b64 	%fd10075, {%r1950, %r1949};
	bra.uni 	$L__BB1_980;
$L__BB1_979:
	mov.f64 	%fd5914, 0d3FF8000000000000;
	add.rn.f64 	%fd10075, %fd1286, %fd5914;
$L__BB1_980:
	setp.eq.f64 	%p1570, %fd1286, 0d3FF0000000000000;
	selp.f64 	%fd5915, 0d3FF0000000000000, %fd10075, %p1570;
	ld.shared.f64 	%fd5916, [%r13+304];
	mul.f64 	%fd5917, %fd1267, %fd5916;
	div.rn.f64 	%fd5918, %fd5917, %fd5915;
	sub.f64 	%fd9772, %fd9772, %fd5918;
	mul.f64 	%fd5919, %fd1273, %fd5916;
	div.rn.f64 	%fd5920, %fd5919, %fd5915;
	sub.f64 	%fd9773, %fd9773, %fd5920;
	mul.f64 	%fd5921, %fd1280, %fd5916;
	div.rn.f64 	%fd5922, %fd5921, %fd5915;
	sub.f64 	%fd9774, %fd9774, %fd5922;
$L__BB1_981:
	add.s64 	%rd72, %rd11, 39;
	setp.ge.u64 	%p1571, %rd72, %rd14;
	@%p1571 bra 	$L__BB1_1006;
	setp.lt.s32 	%p1572, %r2, 0;
	setp.eq.s32 	%p1573, %r3, 1062207488;
	ld.shared.f64 	%fd5923, [%r10+312];
	sub.f64 	%fd1300, %fd9758, %fd5923;
	{
	.reg .b32 %temp; 
	mov.b64 	{%temp, %r170}, %fd1300;
	}
	abs.f64 	%fd1301, %fd1300;
	{ // callseq 156, 0
	.param .b64 param0;
	st.param.f64 	[param0], %fd1301;
	.param .b64 param1;
	st.param.f64 	[param1], 0d4000000000000000;
	.param .b64 retval0;
	call.uni (retval0), 
	__internal_accurate_pow, 
	(
	param0, 
	param1
	);
	ld.param.f64 	%fd5924, [retval0];
	} // callseq 156
	setp.lt.s32 	%p1575, %r170, 0;
	neg.f64 	%fd5926, %fd5924;
	selp.f64 	%fd5927, %fd5926, %fd5924, %p1573;
	selp.f64 	%fd5928, %fd5927, %fd5924, %p1575;
	setp.eq.f64 	%p1576, %fd1300, 0d0000000000000000;
	selp.b32 	%r1951, %r170, 0, %p1573;
	or.b32  	%r1952, %r1951, 2146435072;
	selp.b32 	%r1953, %r1952, %r1951, %p1572;
	mov.b32 	%r1954, 0;
	mov.b64 	%fd5929, {%r1954, %r1953};
	selp.f64 	%fd10079, %fd5929, %fd5928, %p1576;
	add.f64 	%fd5930, %fd1300, 0d4000000000000000;
	{
	.reg .b32 %temp; 
	mov.b64 	{%temp, %r1955}, %fd5930;
	}
	and.b32  	%r1956, %r1955, 2146435072;
	setp.ne.s32 	%p1577, %r1956, 2146435072;
	@%p1577 bra 	$L__BB1_987;
	setp.nan.f64 	%p1578, %fd1300, %fd1300;
	@%p1578 bra 	$L__BB1_986;
	setp.neu.f64 	%p1579, %fd1301, 0d7FF0000000000000;
	@%p1579 bra 	$L__BB1_987;
	selp.b32 	%r1957, %r5, %r4, %p1;
	selp.b32 	%r1958, %r1957, %r4, %p1575;
	mov.b32 	%r1959, 0;
	mov.b64 	%fd10079, {%r1959, %r1958};
	bra.uni 	$L__BB1_987;
$L__BB1_986:
	mov.f64 	%fd5931, 0d4000000000000000;
	add.rn.f64 	%fd10079, %fd1300, %fd5931;
$L__BB1_987:
	setp.lt.s32 	%p1581, %r2, 0;
	setp.eq.s32 	%p1582, %r3, 1062207488;
	ld.shared.f64 	%fd5932, [%r11+312];
	sub.f64 	%fd1306, %fd9759, %fd5932;
	{
	.reg .b32 %temp; 
	mov.b64 	{%temp, %r171}, %fd1306;
	}
	abs.f64 	%fd1307, %fd1306;
	{ // callseq 157, 0
	.param .b64 param0;
	st.param.f64 	[param0], %fd1307;
	.param .b64 param1;
	st.param.f64 	[param1], 0d4000000000000000;
	.param .b64 retval0;
	call.uni (retval0), 
	__internal_accurate_pow, 
	(
	param0, 
	param1
	);
	ld.param.f64 	%fd5933, [retval0];
	} // callseq 157
	setp.lt.s32 	%p1584, %r171, 0;
	neg.f64 	%fd5935, %fd5933;
	selp.f64 	%fd5936, %fd5935, %fd5933, %p1582;
	selp.f64 	%fd5937, %fd5936, %fd5933, %p1584;
	setp.eq.f64 	%p1585, %fd1306, 0d0000000000000000;
	selp.b32 	%r1960, %r171, 0, %p1582;
	or.b32  	%r1961, %r1960, 2146435072;
	selp.b32 	%r1962, %r1961, %r1960, %p1581;
	mov.b32 	%r1963, 0;
	mov.b64 	%fd5938, {%r1963, %r1962};
	selp.f64 	%fd10080, %fd5938, %fd5937, %p1585;
	add.f64 	%fd5939, %fd1306, 0d4000000000000000;
	{
	.reg .b32 %temp; 
	mov.b64 	{%temp, %r1964}, %fd5939;
	}
	and.b32  	%r1965, %r1964, 2146435072;
	setp.ne.s32 	%p1586, %r1965, 2146435072;
	@%p1586 bra 	$L__BB1_992;
	setp.nan.f64 	%p1587, %fd1306, %fd1306;
	@%p1587 bra 	$L__BB1_991;
	setp.neu.f64 	%p1588, %fd1307, 0d7FF0000000000000;
	@%p1588 bra 	$L__BB1_992;
	selp.b32 	%r1966, %r5, %r4, %p1;
	selp.b32 	%r1967, %r1966, %r4, %p1584;
	mov.b32 	%r1968, 0;
	mov.b64 	%fd10080, {%r1968, %r1967};
	bra.uni 	$L__BB1_992;
$L__BB1_991:
	mov.f64 	%fd5940, 0d4000000000000000;
	add.rn.f64 	%fd10080, %fd1306, %fd5940;
$L__BB1_992:
	setp.lt.s32 	%p1590, %r2, 0;
	setp.eq.s32 	%p1591, %r3, 1062207488;
	setp.eq.f64 	%p1593, %fd1306, 0d3FF0000000000000;
	selp.f64 	%fd5941, 0d3FF0000000000000, %fd10080, %p1593;
	add.f64 	%fd5942, %fd10079, 0d3EB0C6F7A0B5ED8D;
	setp.eq.f64 	%p1594, %fd1300, 0d3FF0000000000000;
	selp.f64 	%fd5943, 0d3FF000010C6F7A0B, %fd5942, %p1594;
	add.f64 	%fd1312, %fd5943, %fd5941;
	ld.shared.f64 	%fd5944, [%r12+312];
	sub.f64 	%fd1313, %fd9760, %fd5944;
	{
	.reg .b32 %temp; 
	mov.b64 	{%temp, %r172}, %fd1313;
	}
	abs.f64 	%fd1314, %fd1313;
	{ // callseq 158, 0
	.param .b64 param0;
	st.param.f64 	[param0], %fd1314;
	.param .b64 param1;
	st.param.f64 	[param1], 0d4000000000000000;
	.param .b64 retval0;
	call.uni (retval0), 
	__internal_accurate_pow, 
	(
	param0, 
	param1
	);
	ld.param.f64 	%fd5945, [retval0];
	} // callseq 158
	setp.lt.s32 	%p1595, %r172, 0;
	neg.f64 	%fd5947, %fd5945;
	selp.f64 	%fd5948, %fd5947, %fd5945, %p1591;
	selp.f64 	%fd5949, %fd5948, %fd5945, %p1595;
	setp.eq.f64 	%p1596, %fd1313, 0d0000000000000000;
	selp.b32 	%r1969, %r172, 0, %p1591;
	or.b32  	%r1970, %r1969, 2146435072;
	selp.b32 	%r1971, %r1970, %r1969, %p1590;
	mov.b32 	%r1972, 0;
	mov.b64 	%fd5950, {%r1972, %r1971};
	selp.f64 	%fd10081, %fd5950, %fd5949, %p1596;
	add.f64 	%fd5951, %fd1313, 0d4000000000000000;
	{
	.reg .b32 %temp; 
	mov.b64 	{%temp, %r1973}, %fd5951;
	}
	and.b32  	%r1974, %r1973, 2146435072;
	setp.ne.s32 	%p1597, %r1974, 2146435072;
	@%p1597 bra 	$L__BB1_997;
	setp.nan.f64 	%p1598, %fd1313, %fd1313;
	@%p1598 bra 	$L__BB1_996;
	setp.neu.f64 	%p1599, %fd1314, 0d7FF0000000000000;
	@%p1599 bra 	$L__BB1_997;
	selp.b32 	%r1975, %r5, %r4, %p1;
	selp.b32 	%r1976, %r1975, %r4, %p1595;
	mov.b32 	%r1977, 0;
	mov.b64 	%fd10081, {%r1977, %r1976};
	bra.uni 	$L__BB1_997;
$L__BB1_996:
	mov.f64 	%fd5952, 0d4000000000000000;
	add.rn.f64 	%fd10081, %fd1313, %fd5952;
$L__BB1_997:
	setp.eq.f64 	%p1601, %fd1313, 0d3FF0000000000000;
	selp.f64 	%fd5953, 0d3FF0000000000000, %fd10081, %p1601;
	add.f64 	%fd1319, %fd1312, %fd5953;
	{
	.reg .b32 %temp; 
	mov.b64 	{%temp, %r173}, %fd1319;
	}
	abs.f64 	%fd1320, %fd1319;
	setp.eq.f64 	%p1602, %fd1319, 0d0000000000000000;
	@%p1602 bra 	$L__BB1_999;
	setp.lt.s32 	%p1603, %r173, 0;
	{ // callseq 159, 0
	.param .b64 param0;
	st.param.f64 	[param0], %fd1320;
	.param .b64 param1;
	st.param.f64 	[param1], 0d3FF8000000000000;
	.param .b64 retval0;
	call.uni (retval0), 
	__internal_accurate_pow, 
	(
	param0, 
	param1
	);
	ld.param.f64 	%fd5954, [retval0];
	} // callseq 159
	selp.f64 	%fd10083, 0dFFF8000000000000, %fd5954, %p1603;
	bra.uni 	$L__BB1_1000;
$L__BB1_999:
	setp.lt.s32 	%p1604, %r6, 0;
	setp.eq.s32 	%p1605, %r7, 1073741824;
	selp.b32 	%r1978, %r173, 0, %p1605;
	or.b32  	%r1979, %r1978, 2146435072;
	selp.b32 	%r1980, %r1979, %r1978, %p1604;
	mov.b32 	%r1981, 0;
	mov.b64 	%fd10083, {%r1981, %r1980};
$L__BB1_1000:
	add.f64 	%fd5956, %fd1319, 0d3FF8000000000000;
	{
	.reg .b32 %temp; 
	mov.b64 	{%temp, %r1982}, %fd5956;
	}
	and.b32  	%r1983, %r1982, 2146435072;
	setp.ne.s32 	%p1606, %r1983, 2146435072;
	@%p1606 bra 	$L__BB1_1005;
	setp.nan.f64 	%p1607, %fd1319, %fd1319;
	@%p1607 bra 	$L__BB1_1004;
	setp.neu.f64 	%p1608, %fd1320, 0d7FF0000000000000;
	@%p1608 bra 	$L__BB1_1005;
	setp.lt.s32 	%p1609, %r173, 0;
	selp.b32 	%r1984, %r9, %r8, %p2;
	selp.b32 	%r1985, %r1984, %r8, %p1609;
	mov.b32 	%r1986, 0;
	mov.b64 	%fd10083, {%r1986, %r1985};
	bra.uni 	$L__BB1_1005;
$L__BB1_1004:
	mov.f64 	%fd5957, 0d3FF8000000000000;
	add.rn.f64 	%fd10083, %fd1319, %fd5957;
$L__BB1_1005:
	setp.eq.f64 	%p1610, %fd1319, 0d3FF0000000000000;
	selp.f64 	%fd5958, 0d3FF0000000000000, %fd10083, %p1610;
	ld.shared.f64 	%fd5959, [%r13+312];
	mul.f64 	%fd5960, %fd1300, %fd5959;
	div.rn.f64 	%fd5961, %fd5960, %fd5958;
	sub.f64 	%fd9772, %fd9772, %fd5961;
	mul.f64 	%fd5962, %fd1306, %fd5959;
	div.rn.f64 	%fd5963, %fd5962, %fd5958;
	sub.f64 	%fd9773, %fd9773, %fd5963;
	mul.f64 	%fd5964, %fd1313, %fd5959;
	div.rn.f64 	%fd5965, %fd5964, %fd5958;
	sub.f64 	%fd9774, %fd9774, %fd5965;
$L__BB1_1006:
	add.s64 	%rd73, %rd11, 40;
	setp.ge.u64 	%p1611, %rd73, %rd14;
	@%p1611 bra 	$L__BB1_1031;
	setp.lt.s32 	%p1612, %r2, 0;
	setp.eq.s32 	%p1613, %r3, 1062207488;
	ld.shared.f64 	%fd5966, [%r10+320];
	sub.f64 	%fd1333, %fd9758, %fd5966;
	{
	.reg .b32 %temp; 
	mov.b64 	{%temp, %r174}, %fd1333;
	}
	abs.f64 	%fd1334, %fd1333;
	{ // callseq 160, 0
	.param .b64 param0;
	st.param.f64 	[param0], %fd1334;
	.param .b64 param1;
	st.param.f64 	[param1], 0d4000000000000000;
	.param .b64 retval0;
	call.uni (retval0), 
	__internal_accurate_pow, 
	(
	param0, 
	param1
	);
	ld.param.f64 	%fd5967, [retval0];
	} // callseq 160
	setp.lt.s32 	%p1615, %r174, 0;
	neg.f64 	%fd5969, %fd5967;
	selp.f64 	%fd5970, %fd5969, %fd5967, %p1613;
	selp.f64 	%fd5971, %fd5970, %fd5967, %p1615;
	setp.eq.f64 	%p1616, %fd1333, 0d0000000000000000;
	selp.b32 	%r1987, %r174, 0, %p1613;
	or.b32  	%r1988, %r1987, 2146435072;
	selp.b32 	%r1989, %r1988, %r1987, %p1612;
	mov.b32 	%r1990, 0;
	mov.b64 	%fd5972, {%r1990, %r1989};
	selp.f64 	%fd10087, %fd5972, %fd5971, %p1616;
	add.f64 	%fd5973, %fd1333, 0d4000000000000000;
	{
	.reg .b32 %temp; 
	mov.b64 	{%temp, %r1991}, %fd5973;
	}
	and.b32  	%r1992, %r1991, 2146435072;
	setp.ne.s32 	%p1617, %r1992, 2146435072;
	@%p1617 bra 	$L__BB1_1012;
	setp.nan.f64 	%p1618, %fd1333, %fd1333;
	@%p1618 bra 	$L__BB1_1011;
	setp.neu.f64 	%p1619, %fd1334, 0d7FF0000000000000;
	@%p1619 bra 	$L__BB1_1012;
	selp.b32 	%r1993, %r5, %r4, %p1;
	selp.b32 	%r1994, %r1993, %r4, %p1615;
	mov.b32 	%r1995, 0;
	mov.b64 	%fd10087, {%r1995, %r1994};
	bra.uni 	$L__BB1_1012;
$L__BB1_1011:
	mov.f64 	%fd5974, 0d4000000000000000;
	add.rn.f64 	%fd10087, %fd1333, %fd5974;
$L__BB1_1012:
	setp.lt.s32 	%p1621, %r2, 0;
	setp.eq.s32 	%p1622, %r3, 1062207488;
	ld.shared.f64 	%fd5975, [%r11+320];
	sub.f64 	%fd1339, %fd9759, %fd5975;
	{
	.reg .b32 %temp; 
	mov.b64 	{%temp, %r175}, %fd1339;
	}
	abs.f64 	%fd1340, %fd1339;
	{ // callseq 161, 0
	.param .b64 param0;
	st.param.f64 	[param0], %fd1340;
	.param .b64 param1;
	st.param.f64 	[param1], 0d4000000000000000;
	.param .b64 retval0;
	call.uni (retval0), 
	__internal_accurate_pow, 
	(
	param0, 
	param1
	);
	ld.param.f64 	%fd5976, [retval0];
	} // callseq 161
	setp.lt.s32 	%p1624, %r175, 0;
	neg.f64 	%fd5978, %fd5976;
	selp.f64 	%fd5979, %fd5978, %fd5976, %p1622;
	selp.f64 	%fd5980, %fd5979, %fd5976, %p1624;
	setp.eq.f64 	%p1625, %fd1339, 0d0000000000000000;
	selp.b32 	%r1996, %r175, 0, %p1622;
	or.b32  	%r1997, %r1996, 2146435072;
	selp.b32 	%r1998, %r1997, %r1996, %p1621;
	mov.b32 	%r1999, 0;
	mov.b64 	%fd5981, {%r1999, %r1998};
	selp.f64 	%fd10088, %fd5981, %fd5980, %p1625;
	add.f64 	%fd5982, %fd1339, 0d4000000000000000;
	{
	.reg .b32 %temp; 
	mov.b64 	{%temp, %r2000}, %fd5982;
	}
	and.b32  	%r2001, %r2000, 2146435072;
	setp.ne.s32 	%p1626, %r2001, 2146435072;
	@%p1626 bra 	$L__BB1_1017;
	setp.nan.f64 	%p1627, %fd1339, %fd1339;
	@%p1627 bra 	$L__BB1_1016;
	setp.neu.f64 	%p1628, %fd1340, 0d7FF0000000000000;
	@%p1628 bra 	$L__BB1_1017;
	selp.b32 	%r2002, %r5, %r4, %p1;
	selp.b32 	%r2003, %r2002, %r4, %p1624;
	mov.b32 	%r2004, 0;
	mov.b64 	%fd10088, {%r2004, %r2003};
	bra.uni 	$L__BB1_1017;
$L__BB1_1016:
	mov.f64 	%fd5983, 0d4000000000000000;
	add.rn.f64 	%fd10088, %fd1339, %fd5983;
$L__BB1_1017:
	setp.lt.s32 	%p1630, %r2, 0;
	setp.eq.s32 	%p1631, %r3, 1062207488;
	setp.eq.f64 	%p1633, %fd1339, 0d3FF0000000000000;
	selp.f64 	%fd5984, 0d3FF0000000000000, %fd10088, %p1633;
	add.f64 	%fd5985, %fd10087, 0d3EB0C6F7A0B5ED8D;
	setp.eq.f64 	%p1634, %fd1333, 0d3FF0000000000000;
	selp.f64 	%fd5986, 0d3FF000010C6F7A0B, %fd5985, %p1634;
	add.f64 	%fd1345, %fd5986, %fd5984;
	ld.shared.f64 	%fd5987, [%r12+320];
	sub.f64 	%fd1346, %fd9760, %fd5987;
	{
	.reg .b32 %temp; 
	mov.b64 	{%temp, %r176}, %fd1346;
	}
	abs.f64 	%fd1347, %fd1346;
	{ // callseq 162, 0
	.param .b64 param0;
	st.param.f64 	[param0], %fd1347;
	.param .b64 param1;
	st.param.f64 	[param1], 0d4000000000000000;
	.param .b64 retval0;
	call.uni (retval0), 
	__internal_accurate_pow, 
	(
	param0, 
	param1
	);
	ld.param.f64 	%fd5988, [retval0];
	} // callseq 162
	setp.lt.s32 	%p1635, %r176, 0;
	neg.f64 	%fd5990, %fd5988;
	selp.f64 	%fd5991, %fd5990, %fd5988, %p1631;
	selp.f64 	%fd5992, %fd5991, %fd5988, %p1635;
	setp.eq.f64 	%p1636, %fd1346, 0d0000000000000000;
	selp.b32 	%r2005, %r176, 0, %p1631;
	or.b32  	%r2006, %r2005, 2146435072;
	selp.b32 	%r2007, %r2006, %r2005, %p1630;
	mov.b32 	%r2008, 0;
	mov.b64 	%fd5993, {%r2008, %r2007};
	selp.f64 	%fd10089, %fd5993, %fd5992, %p1636;
	add.f64 	%fd5994, %fd1346, 0d4000000000000000;
	{
	.reg .b32 %temp; 
	mov.b64 	{%temp, %r2009}, %fd5994;
	}
	and.b32  	%r2010, %r2009, 2146435072;
	setp.ne.s32 	%p1637, %r2010, 2146435072;
	@%p1637 bra 	$L__BB1_1022;
	setp.nan.f64 	%p1638, %fd1346, %fd1346;
	@%p1638 bra 	$L__BB1_1021;
	setp.neu.f64 	%p1639, %fd1347, 0d7FF0000000000000;
	@%p1639 bra 	$L__BB1_1022;
	selp.b32 	%r2011, %r5, %r4, %p1;
	selp.b32 	%r2012, %r2011, %r4, %p1635;
	mov.b32 	%r2013, 0;
	mov.b64 	%fd10089, {%r2013, %r2012};
	bra.uni 	$L__BB1_1022;
$L__BB1_1021:
	mov.f64 	%fd5995, 0d4000000000000000;
	add.rn.f64 	%fd10089, %fd1346, %fd5995;
$L__BB1_1022:
	setp.eq.f64 	%p1641, %fd1346, 0d3FF0000000000000;
	selp.f64 	%fd5996, 0d3FF0000000000000, %fd10089, %p1641;
	add.f64 	%fd1352, %fd1345, %fd5996;
	{
	.reg .b32 %temp; 
	mov.b64 	{%temp, %r177}, %fd1352;
	}
	abs.f64 	%fd1353, %fd1352;
	setp.eq.f64 	%p1642, %fd1352, 0d0000000000000000;
	@%p1642 bra 	$L__BB1_1024;
	setp.lt.s32 	%p1643, %r177, 0;
	{ // callseq 163, 0
	.param .b64 param0;
	st.param.f64 	[param0], %fd1353;
	.param .b64 param1;
	st.param.f64 	[param1], 0d3FF8000000000000;
	.param .b64 retval0;
	call.uni (retval0), 
	__internal_accurate_pow, 
	(
	param0, 
	param1
	);
	ld.param.f64 	%fd5997, [retval0];
	} // callseq 163
	selp.f64 	%fd10091, 0dFFF8000000000000, %fd5997, %p1643;
	bra.uni 	$L__BB1_1025;
$L__BB1_1024:
	setp.lt.s32 	%p1644, %r6, 0;
	setp.eq.s32 	%p1645, %r7, 1073741824;
	selp.b32 	%r2014, %r177, 0, %p1645;
	or.b32  	%r2015, %r2014, 2146435072;
	selp.b32 	%r2016, %r2015, %r2014, %p1644;
	mov.b32 	%r2017, 0;
	mov.b64 	%fd10091, {%r2017, %r2016};
$L__BB1_1025:
	add.f64 	%fd5999, %fd1352, 0d3FF8000000000000;
	{
	.reg .b32 %temp; 
	mov.b64 	{%temp, %r2018}, %fd5999;
	}
	and.b32  	%r2019, %r2018, 2146435072;
	setp.ne.s32 	%p1646, %r2019, 2146435072;
	@%p1646 bra 	$L__BB1_1030;
	setp.nan.f64 	%p1647, %fd1352, %fd1352;
	@%p1647 bra 	$L__BB1_1029;
	setp.neu.f64 	%p1648, %fd1353, 0d7FF0000000000000;
	@%p1648 bra 	$L__BB1_1030;
	setp.lt.s32 	%p1649, %r177, 0;
	selp.b32 	%r2020, %r9, %r8, %p2;
	selp.b32 	%r2021, %r2020, %r8, %p1649;
	mov.b32 	%r2022, 0;
	mov.b64 	%fd10091, {%r2022, %r2021};
	bra.uni 	$L__BB1_1030;
$L__BB1_1029:
	mov.f64 	%fd6000, 0d3FF8000000000000;
	add.rn.f64 	%fd10091, %fd1352, %fd6000;
$L__BB1_1030:
	setp.eq.f64 	%p1650, %fd1352, 0d3FF0000000000000;
	selp.f64 	%fd6001, 0d3FF0000000000000, %fd10091, %p1650;
	ld.shared.f64 	%fd6002, [%r13+320];
	mul.f64 	%fd6003, %fd1333, %fd6002;
	div.rn.f64 	%fd6004, %fd6003, %fd6001;
	sub.f64 	%fd9772, %fd9772, %fd6004;
	mul.f64 	%fd6005, %fd1339, %fd6002;
	div.rn.f64 	%fd6006, %fd6005, %fd6001;
	sub.f64 	%fd9773, %fd9773, %fd6006;
	mul.f64 	%fd6007, %fd1346, %fd6002;
	div.rn.f64 	%fd6008, %fd6007, %fd6001;
	sub.f64 	%fd9774, %fd9774, %fd6008;
$L__BB1_1031:
	add.s64 	%rd74, %rd11, 41;
	setp.ge.u64 	%p1651, %rd74, %rd14;
	@%p1651 bra 	$L__BB1_1056;
	setp.lt.s32 	%p1652, %r2, 0;
	setp.eq.s32 	%p1653, %r3, 1062207488;
	ld.shared.f64 	%fd6009, [%r10+328];
	sub.f64 	%fd1366, %fd9758, %fd6009;
	{
	.reg .b32 %temp; 
	mov.b64 	{%temp, %r178}, %fd1366;
	}
	abs.f64 	%fd1367, %fd1366;
	{ // callseq 164, 0
	.param .b64 param0;
	st.param.f64 	[param0], %fd1367;
	.param .b64 param1;
	st.param.f64 	[param1], 0d4000000000000000;
	.param .b64 retval0;
	call.uni (retval0), 
	__internal_accurate_pow, 
	(
	param0, 
	param1
	);
	ld.param.f64 	%fd6010, [retval0];
	} // callseq 164
	setp.lt.s32 	%p1655, %r178, 0;
	neg.f64 	%fd6012, %fd6010;
	selp.f64 	%fd6013, %fd6012, %fd6010, %p1653;
	selp.f64 	%fd6014, %fd6013, %fd6010, %p1655;
	setp.eq.f64 	%p1656, %fd1366, 0d0000000000000000;
	selp.b32 	%r2023, %r178, 0, %p1653;
	or.b32  	%r2024, %r2023, 2146435072;
	selp.b32 	%r2025, %r2024, %r2023, %p1652;
	mov.b32 	%r2026, 0;
	mov.b64 	%fd6015, {%r2026, %r2025};
	selp.f64 	%fd10095, %fd6015, %fd6014, %p1656;
	add.f64 	%fd6016, %fd1366, 0d4000000000000000;
	{
	.reg .b32 %temp; 
	mov.b64 	{%temp, %r2027}, %fd6016;
	}
	and.b32  	%r2028, %r2027, 2146435072;
	setp.ne.s32 	%p1657, %r2028, 2146435072;
	@%p1657 bra 	$L__BB1_1037;
	setp.nan.f64 	%p1658, %fd1366, %fd1366;
	@%p1658 bra 	$L__BB1_1036;
	setp.neu.f64 	%p1659, %fd1367, 0d7FF0000000000000;
	@%p1659 bra 	$L__BB1_1037;
	selp.b32 	%r2029, %r5, %r4, %p1;
	selp.b32 	%r2030, %r2029, %r4, %p1655;
	mov.b32 	%r2031, 0;
	mov.b64 	%fd10095, {%r2031, %r2030};
	bra.uni 	$L__BB1_1037;
$L__BB1_1036:
	mov.f64 	%fd6017, 0d4000000000000000;
	add.rn.f64 	%fd10095, %fd1366, %fd6017;
$L__BB1_1037:
	setp.lt.s32 	%p1661, %r2, 0;
	setp.eq.s32 	%p1662, %r3, 1062207488;
	ld.shared.f64 	%fd6018, [%r11+328];
	sub.f64 	%fd1372, %fd9759, %fd6018;
	{
	.reg .b32 %temp; 
	mov.b64 	{%temp, %r179}, %fd1372;
	}
	abs.f64 	%fd1373, %fd1372;
	{ // callseq 165, 0
	.param .b64 param0;
	st.param.f64 	[param0], %fd1373;
	.param .b64 param1;
	st.param.f64 	[param1], 0d4000000000000000;
	.param .b64 retval0;
	call.uni (retval0), 
	__internal_accurate_pow, 
	(
	param0, 
	param1
	);
	ld.param.f64 	%fd6019, [retval0];
	} // callseq 165
	setp.lt.s32 	%p1664, %r179, 0;
	neg.f64 	%fd6021, %fd6019;
	selp.f64 	%fd6022, %fd6021, %fd6019, %p1662;
	selp.f64 	%fd6023, %fd6022, %fd6019, %p1664;
	setp.eq.f64 	%p1665, %fd1372, 0d0000000000000000;
	selp.b32 	%r2032, %r179, 0, %p1662;
	or.b32  	%r2033, %r2032, 2146435072;
	selp.b32 	%r2034, %r2033, %r2032, %p1661;
	mov.b32 	%r2035, 0;
	mov.b64 	%fd6024, {%r2035, %r2034};
	selp.f64 	%fd10096, %fd6024, %fd6023, %p1665;
	add.f64 	%fd6025, %fd1372, 0d4000000000000000;
	{
	.reg .b32 %temp; 
	mov.b64 	{%temp, %r2036}, %fd6025;
	}
	and.b32  	%r2037, %r2036, 2146435072;
	setp.ne.s32 	%p1666, %r2037, 2146435072;
	@%p1666 bra 	$L__BB1_1042;
	setp.nan.f64 	%p1667, %fd1372, %fd1372;
	@%p1667 bra 	$L__BB1_1041;
	setp.neu.f64 	%p1668, %fd1373, 0d7FF0000000000000;
	@%p1668 bra 	$L__BB1_1042;
	selp.b32 	%r2038, %r5, %r4, %p1;
	selp.b32 	%r2039, %r2038, %r4, %p1664;
	mov.b32 	%r2040, 0;
	mov.b64 	%fd10096, {%r2040, %r2039};
	bra.uni 	$L__BB1_1042;
$L__BB1_1041:
	mov.f64 	%fd6026, 0d4000000000000000;
	add.rn.f64 	%fd10096, %fd1372, %fd6026;
$L__BB1_1042:
	setp.lt.s32 	%p1670, %r2, 0;
	setp.eq.s32 	%p1671, %r3, 1062207488;
	setp.eq.f64 	%p1673, %fd1372, 0d3FF0000000000000;
	selp.f64 	%fd6027, 0d3FF0000000000000, %fd10096, %p1673;
	add.f64 	%fd6028, %fd10095, 0d3EB0C6F7A0B5ED8D;
	setp.eq.f64 	%p1674, %fd1366, 0d3FF0000000000000;
	selp.f64 	%fd6029, 0d3FF000010C6F7A0B, %fd6028, %p1674;
	add.f64 	%fd1378, %fd6029, %fd6027;
	ld.shared.f64 	%fd6030, [%r12+328];
	sub.f64 	%fd1379, %fd9760, %fd6030;
	{
	.reg .b32 %temp; 
	mov.b64 	{%temp, %r180}, %fd1379;
	}
	abs.f64 	%fd1380, %fd1379;
	{ // callseq 166, 0
	.param .b64 param0;
	st.param.f64 	[param0], %fd1380;
	.param .b64 param1;
	st.param.f64 	[param1], 0d4000000000000000;
	.param .b64 retval0;
	call.uni (retval0), 
	__internal_accurate_pow, 
	(
	param0, 
	param1
	);
	ld.param.f64 	%fd6031, [retval0];
	} // callseq 166
	setp.lt.s32 	%p1675, %r180, 0;
	neg.f64 	%fd6033, %fd6031;
	selp.f64 	%fd6034, %fd6033, %fd6031, %p1671;
	selp.f64 	%fd6035, %fd6034, %fd6031, %p1675;
	setp.eq.f64 	%p1676, %fd1379, 0d0000000000000000;
	selp.b32 	%r2041, %r180, 0, %p1671;
	or.b32  	%r2042, %r2041, 2146435072;
	selp.b32 	%r2043, %r2042, %r2041, %p1670;
	mov.b32 	%r2044, 0;
	mov.b64 	%fd6036, {%r2044, %r2043};
	selp.f64 	%fd10097, %fd6036, %fd6035, %p1676;
	add.f64 	%fd6037, %fd1379, 0d4000000000000000;
	{
	.reg .b32 %temp; 
	mov.b64 	{%temp, %r2045}, %fd6037;
	}
	and.b32  	%r2046, %r2045, 2146435072;
	setp.ne.s32 	%p1677, %r2046, 2146435072;
	@%p1677 bra 	$L__BB1_1047;
	setp.nan.f64 	%p1678, %fd1379, %fd1379;
	@%p1678 bra 	$L__BB1_1046;
	setp.neu.f64 	%p1679, %fd1380, 0d7FF0000000000000;
	@%p1679 bra 	$L__BB1_1047;
	selp.b32 	%r2047, %r5, %r4, %p1;
	selp.b32 	%r2048, %r2047, %r4, %p1675;
	mov.b32 	%r2049, 0;
	mov.b64 	%fd10097, {%r2049, %r2048};
	bra.uni 	$L__BB1_1047;
$L__BB1_1046:
	mov.f64 	%fd6038, 0d4000000000000000;
	add.rn.f64 	%fd10097, %fd1379, %fd6038;
$L__BB1_1047:
	setp.eq.f64 	%p1681, %fd1379, 0d3FF0000000000000;
	selp.f64 	%fd6039, 0d3FF0000000000000, %fd10097, %p1681;
	add.f64 	%fd1385, %fd1378, %fd6039;
	{
	.reg .b32 %temp; 
	mov.b64 	{%temp, %r181}, %fd1385;
	}
	abs.f64 	%fd1386, %fd1385;
	setp.eq.f64 	%p1682, %fd1385, 0d0000000000000000;
	@%p1682 bra 	$L__BB1_1049;
	setp.lt.s32 	%p1683, %r181, 0;
	{ // callseq 167, 0
	.param .b64 param0;
	st.param.f64 	[param0], %fd1386;
	.param .b64 param1;
	st.param.f64 	[param1], 0d3FF8000000000000;
	.param .b64 retval0;
	call.uni (retval0), 
	__internal_accurate_pow, 
	(
	param0, 
	param1
	);
	ld.param.f64 	%fd6040, [retval0];
	} // callseq 167
	selp.f64 	%fd10099, 0dFFF8000000000000, %fd6040, %p1683;
	bra.uni 	$L__BB1_1050;
$L__BB1_1049:
	setp.lt.s32 	%p1684, %r6, 0;
	setp.eq.s32 	%p1685, %r7, 1073741824;
	selp.b32 	%r2050, %r181, 0, %p1685;
	or.b32  	%r2051, %r2050, 2146435072;
	selp.b32 	%r2052, %r2051, %r2050, %p1684;
	mov.b32 	%r2053, 0;
	mov.b64 	%fd10099, {%r2053, %r2052};
$L__BB1_1050:
	add.f64 	%fd6042, %fd1385, 0d3FF8000000000000;
	{
	.reg .b32 %temp; 
	mov.b64 	{%temp, %r2054}, %fd6042;
	}
	and.b32  	%r2055, %r2054, 2146435072;
	setp.ne.s32 	%p1686, %r2055, 2146435072;
	@%p1686 bra 	$L__BB1_1055;
	setp.nan.f64 	%p1687, %fd1385, %fd1385;
	@%p1687 bra 	$L__BB1_1054;
	setp.neu.f64 	%p1688, %fd1386, 0d7FF0000000000000;
	@%p1688 bra 	$L__BB1_1055;
	setp.lt.s32 	%p1689, %r181, 0;
	selp.b32 	%r2056, %r9, %r8, %p2;
	selp.b32 	%r2057, %r2056, %r8, %p1689;
	mov.b32 	%r2058, 0;
	mov.b64 	%fd10099, {%r2058, %r2057};
	bra.uni 	$L__BB1_1055;
$L__BB1_1054:
	mov.f64 	%fd6043, 0d3FF8000000000000;
	add.rn.f64 	%fd10099, %fd1385, %fd6043;
$L__BB1_1055:
	setp.eq.f64 	%p1690, %fd1385, 0d3FF0000000000000;
	selp.f64 	%fd6044, 0d3FF0000000000000, %fd10099, %p1690;
	ld.shared.f64 	%fd6045, [%r13+328];
	mul.f64 	%fd6046, %fd1366, %fd6045;
	div.rn.f64 	%fd6047, %fd6046, %fd6044;
	sub.f64 	%fd9772, %fd9772, %fd6047;
	mul.f64 	%fd6048, %fd1372, %fd6045;
	div.rn.f64 	%fd6049, %fd6048, %fd6044;
	sub.f64 	%fd9773, %fd9773, %fd6049;
	mul.f64 	%fd6050, %fd1379, %fd6045;
	div.rn.f64 	%fd6051, %fd6050, %fd6044;
	sub.f64 	%fd9774, %fd9774, %fd6051;
$L__BB1_1056:
	add.s64 	%rd75, %rd11, 42;
	setp.ge.u64 	%p1691, %rd75, %rd14;
	@%p1691 bra 	$L__BB1_1081;
	setp.lt.s32 	%p1692, %r2, 0;
	setp.eq.s32 	%p1693, %r3, 1062207488;
	ld.shared.f64 	%fd6052, [%r10+336];
	sub.f64 	%fd1399, %fd9758, %fd6052;
	{
	.reg .b32 %temp; 
	mov.b64 	{%temp, %r182}, %fd1399;
	}
	abs.f64 	%fd1400, %fd1399;
	{ // callseq 168, 0
	.param .b64 param0;
	st.param.f64 	[param0], %fd1400;
	.param .b64 param1;
	st.param.f64 	[param1], 0d4000000000000000;
	.param .b64 retval0;
	call.uni (retval0), 
	__internal_accurate_pow, 
	(
	param0, 
	param1
	);
	ld.param.f64 	%fd6053, [retval0];
	} // callseq 168
	setp.lt.s32 	%p1695, %r182, 0;
	neg.f64 	%fd6055, %fd6053;
	selp.f64 	%fd6056, %fd6055, %fd6053, %p1693;
	selp.f64 	%fd6057, %fd6056, %fd6053, %p1695;
	setp.eq.f64 	%p1696, %fd1399, 0d0000000000000000;
	selp.b32 	%r2059, %r182, 0, %p1693;
	or.b32  	%r2060, %r2059, 2146435072;
	selp.b32 	%r2061, %r2060, %r2059, %p1692;
	mov.b32 	%r2062, 0;
	mov.b64 	%fd6058, {%r2062, %r2061};
	selp.f64 	%fd10103, %fd6058, %fd6057, %p1696;
	add.f64 	%fd6059, %fd1399, 0d4000000000000000;
	{
	.reg .b32 %temp; 
	mov.b64 	{%temp, %r2063}, %fd6059;
	}
	and.b32  	%r2064, %r2063, 2146435072;
	setp.ne.s32 	%p1697, %r2064, 2146435072;
	@%p1697 bra 	$L__BB1_1062;
	setp.nan.f64 	%p1698, %fd1399, %fd1399;
	@%p1698 bra 	$L__BB1_1061;
	setp.neu.f64 	%p1699, %fd1400, 0d7FF0000000000000;
	@%p1699 bra 	$L__BB1_1062;
	selp.b32 	%r2065, %r5, %r4, %p1;
	selp.b32 	%r2066, %r2065, %r4, %p1695;
	mov.b32 	%r2067, 0;
	mov.b64 	%fd10103, {%r2067, %r2066};
	bra.uni 	$L__BB1_1062;
$L__BB1_1061:
	mov.f64 	%fd6060, 0d4000000000000000;
	add.rn.f64 	%fd10103, %fd1399, %fd6060;
$L__BB1_1062:
	setp.lt.s32 	%p1701, %r2, 0;
	setp.eq.s32 	%p1702, %r3, 1062207488;
	ld.shared.f64 	%fd6061, [%r11+336];
	sub.f64 	%fd1405, %fd9759, %fd6061;
	{
	.reg .b32 %temp; 
	mov.b64 	{%temp, %r183}, %fd1405;
	}
	abs.f64 	%fd1406, %fd1405;
	{ // callseq 169, 0
	.param .b64 param0;
	st.param.f64 	[param0], %fd1406;
	.param .b64 param1;
	st.param.f64 	[param1], 0d4000000000000000;
	.param .b64 retval0;
	call.uni (retval0), 
	__internal_accurate_pow, 
	(
	param0, 
	param1
	);
	ld.param.f64 	%fd6062, [retval0];
	} // callseq 169
	setp.lt.s32 	%p1704, %r183, 0;
	neg.f64 	%fd6064, %fd6062;
	selp.f64 	%fd6065, %fd6064, %fd6062, %p1702;
	selp.f64 	%fd6066, %fd6065, %fd6062, %p1704;
	setp.eq.f64 	%p1705, %fd1405, 0d0000000000000000;
	selp.b32 	%r2068, %r183, 0, %p1702;
	or.b32  	%r2069, %r2068, 2146435072;
	selp.b32 	%r2070, %r2069, %r2068, %p1701;
	mov.b32 	%r2071, 0;
	mov.b64 	%fd6067, {%r2071, %r2070};
	selp.f64 	%fd10104, %fd6067, %fd6066, %p1705;
	add.f64 	%fd6068, %fd1405, 0d4000000000000000;
	{
	.reg .b32 %temp; 
	mov.b64 	{%temp, %r2072}, %fd6068;
	}
	and.b32  	%r2073, %r2072, 2146435072;
	setp.ne.s32 	%p1706, %r2073, 2146435072;
	@%p1706 bra 	$L__BB1_1067;
	setp.nan.f64 	%p1707, %fd1405, %fd1405;
	@%p1707 bra 	$L__BB1_1066;
	setp.neu.f64 	%p1708, %fd1406, 0d7FF0000000000000;
	@%p1708 bra 	$L__BB1_1067;
	selp.b32 	%r2074, %r5, %r4, %p1;
	selp.b32 	%r2075, %r2074, %r4, %p1704;
	mov.b32 	%r2076, 0;
	mov.b64 	%fd10104, {%r2076, %r2075};
	bra.uni 	$L__BB1_1067;
$L__BB1_1066:
	mov.f64 	%fd6069, 0d4000000000000000;
	add.rn.f64 	%fd10104, %fd1405, %fd6069;
$L__BB1_1067:
	setp.lt.s32 	%p1710, %r2, 0;
	setp.eq.s32 	%p1711, %r3, 1062207488;
	setp.eq.f64 	%p1713, %fd1405, 0d3FF0000000000000;
	selp.f64 	%fd6070, 0d3FF0000000000000, %fd10104, %p1713;
	add.f64 	%fd6071, %fd10103, 0d3EB0C6F7A0B5ED8D;
	setp.eq.f64 	%p1714, %fd1399, 0d3FF0000000000000;
	selp.f64 	%fd6072, 0d3FF000010C6F7A0B, %fd6071, %p1714;
	add.f64 	%fd1411, %fd6072, %fd6070;
	ld.shared.f64 	%fd6073, [%r12+336];
	sub.f64 	%fd1412, %fd9760, %fd6073;
	{
	.reg .b32 %temp; 
	mov.b64 	{%temp, %r184}, %fd1412;
	}
	abs.f64 	%fd1413, %fd1412;
	{ // callseq 170, 0
	.param .b64 param0;
	st.param.f64 	[param0], %fd1413;
	.param .b64 param1;
	st.param.f64 	[param1], 0d4000000000000000;
	.param .b64 retval0;
	call.uni (retval0), 
	__internal_accurate_pow, 
	(
	param0, 
	param1
	);
	ld.param.f64 	%fd6074, [retval0];
	} // callseq 170
	setp.lt.s32 	%p1715, %r184, 0;
	neg.f64 	%fd6076, %fd6074;
	selp.f64 	%fd6077, %fd6076, %fd6074, %p1711;
	selp.f64 	%fd6078, %fd6077, %fd6074, %p1715;
	setp.eq.f64 	%p1716, %fd1412, 0d0000000000000000;
	selp.b32 	%r2077, %r184, 0, %p1711;
	or.b32  	%r2078, %r2077, 2146435072;
	selp.b32 	%r2079, %r2078, %r2077, %p1710;
	mov.b32 	%r2080, 0;
	mov.b64 	%fd6079, {%r2080, %r2079};
	selp.f64 	%fd10105, %fd6079, %fd6078, %p1716;
	add.f64 	%fd6080, %fd1412, 0d4000000000000000;
	{
	.reg .b32 %temp; 
	mov.b64 	{%temp, %r2081}, %fd6080;
	}
	and.b32  	%r2082, %r2081, 2146435072;
	setp.ne.s32 	%p1717, %r2082, 2146435072;
	@%p1717 bra 	$L__BB1_1072;
	setp.nan.f64 	%p1718, %fd1412, %fd1412;
	@%p1718 bra 	$L__BB1_1071;
	setp.neu.f64 	%p1719, %fd1413, 0d7FF0000000000000;
	@%p1719 bra 	$L__BB1_1072;
	selp.b32 	%r2083, %r5, %r4, %p1;
	selp.b32 	%r2084, %r2083, %r4, %p1715;
	mov.b32 	%r2085, 0;
	mov.b64 	%fd10105, {%r2085, %r2084};
	bra.uni 	$L__BB1_1072;
$L__BB1_1071:
	mov.f64 	%fd6081, 0d4000000000000000;
	add.rn.f64 	%fd10105, %fd1412, %fd6081;
$L__BB1_1072:
	setp.eq.f64 	%p1721, %fd1412, 0d3FF0000000000000;
	selp.f64 	%fd6082, 0d3FF0000000000000, %fd10105, %p1721;
	add.f64 	%fd1418, %fd1411, %fd6082;
	{
	.reg .b32 %temp; 
	mov.b64 	{%temp, %r185}, %fd1418;
	}
	abs.f64 	%fd1419, %fd1418;
	setp.eq.f64 	%p1722, %fd1418, 0d0000000000000000;
	@%p1722 bra 	$L__BB1_1074;
	setp.lt.s32 	%p1723, %r185, 0;
	{ // callseq 171, 0
	.param .b64 param0;
	st.param.f64 	[param0], %fd1419;
	.param .b64 param1;
	st.param.f64 	[param1], 0d3FF8000000000000;
	.param .b64 retval0;
	call.uni (retval0), 
	__internal_accurate_pow, 
	(
	param0, 
	param1
	);
	ld.param.f64 	%fd6083, [retval0];
	} // callseq 171
	selp.f64 	%fd10107, 0dFFF8000000000000, %fd6083, %p1723;
	bra.uni 	$L__BB1_1075;
$L__BB1_1074:
	setp.lt.s32 	%p1724, %r6, 0;
	setp.eq.s32 	%p1725, %r7, 1073741824;
	selp.b32 	%r2086, %r185, 0, %p1725;
	or.b32  	%r2087, %r2086, 2146435072;
	selp.b32 	%r2088, %r2087, %r2086, %p1724;
	mov.b32 	%r2089, 0;
	mov.b64 	%fd10107, {%r2089, %r2088};
$L__BB1_1075:
	add.f64 	%fd6085, %fd1418, 0d3FF8000000000000;
	{
	.reg .b32 %temp; 
	mov.b64 	{%temp, %r2090}, %fd6085;
	}
	and.b32  	%r2091, %r2090, 2146435072;
	setp.ne.s32 	%p1726, %r2091, 2146435072;
	@%p1726 bra 	$L__BB1_1080;
	setp.nan.f64 	%p1727, %fd1418, %fd1418;
	@%p1727 bra 	$L__BB1_1079;
	setp.neu.f64 	%p1728, %fd1419, 0d7FF0000000000000;
	@%p1728 bra 	$L__BB1_1080;
	setp.lt.s32 	%p1729, %r185, 0;
	selp.b32 	%r2092, %r9, %r8, %p2;
	selp.b32 	%r2093, %r2092, %r8, %p1729;
	mov.b32 	%r2094, 0;
	mov.b64 	%fd10107, {%r2094, %r2093};
	bra.uni 	$L__BB1_1080;
$L__BB1_1079:
	mov.f64 	%fd6086, 0d3FF8000000000000;
	add.rn.f64 	%fd10107, %fd1418, %fd6086;
$L__BB1_1080:
	setp.eq.f64 	%p1730, %fd1418, 0d3FF0000000000000;
	selp.f64 	%fd6087, 0d3FF0000000000000, %fd10107, %p1730;
	ld.shared.f64 	%fd6088, [%r13+336];
	mul.f64 	%fd6089, %fd1399, %fd6088;
	div.rn.f64 	%fd6090, %fd6089, %fd6087;
	sub.f64 	%fd9772, %fd9772, %fd6090;
	mul.f64 	%fd6091, %fd1405, %fd6088;
	div.rn.f64 	%fd6092, %fd6091, %fd6087;
	sub.f64 	%fd9773, %fd9773, %fd6092;
	mul.f64 	%fd6093, %fd1412, %fd6088;
	div.rn.f64 	%fd6094, %fd6093, %fd6087;
	sub.f64 	%fd9774, %fd9774, %fd6094;
$L__BB1_1081:
	add.s64 	%rd76, %rd11, 43;
	setp.ge.u64 	%p1731, %rd76, %rd14;
	@%p1731 bra 	$L__BB1_1106;
	setp.lt.s32 	%p1732, %r2, 0;
	setp.eq.s32 	%p1733, %r3, 1062207488;
	ld.shared.f64 	%fd6095, [%r10+344];
	sub.f64 	%fd1432, %fd9758, %fd6095;
	{
	.reg .b32 %temp; 
	mov.b64 	{%temp, %r186}, %fd1432;
	}
	abs.f64 	%fd1433, %fd1432;
	{ // callseq 172, 0
	.param .b64 param0;
	st.param.f64 	[param0], %fd1433;
	.param .b64 param1;
	st.param.f64 	[param1], 0d4000000000000000;
	.param .b64 retval0;
	call.uni (retval0), 
	__internal_accurate_pow, 
	(
	param0, 
	param1
	);
	ld.param.f64 	%fd6096, [retval0];
	} // callseq 172
	setp.lt.s32 	%p1735, %r186, 0;
	neg.f64 	%fd6098, %fd6096;
	selp.f64 	%fd6099, %fd6098, %fd6096, %p1733;
	selp.f64 	%fd6100, %fd6099, %fd6096, %p1735;
	setp.eq.f64 	%p1736, %fd1432, 0d0000000000000000;
	selp.b32 	%r2095, %r186, 0, %p1733;
	or.b32  	%r2096, %r2095, 2146435072;
	selp.b32 	%r2097, %r2096, %r2095, %p1732;
	mov.b32 	%r2098, 0;
	mov.b64 	%fd6101, {%r2098, %r2097};
	selp.f64 	%fd10111, %fd6101, %fd6100, %p1736;
	add.f64 	%fd6102, %fd1432, 0d4000000000000000;
	{
	.reg .b32 %temp; 
	mov.b64 	{%temp, %r2099}, %fd6102;
	}
	and.b32  	%r2100, %r2099, 2146435072;
	setp.ne.s32 	%p1737, %r2100, 2146435072;
	@%p1737 bra 	$L__BB1_1087;
	setp.nan.f64 	%p1738, %fd1432, %fd1432;
	@%p1738 bra 	$L__BB1_1086;
	setp.neu.f64 	%p1739, %fd1433, 0d7FF0000000000000;
	@%p1739 bra 	$L__BB1_1087;
	selp.b32 	%r2101, %r5, %r4, %p1;
	selp.b32 	%r2102, %r2101, %r4, %p1735;
	mov.b32 	%r2103, 0;
	mov.b64 	%fd10111, {%r2103, %r2102};
	bra.uni 	$L__BB1_1087;
$L__BB1_1086:
	mov.f64 	%fd6103, 0d4000000000000000;
	add.rn.f64 	%fd10111, %fd1432, %fd6103;
$L__BB1_1087:
	setp.lt.s32 	%p1741, %r2, 0;
	setp.eq.s32 	%p1742, %r3, 1062207488;
	ld.shared.f64 	%fd6104, [%r11+344];
	sub.f64 	%fd1438, %fd9759, %fd6104;
	{
	.reg .b32 %temp; 
	mov.b64 	{%temp, %r187}, %fd1438;
	}
	abs.f64 	%fd1439, %fd1438;
	{ // callseq 173, 0
	.param .b64 param0;
	st.param.f64 	[param0], %fd1439;
	.param .b64 param1;
	st.param.f64 	[param1], 0d4000000000000000;
	.param .b64 retval0;
	call.uni (retval0), 
	__internal_accurate_pow, 
	(
	param0, 
	param1
	);
	ld.param.f64 	%fd6105, [retval0];
	} // callseq 173
	setp.lt.s32 	%p1744, %r187, 0;
	neg.f64 	%fd6107, %fd6105;
	selp.f64 	%fd6108, %fd6107, %fd6105, %p1742;
	selp.f64 	%fd6109, %fd6108, %fd6105, %p1744;
	setp.eq.f64 	%p1745, %fd1438, 0d0000000000000000;
	selp.b32 	%r2104, %r187, 0, %p1742;
	or.b32  	%r2105, %r2104, 2146435072;
	selp.b32 	%r2106, %r2105, %r2104, %p1741;
	mov.b32 	%r2107, 0;
	mov.b64 	%fd6110, {%r2107, %r2106};
	selp.f64 	%fd10112, %fd6110, %fd6109, %p1745;
	add.f64 	%fd6111, %fd1438, 0d4000000000000000;
	{
	.reg .b32 %temp; 
	mov.b64 	{%temp, %r2108}, %fd6111;
	}
	and.b32  	%r2109, %r2108, 2146435072;
	setp.ne.s32 	%p1746, %r2109, 2146435072;
	@%p1746 bra 	$L__BB1_1092;
	setp.nan.f64 	%p1747, %fd1438, %fd1438;
	@%p1747 bra 	$L__BB1_1091;
	setp.neu.f64 	%p1748, %fd1439, 0d7FF0000000000000;
	@%p1748 bra 	$L__BB1_1092;
	selp.b32 	%r2110, %r5, %r4, %p1;
	selp.b32 	%r2111, %r2110, %r4, %p1744;
	mov.b32 	%r2112, 0;
	mov.b64 	%fd10112, {%r2112, %r2111};
	bra.uni 	$L__BB1_1092;
$L__BB1_1091:
	mov.f64 	%fd6112, 0d4000000000000000;
	add.rn.f64 	%fd10112, %fd1438, %fd6112;
$L__BB1_1092:
	setp.lt.s32 	%p1750, %r2, 0;
	setp.eq.s32 	%p1751, %r3, 1062207488;
	setp.eq.f64 	%p1753, %fd1438, 0d3FF0000000000000;
	selp.f64 	%fd6113, 0d3FF0000000000000, %fd10112, %p1753;
	add.f64 	%fd6114, %fd10111, 0d3EB0C6F7A0B5ED8D;
	setp.eq.f64 	%p1754, %fd1432, 0d3FF0000000000000;
	selp.f64 	%fd6115, 0d3FF000010C6F7A0B, %fd6114, %p1754;
	add.f64 	%fd1444, %fd6115, %fd6113;
	ld.shared.f64 	%fd6116, [%r12+344];
	sub.f64 	%fd1445, %fd9760, %fd6116;
	{
	.reg .b32 %temp; 
	mov.b64 	{%temp, %r188}, %fd1445;
	}
	abs.f64 	%fd1446, %fd1445;
	{ // callseq 174, 0
	.param .b64 param0;
	st.param.f64 	[param0], %fd1446;
	.param .b64 param1;
	st.param.f64 	[param1], 0d4000000000000000;
	.param .b64 retval0;
	call.uni (retval0), 
	__internal_accurate_pow, 
	(
	param0, 
	param1
	);
	ld.param.f64 	%fd6117, [retval0];
	} // callseq 174
	setp.lt.s32 	%p1755, %r188, 0;
	neg.f64 	%fd6119, %fd6117;
	selp.f64 	%fd6120, %fd6119, %fd6117, %p1751;
	selp.f64 	%fd6121, %fd6120, %fd6117, %p1755;
	setp.eq.f64 	%p1756, %fd1445, 0d0000000000000000;
	selp.b32 	%r2113, %r188, 0, %p1751;
	or.b32  	%r2114, %r2113, 2146435072;
	selp.b32 	%r2115, %r2114, %r2113, %p1750;
	mov.b32 	%r2116, 0;
	mov.b64 	%fd6122, {%r2116, %r2115};
	selp.f64 	%fd10113, %fd6122, %fd6121, %p1756;
	add.f64 	%fd6123, %fd1445, 0d4000000000000000;
	{
	.reg .b32 %temp; 
	mov.b64 	{%temp, %r2117}, %fd6123;
	}
	and.b32  	%r2118, %r2117, 2146435072;
	setp.ne.s32 	%p1757, %r2118, 2146435072;
	@%p1757 bra 	$L__BB1_1097;
	setp.nan.f64 	%p1758, %fd1445, %fd1445;
	@%p1758 bra 	$L__BB1_1096;
	setp.neu.f64 	%p1759, %fd1446, 0d7FF0000000000000;
	@%p1759 bra 	$L__BB1_1097;
	selp.b32 	%r2119, %r5, %r4, %p1;
	selp.b32 	%r2120, %r2119, %r4, %p1755;
	mov.b32 	%r2121, 0;
	mov.b64 	%fd10113, {%r2121, %r2120};
	bra.uni 	$L__BB1_1097;
$L__BB1_1096:
	mov.f64 	%fd6124, 0d4000000000000000;
	add.rn.f64 	%fd10113, %fd1445, %fd6124;
$L__BB1_1097:
	setp.eq.f64 	%p1761, %fd1445, 0d3FF0000000000000;
	selp.f64 	%fd6125, 0d3FF0000000000000, %fd10113, %p1761;
	add.f64 	%fd1451, %fd1444, %fd6125;
	{
	.reg .b32 %temp; 
	mov.b64 	{%temp, %r189}, %fd1451;
	}
	abs.f64 	%fd1452, %fd1451;
	setp.eq.f64 	%p1762, %fd1451, 0d0000000000000000;
	@%p1762 bra 	$L__BB1_1099;
	setp.lt.s32 	%p1763, %r189, 0;
	{ // callseq 175, 0
	.param .b64 param0;
	st.param.f64 	[param0], %fd1452;
	.param .b64 param1;
	st.param.f64 	[param1], 0d3FF8000000000000;
	.param .b64 retval0;
	call.uni (retval0), 
	__internal_accurate_pow, 
	(
	param0, 
	param1
	);
	ld.param.f64 	%fd6126, [retval0];
	} // callseq 175
	selp.f64 	%fd10115, 0dFFF8000000000000, %fd6126, %p1763;
	bra.uni 	$L__BB1_1100;
$L__BB1_1099:
	setp.lt.s32 	%p1764, %r6, 0;
	setp.eq.s32 	%p1765, %r7, 1073741824;
	selp.b32 	%r2122, %r189, 0, %p1765;
	or.b32  	%r2123, %r2122, 2146435072;
	selp.b32 	%r2124, %r2123, %r2122, %p1764;
	mov.b32 	%r2125, 0;
	mov.b64 	%fd10115, {%r2125, %r2124};
$L__BB1_1100:
	add.f64 	%fd6128, %fd1451, 0d3FF8000000000000;
	{
	.reg .b32 %temp; 
	mov.b64 	{%temp, %r2126}, %fd6128;
	}
	and.b32  	%r2127, %r2126, 2146435072;
	setp.ne.s32 	%p1766, %r2127, 2146435072;
	@%p1766 bra 	$L__BB1_1105;
	setp.nan.f64 	%p1767, %fd1451, %fd1451;
	@%p1767 bra 	$L__BB1_1104;
	setp.neu.f64 	%p1768, %fd1452, 0d7FF0000000000000;
	@%p1768 bra 	$L__BB1_1105;
	setp.lt.s32 	%p1769, %r189, 0;
	selp.b32 	%r2128, %r9, %r8, %p2;
	selp.b32 	%r2129, %r2128, %r8, %p1769;
	mov.b32 	%r2130, 0;
	mov.b64 	%fd10115, {%r2130, %r2129};
	bra.uni 	$L__BB1_1105;
$L__BB1_1104:
	mov.f64 	%fd6129, 0d3FF8000000000000;
	add.rn.f64 	%fd10115, %fd1451, %fd6129;
$L__BB1_1105:
	setp.eq.f64 	%p1770, %fd1451, 0d3FF0000000000000;
	selp.f64 	%fd6130, 0d3FF0000000000000, %fd10115, %p1770;
	ld.shared.f64 	%fd6131, [%r13+344];
	mul.f64 	%fd6132, %fd1432, %fd6131;
	div.rn.f64 	%fd6133, %fd6132, %fd6130;
	sub.f64 	%fd9772, %fd9772, %fd6133;
	mul.f64 	%fd6134, %fd1438, %fd6131;
	div.rn.f64 	%fd6135, %fd6134, %fd6130;
	sub.f64 	%fd9773, %fd9773, %fd6135;
	mul.f64 	%fd6136, %fd1445, %fd6131;
	div.rn.f64 	%fd6137, %fd6136, %fd6130;
	sub.f64 	%fd9774, %fd9774, %fd6137;
$L__BB1_1106:
	add.s64 	%rd77, %rd11, 44;
	setp.ge.u64 	%p1771, %rd77, %rd14;
	@%p1771 bra 	$L__BB1_1131;
	setp.lt.s32 	%p1772, %r2, 0;
	setp.eq.s32 	%p1773, %r3, 1062207488;
	ld.shared.f64 	%fd6138, [%r10+352];
	sub.f64 	%fd1465, %fd9758, %fd6138;
	{
	.reg .b32 %temp; 
	mov.b64 	{%temp, %r190}, %fd1465;
	}
	abs.f64 	%fd1466, %fd1465;
	{ // callseq 176, 0
	.param .b64 param0;
	st.param.f64 	[param0], %fd1466;
	.param .b64 param1;
	st.param.f64 	[param1], 0d4000000000000000;
	.param .b64 retval0;
	call.uni (retval0), 
	__internal_accurate_pow, 
	(
	param0, 
	param1
	);
	ld.param.f64 	%fd6139, [retval0];
	} // callseq 176
	setp.lt.s32 	%p1775, %r190, 0;
	neg.f64 	%fd6141, %fd6139;
	selp.f64 	%fd6142, %fd6141, %fd6139, %p1773;
	selp.f64 	%fd6143, %fd6142, %fd6139, %p1775;
	setp.eq.f64 	%p1776, %fd1465, 0d0000000000000000;
	selp.b32 	%r2131, %r190, 0, %p1773;
	or.b32  	%r2132, %r2131, 2146435072;
	selp.b32 	%r2133, %r2132, %r2131, %p1772;
	mov.b32 	%r2134, 0;
	mov.b64 	%fd6144, {%r2134, %r2133};
	selp.f64 	%fd10119, %fd6144, %fd6143, %p1776;
	add.f64 	%fd6145, %fd1465, 0d4000000000000000;
	{
	.reg .b32 %temp; 
	mov.b64 	{%temp, %r2135}, %fd6145;
	}
	and.b32  	%r2136, %r2135, 2146435072;
	setp.ne.s32 	%p1777, %r2136, 2146435072;
	@%p1777 bra 	$L__BB1_1112;
	setp.nan.f64 	%p1778, %fd1465, %fd1465;
	@%p1778 bra 	$L__BB1_1111;
	setp.neu.f64 	%p1779, %fd1466, 0d7FF0000000000000;
	@%p1779 bra 	$L__BB1_1112;
	selp.b32 	%r2137, %r5, %r4, %p1;
	selp.b32 	%r2138, %r2137, %r4, %p1775;
	mov.b32 	%r2139, 0;
	mov.b64 	%fd10119, {%r2139, %r2138};
	bra.uni 	$L__BB1_1112;
$L__BB1_1111:
	mov.f64 	%fd6146, 0d4000000000000000;
	add.rn.f64 	%fd10119, %fd1465, %fd6146;
$L__BB1_1112:
	setp.lt.s32 	%p1781, %r2, 0;
	setp.eq.s32 	%p1782, %r3, 1062207488;
	ld.shared.f64 	%fd6147, [%r11+352];
	sub.f64 	%fd1471, %fd9759, %fd6147;
	{
	.reg .b32 %temp; 
	mov.b64 	{%temp, %r191}, %fd1471;
	}
	abs.f64 	%fd1472, %fd1471;
	{ // callseq 177, 0
	.param .b64 param0;
	st.param.f64 	[param0], %fd1472;
	.param .b64 param1;
	st.param.f64 	[param1], 0d4000000000000000;
	.param .b64 retval0;
	call.uni (retval0), 
	__internal_accurate_pow, 
	(
	param0, 
	param1
	);
	ld.param.f64 	%fd6148, [retval0];
	} // callseq 177
	setp.lt.s32 	%p1784, %r191, 0;
	neg.f64 	%fd6150, %fd6148;
	selp.f64 	%fd6151, %fd6150, %fd6148, %p1782;
	selp.f64 	%fd6152, %fd6151, %fd6148, %p1784;
	setp.eq.f64 	%p1785, %fd1471, 0d0000000000000000;
	selp.b32 	%r2140, %r191, 0, %p1782;
	or.b32  	%r2141, %r2140, 2146435072;
	selp.b32 	%r2142, %r2141, %r2140, %p1781;
	mov.b32 	%r2143, 0;
	mov.b64 	%fd6153, {%r2143, %r2142};
	selp.f64 	%fd10120, %fd6153, %fd6152, %p1785;
	add.f64 	%fd6154, %fd1471, 0d4000000000000000;
	{
	.reg .b32 %temp; 
	mov.b64 	{%temp, %r2144}, %fd6154;
	}
	and.b32  	%r2145, %r2144, 2146435072;
	setp.ne.s32 	%p1786, %r2145, 2146435072;
	@%p1786 bra 	$L__BB1_1117;
	setp.nan.f64 	%p1787, %fd1471, %fd1471;
	@%p1787 bra 	$L__BB1_1116;
	setp.neu.f64 	%p1788, %fd1472, 0d7FF0000000000000;
	@%p1788 bra 	$L__BB1_1117;
	selp.b32 	%r2146, %r5, %r4, %p1;
	selp.b32 	%r2147, %r2146, %r4, %p1784;
	mov.b32 	%r2148, 0;
	mov.b64 	%fd10120, {%r2148, %r2147};
	bra.uni 	$L__BB1_1117;
$L__BB1_1116:
	mov.f64 	%fd6155, 0d4000000000000000;
	add.rn.f64 	%fd10120, %fd1471, %fd6155;
$L__BB1_1117:
	setp.lt.s32 	%p1790, %r2, 0;
	setp.eq.s32 	%p1791, %r3, 1062207488;
	setp.eq.f64 	%p1793, %fd1471, 0d3FF0000000000000;
	selp.f64 	%fd6156, 0d3FF0000000000000, %fd10120, %p1793;
	add.f64 	%fd6157, %fd10119, 0d3EB0C6F7A0B5ED8D;
	setp.eq.f64 	%p1794, %fd1465, 0d3FF0000000000000;
	selp.f64 	%fd6158, 0d3FF000010C6F7A0B, %fd6157, %p1794;
	add.f64 	%fd1477, %fd6158, %fd6156;
	ld.shared.f64 	%fd6159, [%r12+352];
	sub.f64 	%fd1478, %fd9760, %fd6159;
	{
	.reg .b32 %temp; 
	mov.b64 	{%temp, %r192}, %fd1478;
	}
	abs.f64 	%fd1479, %fd1478;
	{ // callseq 178, 0
	.param .b64 param0;
	st.param.f64 	[param0], %fd1479;
	.param .b64 param1;
	st.param.f64 	[param1], 0d4000000000000000;
	.param .b64 retval0;
	call.uni (retval0), 
	__internal_accurate_pow, 
	(
	param0, 
	param1
	);
	ld.param.f64 	%fd6160, [retval0];
	} // callseq 178
	setp.lt.s32 	%p1795, %r192, 0;
	neg.f64 	%fd6162, %fd6160;
	selp.f64 	%fd6163, %fd6162, %fd6160, %p1791;
	selp.f64 	%fd6164, %fd6163, %fd6160, %p1795;
	setp.eq.f64 	%p1796, %fd1478, 0d0000000000000000;
	selp.b32 	%r2149, %r192, 0, %p1791;
	or.b32  	%r2150, %r2149, 2146435072;
	selp.b32 	%r2151, %r2150, %r2149, %p1790;
	mov.b32 	%r2152, 0;
	mov.b64 	%fd6165, {%r2152, %r2151};
	selp.f64 	%fd10121, %fd6165, %fd6164, %p1796;
	add.f64 	%fd6166, %fd1478, 0d4000000000000000;
	{
	.reg .b32 %temp; 
	mov.b64 	{%temp, %r2153}, %fd6166;
	}
	and.b32  	%r2154, %r2153, 2146435072;
	setp.ne.s32 	%p1797, %r2154, 2146435072;
	@%p1797 bra 	$L__BB1_1122;
	setp.nan.f64 	%p1798, %fd1478, %fd1478;
	@%p1798 bra 	$L__BB1_1121;
	setp.neu.f64 	%p1799, %fd1479, 0d7FF0000000000000;
	@%p1799 bra 	$L__BB1_1122;
	selp.b32 	%r2155, %r5, %r4, %p1;
	selp.b32 	%r2156, %r2155, %r4, %p1795;
	mov.b32 	%r2157, 0;
	mov.b64 	%fd10121, {%r2157, %r2156};
	bra.uni 	$L__BB1_1122;
$L__BB1_1121:
	mov.f64 	%fd6167, 0d4000000000000000;
	add.rn.f64 	%fd10121, %fd1478, %fd6167;
$L__BB1_1122:
	setp.eq.f64 	%p1801, %fd1478, 0d3FF0000000000000;
	selp.f64 	%fd6168, 0d3FF0000000000000, %fd10121, %p1801;
	add.f64 	%fd1484, %fd1477, %fd6168;
	{
	.reg .b32 %temp; 
	mov.b64 	{%temp, %r193}, %fd1484;
	}
	abs.f64 	%fd1485, %fd1484;
	setp.eq.f64 	%p1802, %fd1484, 0d0000000000000000;
	@%p1802 bra 	$L__BB1_1124;
	setp.lt.s32 	%p1803, %r193, 0;
	{ // callseq 179, 0
	.param .b64 param0;
	st.param.f64 	[param0], %fd1485;
	.param .b64 param1;
	st.param.f64 	[param1], 0d3FF8000000000000;
	.param .b64 retval0;
	call.uni (retval0), 
	__internal_accurate_pow, 
	(
	param0, 
	param1
	);
	ld.param.f64 	%fd6169, [retval0];
	} // callseq 179
	selp.f64 	%fd10123, 0dFFF8000000000000, %fd6169, %p1803;
	bra.uni 	$L__BB1_1125;
$L__BB1_1124:
	setp.lt.s32 	%p1804, %r6, 0;
	setp.eq.s32 	%p1805, %r7, 1073741824;
	selp.b32 	%r2158, %r193, 0, %p1805;
	or.b32  	%r2159, %r2158, 2146435072;
	selp.b32 	%r2160, %r2159, %r2158, %p1804;
	mov.b32 	%r2161, 0;
	mov.b64 	%fd10123, {%r2161, %r2160};
$L__BB1_1125:
	add.f64 	%fd6171, %fd1484, 0d3FF8000000000000;
	{
	.reg .b32 %temp; 
	mov.b64 	{%temp, %r2162}, %fd6171;
	}
	and.b32  	%r2163, %r2162, 2146435072;
	setp.ne.s32 	%p1806, %r2163, 2146435072;
	@%p1806 bra 	$L__BB1_1130;
	setp.nan.f64 	%p1807, %fd1484, %fd1484;
	@%p1807 bra 	$L__BB1_1129;
	setp.neu.f64 	%p1808, %fd1485, 0d7FF0000000000000;
	@%p1808 bra 	$L__BB1_1130;
	setp.lt.s32 	%p1809, %r193, 0;
	selp.b32 	%r2164, %r9, %r8, %p2;
	selp.b32 	%r2165, %r2164, %r8, %p1809;
	mov.b32 	%r2166, 0;
	mov.b64 	%fd10123, {%r2166, %r2165};
	bra.uni 	$L__BB1_1130;
$L__BB1_1129:
	mov.f64 	%fd6172, 0d3FF8000000000000;
	add.rn.f64 	%fd10123, %fd1484, %fd6172;
$L__BB1_1130:
	setp.eq.f64 	%p1810, %fd1484, 0d3FF0000000000000;
	selp.f64 	%fd6173, 0d3FF0000000000000, %fd10123, %p1810;
	ld.shared.f64 	%fd6174, [%r13+352];
	mul.f64 	%fd6175, %fd1465, %fd6174;
	div.rn.f64 	%fd6176, %fd6175, %fd6173;
	sub.f64 	%fd9772, %fd9772, %fd6176;
	mul.f64 	%fd6177, %fd1471, %fd6174;
	div.rn.f64 	%fd6178, %fd6177, %fd6173;
	sub.f64 	%fd9773, %fd9773, %fd6178;
	mul.f64 	%fd6179, %fd1478, %fd6174;
	div.rn.f64 	%fd6180, %fd6179, %fd6173;
	sub.f64 	%fd9774, %fd9774, %fd6180;
$L__BB1_1131:
	add.s64 	%rd78, %rd11, 45;
	setp.ge.u64 	%p1811, %rd78, %rd14;
	@%p1811 bra 	$L__BB1_1156;
	setp.lt.s32 	%p1812, %r2, 0;
	setp.eq.s32 	%p1813, %r3, 1062207488;
	ld.shared.f64 	%fd6181, [%r10+360];
	sub.f64 	%fd1498, %fd9758, %fd6181;
	{
	.reg .b32 %temp; 
	mov.b64 	{%temp, %r194}, %fd1498;
	}
	abs.f64 	%fd1499, %fd1498;
	{ // callseq 180, 0
	.param .b64 param0;
	st.param.f64 	[param0], %fd1499;
	.param .b64 param1;
	st.param.f64 	[param1], 0d4000000000000000;
	.param .b64 retval0;
	call.uni (retval0), 
	__internal_accurate_pow, 
	(
	param0, 
	param1
	);
	ld.param.f64 	%fd6182, [retval0];
	} // callseq 180
	setp.lt.s32 	%p1815, %r194, 0;
	neg.f64 	%fd6184, %fd6182;
	selp.f64 	%fd6185, %fd6184, %fd6182, %p1813;
	selp.f64 	%fd6186, %fd6185, %fd6182, %p1815;
	setp.eq.f64 	%p1816, %fd1498, 0d0000000000000000;
	selp.b32 	%r2167, %r194, 0, %p1813;
	or.b32  	%r2168, %r2167, 2146435072;
	selp.b32 	%r2169, %r2168, %r2167, %p1812;
	mov.b32 	%r2170, 0;
	mov.b64 	%fd6187, {%r2170, %r2169};
	selp.f64 	%fd10127, %fd6187, %fd6186, %p1816;
	add.f64 	%fd6188, %fd1498, 0d4000000000000000;
	{
	.reg .b32 %temp; 
	mov.b64 	{%temp, %r2171}, %fd6188;
	}
	and.b32  	%r2172, %r2171, 2146435072;
	setp.ne.s32 	%p1817, %r2172, 2146435072;
	@%p1817 bra 	$L__BB1_1137;
	setp.nan.f64 	%p1818, %fd1498, %fd1498;
	@%p1818 bra 	$L__BB1_1136;
	setp.neu.f64 	%p1819, %fd1499, 0d7FF0000000000000;
	@%p1819 bra 	$L__BB1_1137;
	selp.b32 	%r2173, %r5, %r4, %p1;
	selp.b32 	%r2174, %r2173, %r4, %p1815;
	mov.b32 	%r2175, 0;
	mov.b64 	%fd10127, {%r2175, %r2174};
	bra.uni 	$L__BB1_1137;
$L__BB1_1136:
	mov.f64 	%fd6189, 0d4000000000000000;
	add.rn.f64 	%fd10127, %fd1498, %fd6189;
$L__BB1_1137:
	setp.lt.s32 	%p1821, %r2, 0;
	setp.eq.s32 	%p1822, %r3, 1062207488;
	ld.shared.f64 	%fd6190, [%r11+360];
	sub.f64 	%fd1504, %fd9759, %fd6190;
	{
	.reg .b32 %temp; 
	mov.b64 	{%temp, %r195}, %fd1504;
	}
	abs.f64 	%fd1505, %fd1504;
	{ // callseq 181, 0
	.param .b64 param0;
	st.param.f64 	[param0], %fd1505;
	.param .b64 param1;
	st.param.f64 	[param1], 0d4000000000000000;
	.param .b64 retval0;
	call.uni (retval0), 
	__internal_accurate_pow, 
	(
	param0, 
	param1
	);
	ld.param.f64 	%fd6191, [retval0];
	} // callseq 181
	setp.lt.s32 	%p1824, %r195, 0;
	neg.f64 	%fd6193, %fd6191;
	selp.f64 	%fd6194, %fd6193, %fd6191, %p1822;
	selp.f64 	%fd6195, %fd6194, %fd6191, %p1824;
	setp.eq.f64 	%p1825, %fd1504, 0d0000000000000000;
	selp.b32 	%r2176, %r195, 0, %p1822;
	or.b32  	%r2177, %r2176, 2146435072;
	selp.b32 	%r2178, %r2177, %r2176, %p1821;
	mov.b32 	%r2179, 0;
	mov.b64 	%fd6196, {%r2179, %r2178};
	selp.f64 	%fd10128, %fd6196, %fd6195, %p1825;
	add.f64 	%fd6197, %fd1504, 0d4000000000000000;
	{
	.reg .b32 %temp; 
	mov.b64 	{%temp, %r2180}, %fd6197;
	}
	and.b32  	%r2181, %r2180, 2146435072;
	setp.ne.s32 	%p1826, %r2181, 2146435072;
	@%p1826 bra 	$L__BB1_1142;
	setp.nan.f64 	%p1827, %fd1504, %fd1504;
	@%p1827 bra 	$L__BB1_1141;
	setp.neu.f64 	%p1828, %fd1505, 0d7FF0000000000000;
	@%p1828 bra 	$L__BB1_1142;
	selp.b32 	%r2182, %r5, %r4, %p1;
	selp.b32 	%r2183, %r2182, %r4, %p1824;
	mov.b32 	%r2184, 0;
	mov.b64 	%fd10128, {%r2184, %r2183};
	bra.uni 	$L__BB1_1142;
$L__BB1_1141:
	mov.f64 	%fd6198, 0d4000000000000000;
	add.rn.f64 	%fd10128, %fd1504, %fd6198;
$L__BB1_1142:
	setp.lt.s32 	%p1830, %r2, 0;
	setp.eq.s32 	%p1831, %r3, 1062207488;
	setp.eq.f64 	%p1833, %fd1504, 0d3FF0000000000000;
	selp.f64 	%fd6199, 0d3FF0000000000000, %fd10128, %p1833;
	add.f64 	%fd6200, %fd10127, 0d3EB0C6F7A0B5ED8D;
	setp.eq.f64 	%p1834, %fd1498, 0d3FF0000000000000;
	selp.f64 	%fd6201, 0d3FF000010C6F7A0B, %fd6200, %p1834;
	add.f64 	%fd1510, %fd6201, %fd6199;
	ld.shared.f64 	%fd6202, [%r12+360];
	sub.f64 	%fd1511, %fd9760, %fd6202;
	{
	.reg .b32 %temp; 
	mov.b64 	{%temp, %r196}, %fd1511;
	}
	abs.f64 	%fd1512, %fd1511;
	{ // callseq 182, 0
	.param .b64 param0;
	st.param.f64 	[param0], %fd1512;
	.param .b64 param1;
	st.param.f64 	[param1], 0d4000000000000000;
	.param .b64 retval0;
	call.uni (retval0), 
	__internal_accurate_pow, 
	(
	param0, 
	param1
	);
	ld.param.f64 	%fd6203, [retval0];
	} // callseq 182
	setp.lt.s32 	%p1835, %r196, 0;
	neg.f64 	%fd6205, %fd6203;
	selp.f64 	%fd6206, %fd6205, %fd6203, %p1831;
	selp.f64 	%fd6207, %fd6206, %fd6203, %p1835;
	setp.eq.f64 	%p1836, %fd1511, 0d0000000000000000;
	selp.b32 	%r2185, %r196, 0, %p1831;
	or.b32  	%r2186, %r2185, 2146435072;
	selp.b32 	%r2187, %r2186, %r2185, %p1830;
	mov.b32 	%r2188, 0;
	mov.b64 	%fd6208, {%r2188, %r2187};
	selp.f64 	%fd10129, %fd6208, %fd6207, %p1836;
	add.f64 	%fd6209, %fd1511, 0d4000000000000000;
	{
	.reg .b32 %temp; 
	mov.b64 	{%temp, %r2189}, %fd6209;
	}
	and.b32  	%r2190, %r2189, 2146435072;
	setp.ne.s32 	%p1837, %r2190, 2146435072;
	@%p1837 bra 	$L__BB1_1147;
	setp.nan.f64 	%p1838, %fd1511, %fd1511;
	@%p1838 bra 	$L__BB1_1146;
	setp.neu.f64 	%p1839, %fd1512, 0d7FF0000000000000;
	@%p1839 bra 	$L__BB1_1147;
	selp.b32 	%r2191, %r5, %r4, %p1;
	selp.b32 	%r2192, %r2191, %r4, %p1835;
	mov.b32 	%r2193, 0;
	mov.b64 	%fd10129, {%r2193, %r2192};
	bra.uni 	$L__BB1_1147;
$L__BB1_1146:
	mov.f64 	%fd6210, 0d4000000000000000;
	add.rn.f64 	%fd10129, %fd1511, %fd6210;
$L__BB1_1147:
	setp.eq.f64 	%p1841, %fd1511, 0d3FF0000000000000;
	selp.f64 	%fd6211, 0d3FF0000000000000, %fd10129, %p1841;
	add.f64 	%fd1517, %fd1510, %fd6211;
	{
	.reg .b32 %temp; 
	mov.b64 	{%temp, %r197}, %fd1517;
	}
	abs.f64 	%fd1518, %fd1517;
	setp.eq.f64 	%p1842, %fd1517, 0d0000000000000000;
	@%p1842 bra 	$L__BB1_1149;
	setp.lt.s32 	%p1843, %r197, 0;
	{ // callseq 183, 0
	.param .b64 param0;
	st.param.f64 	[param0], %fd1518;
	.param .b64 param1;
	st.param.f64 	[param1], 0d3FF8000000000000;
	.param .b64 retval0;
	call.uni (retval0), 
	__internal_accurate_pow, 
	(
	param0, 
	param1
	);
	ld.param.f64 	%fd6212, [retval0];
	} // callseq 183
	selp.f64 	%fd10131, 0dFFF8000000000000, %fd6212, %p1843;
	bra.uni 	$L__BB1_1150;
$L__BB1_1149:
	setp.lt.s32 	%p1844, %r6, 0;
	setp.eq.s32 	%p1845, %r7, 1073741824;
	selp.b32 	%r2194, %r197, 0, %p1845;
	or.b32  	%r2195, %r2194, 2146435072;
	selp.b32 	%r2196, %r2195, %r2194, %p1844;
	mov.b32 	%r2197, 0;
	mov.b64 	%fd10131, {%r2197, %r2196};
$L__BB1_1150:
	add.f64 	%fd6214, %fd1517, 0d3FF8000000000000;
	{
	.reg .b32 %temp; 
	mov.b64 	{%temp, %r2198}, %fd6214;
	}
	and.b32  	%r2199, %r2198, 2146435072;
	setp.ne.s32 	%p1846, %r2199, 2146435072;
	@%p1846 bra 	$L__BB1_1155;
	setp.nan.f64 	%p1847, %fd1517, %fd1517;
	@%p1847 bra 	$L__BB1_1154;
	setp.neu.f64 	%p1848, %fd1518, 0d7FF0000000000000;
	@%p1848 bra 	$L__BB1_1155;
	setp.lt.s32 	%p1849, %r197, 0;
	selp.b32 	%r2200, %r9, %r8, %p2;
	selp.b32 	%r2201, %r2200, %r8, %p1849;
	mov.b32 	%r2202, 0;
	mov.b64 	%fd10131, {%r2202, %r2201};
	bra.uni 	$L__BB1_1155;
$L__BB1_1154:
	mov.f64 	%fd6215, 0d3FF8000000000000;
	add.rn.f64 	%fd10131, %fd1517, %fd6215;
$L__BB1_1155:
	setp.eq.f64 	%p1850, %fd1517, 0d3FF0000000000000;
	selp.f64 	%fd6216, 0d3FF0000000000000, %fd10131, %p1850;
	ld.shared.f64 	%fd6217, [%r13+360];
	mul.f64 	%fd6218, %fd1498, %fd6217;
	div.rn.f64 	%fd6219, %fd6218, %fd6216;
	sub.f64 	%fd9772, %fd9772, %fd6219;
	mul.f64 	%fd6220, %fd1504, %fd6217;
	div.rn.f64 	%fd6221, %fd6220, %fd6216;
	sub.f64 	%fd9773, %fd9773, %fd6221;
	mul.f64 	%fd6222, %fd1511, %fd6217;
	div.rn.f64 	%fd6223, %fd6222, %fd6216;
	sub.f64 	%fd9774, %fd9774, %fd6223;
$L__BB1_1156:
	add.s64 	%rd79, %rd11, 46;
	setp.ge.u64 	%p1851, %rd79, %rd14;
	@%p1851 bra 	$L__BB1_1181;
	setp.lt.s32 	%p1852, %r2, 0;
	setp.eq.s32 	%p1853, %r3, 1062207488;
	ld.shared.f64 	%fd6224, [%r10+368];
	sub.f64 	%fd1531, %fd9758, %fd6224;
	{
	.reg .b32 %temp; 
	mov.b64 	{%temp, %r198}, %fd1531;
	}
	abs.f64 	%fd1532, %fd1531;
	{ // callseq 184, 0
	.param .b64 param0;
	st.param.f64 	[param0], %fd1532;
	.param .b64 param1;
	st.param.f64 	[param1], 0d4000000000000000;
	.param .b64 retval0;
	call.uni (retval0), 
	__internal_accurate_pow, 
	(
	param0, 
	param1
	);
	ld.param.f64 	%fd6225, [retval0];
	} // callseq 184
	setp.lt.s32 	%p1855, %r198, 0;
	neg.f64 	%fd6227, %fd6225;
	selp.f64 	%fd6228, %fd6227, %fd6225, %p1853;
	selp.f64 	%fd6229, %fd6228, %fd6225, %p1855;
	setp.eq.f64 	%p1856, %fd1531, 0d0000000000000000;
	selp.b32 	%r2203, %r198, 0, %p1853;
	or.b32  	%r2204, %r2203, 2146435072;
	selp.b32 	%r2205, %r2204, %r2203, %p1852;
	mov.b32 	%r2206, 0;
	mov.b64 	%fd6230, {%r2206, %r2205};
	selp.f64 	%fd10135, %fd6230, %fd6229, %p1856;
	add.f64 	%fd6231, %fd1531, 0d4000000000000000;
	{
	.reg .b32 %temp; 
	mov.b64 	{%temp, %r2207}, %fd6231;
	}
	and.b32  	%r2208, %r2207, 2146435072;
	setp.ne.s32 	%p1857, %r2208, 2146435072;
	@%p1857 bra 	$L__BB1_1162;
	setp.nan.f64 	%p1858, %fd1531, %fd1531;
	@%p1858 bra 	$L__BB1_1161;
	setp.neu.f64 	%p1859, %fd1532, 0d7FF0000000000000;
	@%p1859 bra 	$L__BB1_1162;
	selp.b32 	%r2209, %r5, %r4, %p1;
	selp.b32 	%r2210, %r2209, %r4, %p1855;
	mov.b32 	%r2211, 0;
	mov.b64 	%fd10135, {%r2211, %r2210};
	bra.uni 	$L__BB1_1162;
$L__BB1_1161:
	mov.f64 	%fd6232, 0d4000000000000000;
	add.rn.f64 	%fd10135, %fd1531, %fd6232;
$L__BB1_1162:
	setp.lt.s32 	%p1861, %r2, 0;
	setp.eq.s32 	%p1862, %r3, 1062207488;
	ld.shared.f64 	%fd6233, [%r11+368];
	sub.f64 	%fd1537, %fd9759, %fd6233;
	{
	.reg .b32 %temp; 
	mov.b64 	{%temp, %r199}, %fd1537;
	}
	abs.f64 	%fd1538, %fd1537;
	{ // callseq 185, 0
	.param .b64 param0;
	st.param.f64 	[param0], %fd1538;
	.param .b64 param1;
	st.param.f64 	[param1], 0d4000000000000000;
	.param .b64 retval0;
	call.uni (retval0), 
	__internal_accurate_pow, 
	(
	param0, 
	param1
	);
	ld.param.f64 	%fd6234, [retval0];
	} // callseq 185
	setp.lt.s32 	%p1864, %r199, 0;
	neg.f64 	%fd6236, %fd6234;
	selp.f64 	%fd6237, %fd6236, %fd6234, %p1862;
	selp.f64 	%fd6238, %fd6237, %fd6234, %p1864;
	setp.eq.f64 	%p1865, %fd1537, 0d0000000000000000;
	selp.b32 	%r2212, %r199, 0, %p1862;
	or.b32  	%r2213, %r2212, 2146435072;
	selp.b32 	%r2214, %r2213, %r2212, %p1861;
	mov.b32 	%r2215, 0;
	mov.b64 	%fd6239, {%r2215, %r2214};
	selp.f64 	%fd10136, %fd6239, %fd6238, %p1865;
	add.f64 	%fd6240, %fd1537, 0d4000000000000000;
	{
	.reg .b32 %temp; 
	mov.b64 	{%temp, %r2216}, %fd6240;
	}
	and.b32  	%r2217, %r2216, 2146435072;
	setp.ne.s32 	%p1866, %r2217, 2146435072;
	@%p1866 bra 	$L__BB1_1167;
	setp.nan.f64 	%p1867, %fd1537, %fd1537;
	@%p1867 bra 	$L__BB1_1166;
	setp.neu.f64 	%p1868, %fd1538, 0d7FF0000000000000;
	@%p1868 bra 	$L__BB1_1167;
	selp.b32 	%r2218, %r5, %r4, %p1;
	selp.b32 	%r2219, %r2218, %r4, %p1864;
	mov.b32 	%r2220, 0;
	mov.b64 	%fd10136, {%r2220, %r2219};
	bra.uni 	$L__BB1_1167;
$L__BB1_1166:
	mov.f64 	%fd6241, 0d4000000000000000;
	add.rn.f64 	%fd10136, %fd1537, %fd6241;
$L__BB1_1167:
	setp.lt.s32 	%p1870, %r2, 0;
	setp.eq.s32 	%p1871, %r3, 1062207488;
	setp.eq.f64 	%p1873, %fd1537, 0d3FF0000000000000;
	selp.f64 	%fd6242, 0d3FF0000000000000, %fd10136, %p1873;
	add.f64 	%fd6243, %fd10135, 0d3EB0C6F7A0B5ED8D;
	setp.eq.f64 	%p1874, %fd1531, 0d3FF0000000000000;
	selp.f64 	%fd6244, 0d3FF000010C6F7A0B, %fd6243, %p1874;
	add.f64 	%fd1543, %fd6244, %fd6242;
	ld.shared.f64 	%fd6245, [%r12+368];
	sub.f64 	%fd1544, %fd9760, %fd6245;
	{
	.reg .b32 %temp; 
	mov.b64 	{%temp, %r200}, %fd1544;
	}
	abs.f64 	%fd1545, %fd1544;
	{ // callseq 186, 0
	.param .b64 param0;
	st.param.f64 	[param0], %fd1545;
	.param .b64 param1;
	st.param.f64 	[param1], 0d4000000000000000;
	.param .b64 retval0;
	call.uni (retval0), 
	__internal_accurate_pow, 
	(
	param0, 
	param1
	);
	ld.param.f64 	%fd6246, [retval0];
	} // callseq 186
	setp.lt.s32 	%p1875, %r200, 0;
	neg.f64 	%fd6248, %fd6246;
	selp.f64 	%fd6249, %fd6248, %fd6246, %p1871;
	selp.f64 	%fd6250, %fd6249, %fd6246, %p1875;
	setp.eq.f64 	%p1876, %fd1544, 0d0000000000000000;
	selp.b32 	%r2221, %r200, 0, %p1871;
	or.b32  	%r2222, %r2221, 2146435072;
	selp.b32 	%r2223, %r2222, %r2221, %p1870;
	mov.b32 	%r2224, 0;
	mov.b64 	%fd6251, {%r2224, %r2223};
	selp.f64 	%fd10137, %fd6251, %fd6250, %p1876;
	add.f64 	%fd6252, %fd1544, 0d4000000000000000;
	{
	.reg .b32 %temp; 
	mov.b64 	{%temp, %r2225}, %fd6252;
	}
	and.b32  	%r2226, %r2225, 2146435072;
	setp.ne.s32 	%p1877, %r2226, 2146435072;
	@%p1877 bra 	$L__BB1_1172;
	setp.nan.f64 	%p1878, %fd1544, %fd1544;
	@%p1878 bra 	$L__BB1_1171;
	setp.neu.f64 	%p1879, %fd1545, 0d7FF0000000000000;
	@%p1879 bra 	$L__BB1_1172;
	selp.b32 	%r2227, %r5, %r4, %p1;
	selp.b32 	%r2228, %r2227, %r4, %p1875;
	mov.b32 	%r2229, 0;
	mov.b64 	%fd10137, {%r2229, %r2228};
	bra.uni 	$L__BB1_1172;
$L__BB1_1171:
	mov.f64 	%fd6253, 0d4000000000000000;
	add.rn.f64 	%fd10137, %fd1544, %fd6253;
$L__BB1_1172:
	setp.eq.f64 	%p1881, %fd1544, 0d3FF0000000000000;
	selp.f64 	%fd6254, 0d3FF0000000000000, %fd10137, %p1881;
	add.f64 	%fd1550, %fd1543, %fd6254;
	{
	.reg .b32 %temp; 
	mov.b64 	{%temp, %r201}, %fd1550;
	}
	abs.f64 	%fd1551, %fd1550;
	setp.eq.f64 	%p1882, %fd1550, 0d0000000000000000;
	@%p1882 bra 	$L__BB1_1174;
	setp.lt.s32 	%p1883, %r201, 0;
	{ // callseq 187, 0
	.param .b64 param0;
	st.param.f64 	[param0], %fd1551;
	.param .b64 param1;
	st.param.f64 	[param1], 0d3FF8000000000000;
	.param .b64 retval0;
	call.uni (retval0), 
	__internal_accurate_pow, 
	(
	param0, 
	param1
	);
	ld.param.f64 	%fd6255, [retval0];
	} // callseq 187
	selp.f64 	%fd10139, 0dFFF8000000000000, %fd6255, %p1883;
	bra.uni 	$L__BB1_1175;
$L__BB1_1174:
	setp.lt.s32 	%p1884, %r6, 0;
	setp.eq.s32 	%p1885, %r7, 1073741824;
	selp.b32 	%r2230, %r201, 0, %p1885;
	or.b32  	%r2231, %r2230, 2146435072;
	selp.b32 	%r2232, %r2231, %r2230, %p1884;
	mov.b32 	%r2233, 0;
	mov.b64 	%fd10139, {%r2233, %r2232};
$L__BB1_1175:
	add.f64 	%fd6257, %fd1550, 0d3FF8000000000000;
	{
	.reg .b32 %temp; 
	mov.b64 	{%temp, %r2234}, %fd6257;
	}
	and.b32  	%r2235, %r2234, 2146435072;
	setp.ne.s32 	%p1886, %r2235, 2146435072;
	@%p1886 bra 	$L__BB1_1180;
	setp.nan.f64 	%p1887, %fd1550, %fd1550;
	@%p1887 bra 	$L__BB1_1179;
	setp.neu.f64 	%p1888, %fd1551, 0d7FF0000000000000;
	@%p1888 bra 	$L__BB1_1180;
	setp.lt.s32 	%p1889, %r201, 0;
	selp.b32 	%r2236, %r9, %r8, %p2;
	selp.b32 	%r2237, %r2236, %r8, %p1889;
	mov.b32 	%r2238, 0;
	mov.b64 	%fd10139, {%r2238, %r2237};
	bra.uni 	$L__BB1_1180;
$L__BB1_1179:
	mov.f64 	%fd6258, 0d3FF8000000000000;
	add.rn.f64 	%fd10139, %fd1550, %fd6258;
$L__BB1_1180:
	setp.eq.f64 	%p1890, %fd1550, 0d3FF0000000000000;
	selp.f64 	%fd6259, 0d3FF0000000000000, %fd10139, %p1890;
	ld.shared.f64 	%fd6260, [%r13+368];
	mul.f64 	%fd6261, %fd1531, %fd6260;
	div.rn.f64 	%fd6262, %fd6261, %fd6259;
	sub.f64 	%fd9772, %fd9772, %fd6262;
	mul.f64 	%fd6263, %fd1537, %fd6260;
	div.rn.f64 	%fd6264, %fd6263, %fd6259;
	sub.f64 	%fd9773, %fd9773, %fd6264;
	mul.f64 	%fd6265, %fd1544, %fd6260;
	div.rn.f64 	%fd6266, %fd6265, %fd6259;
	sub.f64 	%fd9774, %fd9774, %fd6266;
$L__BB1_1181:
	add.s64 	%rd80, %rd11, 47;
	setp.ge.u64 	%p1891, %rd80, %rd14;
	@%p1891 bra 	$L__BB1_1206;
	setp.lt.s32 	%p1892, %r2, 0;
	setp.eq.s32 	%p1893, %r3, 1062207488;
	ld.shared.f64 	%fd6267, [%r10+376];
	sub.f64 	%fd1564, %fd9758, %fd6267;
	{
	.reg .b32 %temp; 
	mov.b64 	{%temp, %r202}, %fd1564;
	}
	abs.f64 	%fd1565, %fd1564;
	{ // callseq 188, 0
	.param .b64 param0;
	st.param.f64 	[param0], %fd1565;
	.param .b64 param1;
	st.param.f64 	[param1], 0d4000000000000000;
	.param .b64 retval0;
	call.uni (retval0), 
	__internal_accurate_pow, 
	(
	param0, 
	param1
	);
	ld.param.f64 	%fd6268, [retval0];
	} // callseq 188
	setp.lt.s32 	%p1895, %r202, 0;
	neg.f64 	%fd6270, %fd6268;
	selp.f64 	%fd6271, %fd6270, %fd6268, %p1893;
	selp.f64 	%fd6272, %fd6271, %fd6268, %p1895;
	setp.eq.f64 	%p1896, %fd1564, 0d0000000000000000;
	selp.b32 	%r2239, %r202, 0, %p1893;
	or.b32  	%r2240, %r2239, 2146435072;
	selp.b32 	%r2241, %r2240, %r2239, %p1892;
	mov.b32 	%r2242, 0;
	mov.b64 	%fd6273, {%r2242, %r2241};
	selp.f64 	%fd10143, %fd6273, %fd6272, %p1896;
	add.f64 	%fd6274, %fd1564, 0d4000000000000000;
	{
	.reg .b32 %temp; 
	mov.b64 	{%temp, %r2243}, %fd6274;
	}
	and.b32  	%r2244, %r2243, 2146435072;
	setp.ne.s32 	%p1897, %r2244, 2146435072;
	@%p1897 bra 	$L__BB1_1187;
	setp.nan.f64 	%p1898, %fd1564, %fd1564;
	@%p1898 bra 	$L__BB1_1186;
	setp.neu.f64 	%p1899, %fd1565, 0d7FF0000000000000;
	@%p1899 bra 	$L__BB1_1187;
	selp.b32 	%r2245, %r5, %r4, %p1;
	selp.b32 	%r2246, %r2245, %r4, %p1895;
	mov.b32 	%r2247, 0;
	mov.b64 	%fd10143, {%r2247, %r2246};
	bra.uni 	$L__BB1_1187;
$L__BB1_1186:
	mov.f64 	%fd6275, 0d4000000000000000;
	add.rn.f64 	%fd10143, %fd1564, %fd6275;
$L__BB1_1187:
	setp.lt.s32 	%p1901, %r2, 0;
	setp.eq.s32 	%p1902, %r3, 1062207488;
	ld.shared.f64 	%fd6276, [%r11+376];
	sub.f64 	%fd1570, %fd9759, %fd6276;
	{
	.reg .b32 %temp; 
	mov.b64 	{%temp, %r203}, %fd1570;
	}
	abs.f64 	%fd1571, %fd1570;
	{ // callseq 189, 0
	.param .b64 param0;
	st.param.f64 	[param0], %fd1571;
	.param .b64 param1;
	st.param.f64 	[param1], 0d4000000000000000;
	.param .b64 retval0;
	call.uni (retval0), 
	__internal_accurate_pow, 
	(
	param0, 
	param1
	);
	ld.param.f64 	%fd6277, [retval0];
	} // callseq 189
	setp.lt.s32 	%p1904, %r203, 0;
	neg.f64 	%fd6279, %fd6277;
	selp.f64 	%fd6280, %fd6279, %fd6277, %p1902;
	selp.f64 	%fd6281, %fd6280, %fd6277, %p1904;
	setp.eq.f64 	%p1905, %fd1570, 0d0000000000000000;
	selp.b32 	%r2248, %r203, 0, %p1902;
	or.b32  	%r2249, %r2248, 2146435072;
	selp.b32 	%r2250, %r2249, %r2248, %p1901;
	mov.b32 	%r2251, 0;
	mov.b64 	%fd6282, {%r2251, %r2250};
	selp.f64 	%fd10144, %fd6282, %fd6281, %p1905;
	add.f64 	%fd6283, %fd1570, 0d4000000000000000;
	{
	.reg .b32 %temp; 
	mov.b64 	{%temp, %r2252}, %fd6283;
	}
	and.b32  	%r2253, %r2252, 2146435072;
	setp.ne.s32 	%p1906, %r2253, 2146435072;
	@%p1906 bra 	$L__BB1_1192;
	setp.nan.f64 	%p1907, %fd1570, %fd1570;
	@%p1907 bra 	$L__BB1_1191;
	setp.neu.f64 	%p1908, %fd1571, 0d7FF0000000000000;
	@%p1908 bra 	$L__BB1_1192;
	selp.b32 	%r2254, %r5, %r4, %p1;
	selp.b32 	%r2255, %r2254, %r4, %p1904;
	mov.b32 	%r2256, 0;
	mov.b64 	%fd10144, {%r2256, %r2255};
	bra.uni 	$L__BB1_1192;
$L__BB1_1191:
	mov.f64 	%fd6284, 0d4000000000000000;
	add.rn.f64 	%fd10144, %fd1570, %fd6284;
$L__BB1_1192:
	setp.lt.s32 	%p1910, %r2, 0;
	setp.eq.s32 	%p1911, %r3, 1062207488;
	setp.eq.f64 	%p1913, %fd1570, 0d3FF0000000000000;
	selp.f64 	%fd6285, 0d3FF0000000000000, %fd10144, %p1913;
	add.f64 	%fd6286, %fd10143, 0d3EB0C6F7A0B5ED8D;
	setp.eq.f64 	%p1914, %fd1564, 0d3FF0000000000000;
	selp.f64 	%fd6287, 0d3FF000010C6F7A0B, %fd6286, %p1914;
	add.f64 	%fd1576, %fd6287, %fd6285;
	ld.shared.f64 	%fd6288, [%r12+376];
	sub.f64 	%fd1577, %fd9760, %fd6288;
	{
	.reg .b32 %temp; 
	mov.b64 	{%temp, %r204}, %fd1577;
	}
	abs.f64 	%fd1578, %fd1577;
	{ // callseq 190, 0
	.param .b64 param0;
	st.param.f64 	[param0], %fd1578;
	.param .b64 param1;
	st.param.f64 	[param1], 0d4000000000000000;
	.param .b64 retval0;
	call.uni (retval0), 
	__internal_accurate_pow, 
	(
	param0, 
	param1
	);
	ld.param.f64 	%fd6289, [retval0];
	} // callseq 190
	setp.lt.s32 	%p1915, %r204, 0;
	neg.f64 	%fd6291, %fd6289;
	selp.f64 	%fd6292, %fd6291, %fd6289, %p1911;
	selp.f64 	%fd6293, %fd6292, %fd6289, %p1915;
	setp.eq.f64 	%p1916, %fd1577, 0d0000000000000000;
	selp.b32 	%r2257, %r204, 0, %p1911;
	or.b32  	%r2258, %r2257, 2146435072;
	selp.b32 	%r2259, %r2258, %r2257, %p1910;
	mov.b32 	%r2260, 0;
	mov.b64 	%fd6294, {%r2260, %r2259};
	selp.f64 	%fd10145, %fd6294, %fd6293, %p1916;
	add.f64 	%fd6295, %fd1577, 0d4000000000000000;
	{
	.reg .b32 %temp; 
	mov.b64 	{%temp, %r2261}, %fd6295;
	}
	and.b32  	%r2262, %r2261, 2146435072;
	setp.ne.s32 	%p1917, %r2262, 2146435072;
	@%p1917 bra 	$L__BB1_1197;
	setp.nan.f64 	%p1918, %fd1577, %fd1577;
	@%p1918 bra 	$L__BB1_1196;
	setp.neu.f64 	%p1919, %fd1578, 0d7FF0000000000000;
	@%p1919 bra 	$L__BB1_1197;
	selp.b32 	%r2263, %r5, %r4, %p1;
	selp.b32 	%r2264, %r2263, %r4, %p1915;
	mov.b32 	%r2265, 0;
	mov.b64 	%fd10145, {%r2265, %r2264};
	bra.uni 	$L__BB1_1197;
$L__BB1_1196:
	mov.f64 	%fd6296, 0d4000000000000000;
	add.rn.f64 	%fd10145, %fd1577, %fd6296;
$L__BB1_1197:
	setp.eq.f64 	%p1921, %fd1577, 0d3FF0000000000000;
	selp.f64 	%fd6297, 0d3FF0000000000000, %fd10145, %p1921;
	add.f64 	%fd1583, %fd1576, %fd6297;
	{
	.reg .b32 %temp; 
	mov.b64 	{%temp, %r205}, %fd1583;
	}
	abs.f64 	%fd1584, %fd1583;
	setp.eq.f64 	%p1922, %fd1583, 0d0000000000000000;
	@%p1922 bra 	$L__BB1_1199;
	setp.lt.s32 	%p1923, %r205, 0;
	{ // callseq 191, 0
	.param .b64 param0;
	st.param.f64 	[param0], %fd1584;
	.param .b64 param1;
	st.param.f64 	[param1], 0d3FF8000000000000;
	.param .b64 retval0;
	call.uni (retval0), 
	__internal_accurate_pow, 
	(
	param0, 
	param1
	);
	ld.param.f64 	%fd6298, [retval0];
	} // callseq 191
	selp.f64 	%fd10147, 0dFFF8000000000000, %fd6298, %p1923;
	bra.uni 	$L__BB1_1200;
$L__BB1_1199:
	setp.lt.s32 	%p1924, %r6, 0;
	setp.eq.s32 	%p1925, %r7, 1073741824;
	selp.b32 	%r2266, %r205, 0, %p1925;
	or.b32  	%r2267, %r2266, 2146435072;
	selp.b32 	%r2268, %r2267, %r2266, %p1924;
	mov.b32 	%r2269, 0;
	mov.b64 	%fd10147, {%r2269, %r2268};
$L__BB1_1200:
	add.f64 	%fd6300, %fd1583, 0d3FF8000000000000;
	{
	.reg .b32 %temp; 
	mov.b64 	{%temp, %r2270}, %fd6300;
	}
	and.b32  	%r2271, %r2270, 2146435072;
	setp.ne.s32 	%p1926, %r2271, 2146435072;
	@%p1926 bra 	$L__BB1_1205;
	setp.nan.f64 	%p1927, %fd1583, %fd1583;
	@%p1927 bra 	$L__BB1_1204;
	setp.neu.f64 	%p1928, %fd1584, 0d7FF0000000000000;
	@%p1928 bra 	$L__BB1_1205;
	setp.lt.s32 	%p1929, %r205, 0;
	selp.b32 	%r2272, %r9, %r8, %p2;
	selp.b32 	%r2273, %r2272, %r8, %p1929;
	mov.b32 	%r2274, 0;
	mov.b64 	%fd10147, {%r2274, %r2273};
	bra.uni 	$L__BB1_1205;
$L__BB1_1204:
	mov.f64 	%fd6301, 0d3FF8000000000000;
	add.rn.f64 	%fd10147, %fd1583, %fd6301;
$L__BB1_1205:
	setp.eq.f64 	%p1930, %fd1583, 0d3FF0000000000000;
	selp.f64 	%fd6302, 0d3FF0000000000000, %fd10147, %p1930;
	ld.shared.f64 	%fd6303, [%r13+376];
	mul.f64 	%fd6304, %fd1564, %fd6303;
	div.rn.f64 	%fd6305, %fd6304, %fd6302;
	sub.f64 	%fd9772, %fd9772, %fd6305;
	mul.f64 	%fd6306, %fd1570, %fd6303;
	div.rn.f64 	%fd6307, %fd6306, %fd6302;
	sub.f64 	%fd9773, %fd9773, %fd6307;
	mul.f64 	%fd6308, %fd1577, %fd6303;
	div.rn.f64 	%fd6309, %fd6308, %fd6302;
	sub.f64 	%fd9774, %fd9774, %fd6309;
$L__BB1_1206:
	add.s64 	%rd81, %rd11, 48;
	setp.ge.u64 	%p1931, %rd81, %rd14;
	@%p1931 bra 	$L__BB1_1231;
	setp.lt.s32 	%p1932, %r2, 0;
	setp.eq.s32 	%p1933, %r3, 1062207488;
	ld.shared.f64 	%fd6310, [%r10+384];
	sub.f64 	%fd1597, %fd9758, %fd6310;
	{
	.reg .b32 %temp; 
	mov.b64 	{%temp, %r206}, %fd1597;
	}
	abs.f64 	%fd1598, %fd1597;
	{ // callseq 192, 0
	.param .b64 param0;
	st.param.f64 	[param0], %fd1598;
	.param .b64 param1;
	st.param.f64 	[param1], 0d4000000000000000;
	.param .b64 retval0;
	call.uni (retval0), 
	__internal_accurate_pow, 
	(
	param0, 
	param1
	);
	ld.param.f64 	%fd6311, [retval0];
	} // callseq 192
	setp.lt.s32 	%p1935, %r206, 0;
	neg.f64 	%fd6313, %fd6311;
	selp.f64 	%fd6314, %fd6313, %fd6311, %p1933;
	selp.f64 	%fd6315, %fd6314, %fd6311, %p1935;
	setp.eq.f64 	%p1936, %fd1597, 0d0000000000000000;
	selp.b32 	%r2275, %r206, 0, %p1933;
	or.b32  	%r2276, %r2275, 2146435072;
	selp.b32 	%r2277, %r2276, %r2275, %p1932;
	mov.b32 	%r2278, 0;
	mov.b64 	%fd6316, {%r2278, %r2277};
	selp.f64 	%fd10151, %fd6316, %fd6315, %p1936;
	add.f64 	%fd6317, %fd1597, 0d4000000000000000;
	{
	.reg .b32 %temp; 
	mov.b64 	{%temp, %r2279}, %fd6317;
	}
	and.b32  	%r2280, %r2279, 2146435072;
	setp.ne.s32 	%p1937, %r2280, 2146435072;
	@%p1937 bra 	$L__BB1_1212;
	setp.nan.f64 	%p1938, %fd1597, %fd1597;
	@%p1938 bra 	$L__BB1_1211;
	setp.neu.f64 	%p1939, %fd1598, 0d7FF0000000000000;
	@%p1939 bra 	$L__BB1_1212;
	selp.b32 	%r2281, %r5, %r4, %p1;
	selp.b32 	%r2282, %r2281, %r4, %p1935;
	mov.b32 	%r2283, 0;
	mov.b64 	%fd10151, {%r2283, %r2282};
	bra.uni 	$L__BB1_1212;
$L__BB1_1211:
	mov.f64 	%fd6318, 0d4000000000000000;
	add.rn.f64 	%fd10151, %fd1597, %fd6318;
$L__BB1_1212:
	setp.lt.s32 	%p1941, %r2, 0;
	setp.eq.s32 	%p1942, %r3, 1062207488;
	ld.shared.f64 	%fd6319, [%r11+384];
	sub.f64 	%fd1603, %fd9759, %fd6319;
	{
	.reg .b32 %temp; 
	mov.b64 	{%temp, %r207}, %fd1603;
	}
	abs.f64 	%fd1604, %fd1603;
	{ // callseq 193, 0
	.param .b64 param0;
	st.param.f64 	[param0], %fd1604;
	.param .b64 param1;
	st.param.f64 	[param1], 0d4000000000000000;
	.param .b64 retval0;
	call.uni (retval0), 
	__internal_accurate_pow, 
	(
	param0, 
	param1
	);
	ld.param.f64 	%fd6320, [retval0];
	} // callseq 193
	setp.lt.s32 	%p1944, %r207, 0;
	neg.f64 	%fd6322, %fd6320;
	selp.f64 	%fd6323, %fd6322, %fd6320, %p1942;
	selp.f64 	%fd6324, %fd6323, %fd6320, %p1944;
	setp.eq.f64 	%p1945, %fd1603, 0d0000000000000000;
	selp.b32 	%r2284, %r207, 0, %p1942;
	or.b32  	%r2285, %r2284, 2146435072;
	selp.b32 	%r2286, %r2285, %r2284, %p1941;
	mov.b32 	%r2287, 0;
	mov.b64 	%fd6325, {%r2287, %r2286};
	selp.f64 	%fd10152, %fd6325, %fd6324, %p1945;
	add.f64 	%fd6326, %fd1603, 0d4000000000000000;
	{
	.reg .b32 %temp; 
	mov.b64 	{%temp, %r2288}, %fd6326;
	}
	and.b32  	%r2289, %r2288, 2146435072;
	setp.ne.s32 	%p1946, %r2289, 2146435072;
	@%p1946 bra 	$L__BB1_1217;
	setp.nan.f64 	%p1947, %fd1603, %fd1603;
	@%p1947 bra 	$L__BB1_1216;
	setp.neu.f64 	%p1948, %fd1604, 0d7FF0000000000000;
	@%p1948 bra 	$L__BB1_1217;
	selp.b32 	%r2290, %r5, %r4, %p1;
	selp.b32 	%r2291, %r2290, %r4, %p1944;
	mov.b32 	%r2292, 0;
	mov.b64 	%fd10152, {%r2292, %r2291};
	bra.uni 	$L__BB1_1217;
$L__BB1_1216:
	mov.f64 	%fd6327, 0d4000000000000000;
	add.rn.f64 	%fd10152, %fd1603, %fd6327;
$L__BB1_1217:
	setp.lt.s32 	%p1950, %r2, 0;
	setp.eq.s32 	%p1951, %r3, 1062207488;
	setp.eq.f64 	%p1953, %fd1603, 0d3FF0000000000000;
	selp.f64 	%fd6328, 0d3FF0000000000000, %fd10152, %p1953;
	add.f64 	%fd6329, %fd10151, 0d3EB0C6F7A0B5ED8D;
	setp.eq.f64 	%p1954, %fd1597, 0d3FF0000000000000;
	selp.f64 	%fd6330, 0d3FF000010C6F7A0B, %fd6329, %p1954;
	add.f64 	%fd1609, %fd6330, %fd6328;
	ld.shared.f64 	%fd6331, [%r12+384];
	sub.f64 	%fd1610, %fd9760, %fd6331;
	{
	.reg .b32 %temp; 
	mov.b64 	{%temp, %r208}, %fd1610;
	}
	abs.f64 	%fd1611, %fd1610;
	{ // callseq 194, 0
	.param .b64 param0;
	st.param.f64 	[param0], %fd1611;
	.param .b64 param1;
	st.param.f64 	[param1], 0d4000000000000000;
	.param .b64 retval0;
	call.uni (retval0), 
	__internal_accurate_pow, 
	(
	param0, 
	param1
	);
	ld.param.f64 	%fd6332, [retval0];
	} // callseq 194
	setp.lt.s32 	%p1955, %r208, 0;
	neg.f64 	%fd6334, %fd6332;
	selp.f64 	%fd6335, %fd6334, %fd6332, %p1951;
	selp.f64 	%fd6336, %fd6335, %fd6332, %p1955;
	setp.eq.f64 	%p1956, %fd1610, 0d0000000000000000;
	selp.b32 	%r2293, %r208, 0, %p1951;
	or.b32  	%r2294, %r2293, 2146435072;
	selp.b32 	%r2295, %r2294, %r2293, %p1950;
	mov.b32 	%r2296, 0;
	mov.b64 	%fd6337, {%r2296, %r2295};
	selp.f64 	%fd10153, %fd6337, %fd6336, %p1956;
	add.f64 	%fd6338, %fd1610, 0d4000000000000000;
	{
	.reg .b32 %temp; 
	mov.b64 	{%temp, %r2297}, %fd6338;
	}
	and.b32  	%r2298, %r2297, 2146435072;
	setp.ne.s32 	%p1957, %r2298, 2146435072;
	@%p1957 bra 	$L__BB1_1222;
	setp.nan.f64 	%p1958, %fd1610, %fd1610;
	@%p1958 bra 	$L__BB1_1221;
	setp.neu.f64 	%p1959, %fd1611, 0d7FF0000000000000;
	@%p1959 bra 	$L__BB1_1222;
	selp.b32 	%r2299, %r5, %r4, %p1;
	selp.b32 	%r2300, %r2299, %r4, %p1955;
	mov.b32 	%r2301, 0;
	mov.b64 	%fd10153, {%r2301, %r2300};
	bra.uni 	$L__BB1_1222;
$L__BB1_1221:
	mov.f64 	%fd6339, 0d4000000000000000;
	add.rn.f64 	%fd10153, %fd1610, %fd6339;
$L__BB1_1222:
	setp.eq.f64 	%p1961, %fd1610, 0d3FF0000000000000;
	selp.f64 	%fd6340, 0d3FF0000000000000, %fd10153, %p1961;
	add.f64 	%fd1616, %fd1609, %fd6340;
	{
	.reg .b32 %temp; 
	mov.b64 	{%temp, %r209}, %fd1616;
	}
	abs.f64 	%fd1617, %fd1616;
	setp.eq.f64 	%p1962, %fd1616, 0d0000000000000000;
	@%p1962 bra 	$L__BB1_1224;
	setp.lt.s32 	%p1963, %r209, 0;
	{ // callseq 195, 0
	.param .b64 param0;
	st.param.f64 	[param0], %fd1617;
	.param .b64 param1;
	st.param.f64 	[param1], 0d3FF8000000000000;
	.param .b64 retval0;
	call.uni (retval0), 
	__internal_accurate_pow, 
	(
	param0, 
	param1
	);
	ld.param.f64 	%fd6341, [retval0];
	} // callseq 195
	selp.f64 	%fd10155, 0dFFF8000000000000, %fd6341, %p1963;
	bra.uni 	$L__BB1_1225;
$L__BB1_1224:
	setp.lt.s32 	%p1964, %r6, 0;
	setp.eq.s32 	%p1965, %r7, 1073741824;
	selp.b32 	%r2302, %r209, 0, %p1965;
	or.b32  	%r2303, %r2302, 2146435072;
	selp.b32 	%r2304, %r2303, %r2302, %p1964;
	mov.b32 	%r2305, 0;
	mov.b64 	%fd10155, {%r2305, %r2304};
$L__BB1_1225:
	add.f64 	%fd6343, %fd1616, 0d3FF8000000000000;
	{
	.reg .b32 %temp; 
	mov.b64 	{%temp, %r2306}, %fd6343;
	}
	and.b32  	%r2307, %r2306, 2146435072;
	setp.ne.s32 	%p1966, %r2307, 2146435072;
	@%p1966 bra 	$L__BB1_1230;
	setp.nan.f64 	%p1967, %fd1616, %fd1616;
	@%p1967 bra 	$L__BB1_1229;
	setp.neu.f64 	%p1968, %fd1617, 0d7FF0000000000000;
	@%p1968 bra 	$L__BB1_1230;
	setp.lt.s32 	%p1969, %r209, 0;
	selp.b32 	%r2308, %r9, %r8, %p2;
	selp.b32 	%r2309, %r2308, %r8, %p1969;
	mov.b32 	%r2310, 0;
	mov.b64 	%fd10155, {%r2310, %r2309};
	bra.uni 	$L__BB1_1230;
$L__BB1_1229:
	mov.f64 	%fd6344, 0d3FF8000000000000;
	add.rn.f64 	%fd10155, %fd1616, %fd6344;
$L__BB1_1230:
	setp.eq.f64 	%p1970, %fd1616, 0d3FF0000000000000;
	selp.f64 	%fd6345, 0d3FF0000000000000, %fd10155, %p1970;
	ld.shared.f64 	%fd6346, [%r13+384];
	mul.f64 	%fd6347, %fd1597, %fd6346;
	div.rn.f64 	%fd6348, %fd6347, %fd6345;
	sub.f64 	%fd9772, %fd9772, %fd6348;
	mul.f64 	%fd6349, %fd1603, %fd6346;
	div.rn.f64 	%fd6350, %fd6349, %fd6345;
	sub.f64 	%fd9773, %fd9773, %fd6350;
	mul.f64 	%fd6351, %fd1610, %fd6346;
	div.rn.f64 	%fd6352, %fd6351, %fd6345;
	sub.f64 	%fd9774, %fd9774, %fd6352;
$L__BB1_1231:
	add.s64 	%rd82, %rd11, 49;
	setp.ge.u64 	%p1971, %rd82, %rd14;
	@%p1971 bra 	$L__BB1_1256;
	setp.lt.s32 	%p1972, %r2, 0;
	setp.eq.s32 	%p1973, %r3, 1062207488;
	ld.shared.f64 	%fd6353, [%r10+392];
	sub.f64 	%fd1630, %fd9758, %fd6353;
	{
	.reg .b32 %temp; 
	mov.b64 	{%temp, %r210}, %fd1630;
	}
	abs.f64 	%fd1631, %fd1630;
	{ // callseq 196, 0
	.param .b64 param0;
	st.param.f64 	[param0], %fd1631;
	.param .b64 param1;
	st.param.f64 	[param1], 0d4000000000000000;
	.param .b64 retval0;
	call.uni (retval0), 
	__internal_accurate_pow, 
	(
	param0, 
	param1
	);
	ld.param.f64 	%fd6354, [retval0];
	} // callseq 196
	setp.lt.s32 	%p1975, %r210, 0;
	neg.f64 	%fd6356, %fd6354;
	selp.f64 	%fd6357, %fd6356, %fd6354, %p1973;
	selp.f64 	%fd6358, %fd6357, %fd6354, %p1975;
	setp.eq.f64 	%p1976, %fd1630, 0d0000000000000000;
	selp.b32 	%r2311, %r210, 0, %p1973;
	or.b32  	%r2312, %r2311, 2146435072;
	selp.b32 	%r2313, %r2312, %r2311, %p1972;
	mov.b32 	%r2314, 0;
	mov.b64 	%fd6359, {%r2314, %r2313};
	selp.f64 	%fd10159, %fd6359, %fd6358, %p1976;
	add.f64 	%fd6360, %fd1630, 0d4000000000000000;
	{
	.reg .b32 %temp; 
	mov.b64 	{%temp, %r2315}, %fd6360;
	}
	and.b32  	%r2316, %r2315, 2146435072;
	setp.ne.s32 	%p1977, %r2316, 2146435072;
	@%p1977 bra 	$L__BB1_1237;
	setp.nan.f64 	%p1978, %fd1630, %fd1630;
	@%p1978 bra 	$L__BB1_1236;
	setp.neu.f64 	%p1979, %fd1631, 0d7FF0000000000000;
	@%p1979 bra 	$L__BB1_1237;
	selp.b32 	%r2317, %r5, %r4, %p1;
	selp.b32 	%r2318, %r2317, %r4, %p1975;
	mov.b32 	%r2319, 0;
	mov.b64 	%fd10159, {%r2319, %r2318};
	bra.uni 	$L__BB1_1237;
$L__BB1_1236:
	mov.f64 	%fd6361, 0d4000000000000000;
	add.rn.f64 	%fd10159, %fd1630, %fd6361;
$L__BB1_1237:
	setp.lt.s32 	%p1981, %r2, 0;
	setp.eq.s32 	%p1982, %r3, 1062207488;
	ld.shared.f64 	%fd6362, [%r11+392];
	sub.f64 	%fd1636, %fd9759, %fd6362;
	{
	.reg .b32 %temp; 
	mov.b64 	{%temp, %r211}, %fd1636;
	}
	abs.f64 	%fd1637, %fd1636;
	{ // callseq 197, 0
	.param .b64 param0;
	st.param.f64 	[param0], %fd1637;
	.param .b64 param1;
	st.param.f64 	[param1], 0d4000000000000000;
	.param .b64 retval0;
	call.uni (retval0), 
	__internal_accurate_pow, 
	(
	param0, 
	param1
	);
	ld.param.f64 	%fd6363, [retval0];
	} // callseq 197
	setp.lt.s32 	%p1984, %r211, 0;
	neg.f64 	%fd6365, %fd6363;
	selp.f64 	%fd6366, %fd6365, %fd6363, %p1982;
	selp.f64 	%fd6367, %fd6366, %fd6363, %p1984;
	setp.eq.f64 	%p1985, %fd1636, 0d0000000000000000;
	selp.b32 	%r2320, %r211, 0, %p1982;
	or.b32  	%r2321, %r2320, 2146435072;
	selp.b32 	%r2322, %r2321, %r2320, %p1981;
	mov.b32 	%r2323, 0;
	mov.b64 	%fd6368, {%r2323, %r2322};
	selp.f64 	%fd10160, %fd6368, %fd6367, %p1985;
	add.f64 	%fd6369, %fd1636, 0d4000000000000000;
	{
	.reg .b32 %temp; 
	mov.b64 	{%temp, %r2324}, %fd6369;
	}
	and.b32  	%r2325, %r2324, 2146435072;
	setp.ne.s32 	%p1986, %r2325, 2146435072;
	@%p1986 bra 	$L__BB1_1242;
	setp.nan.f64 	%p1987, %fd1636, %fd1636;
	@%p1987 bra 	$L__BB1_1241;
	setp.neu.f64 	%p1988, %fd1637, 0d7FF0000000000000;
	@%p1988 bra 	$L__BB1_1242;
	selp.b32 	%r2326, %r5, %r4, %p1;
	selp.b32 	%r2327, %r2326, %r4, %p1984;
	mov.b32 	%r2328, 0;
	mov.b64 	%fd10160, {%r2328, %r2327};
	bra.uni 	$L__BB1_1242;
$L__BB1_1241:
	mov.f64 	%fd6370, 0d4000000000000000;
	add.rn.f64 	%fd10160, %fd1636, %fd6370;
$L__BB1_1242:
	setp.lt.s32 	%p1990, %r2, 0;
	setp.eq.s32 	%p1991, %r3, 1062207488;
	setp.eq.f64 	%p1993, %fd1636, 0d3FF0000000000000;
	selp.f64 	%fd6371, 0d3FF0000000000000, %fd10160, %p1993;
	add.f64 	%fd6372, %fd10159, 0d3EB0C6F7A0B5ED8D;
	setp.eq.f64 	%p1994, %fd1630, 0d3FF0000000000000;
	selp.f64 	%fd6373, 0d3FF000010C6F7A0B, %fd6372, %p1994;
	add.f64 	%fd1642, %fd6373, %fd6371;
	ld.shared.f64 	%fd6374, [%r12+392];
	sub.f64 	%fd1643, %fd9760, %fd6374;
	{
	.reg .b32 %temp; 
	mov.b64 	{%temp, %r212}, %fd1643;
	}
	abs.f64 	%fd1644, %fd1643;
	{ // callseq 198, 0
	.param .b64 param0;
	st.param.f64 	[param0], %fd1644;
	.param .b64 param1;
	st.param.f64 	[param1], 0d4000000000000000;
	.param .b64 retval0;
	call.uni (retval0), 
	__internal_accurate_pow, 
	(
	param0, 
	param1
	);
	ld.param.f64 	%fd6375, [retval0];
	} // callseq 198
	setp.lt.s32 	%p1995, %r212, 0;
	neg.f64 	%fd6377, %fd6375;
	selp.f64 	%fd6378, %fd6377, %fd6375, %p1991;
	selp.f64 	%fd6379, %fd6378, %fd6375, %p1995;
	setp.eq.f64 	%p1996, %fd1643, 0d0000000000000000;
	selp.b32 	%r2329, %r212, 0, %p1991;
	or.b32  	%r2330, %r2329, 2146435072;
	selp.b32 	%r2331, %r2330, %r2329, %p1990;
	mov.b32 	%r2332, 0;
	mov.b64 	%fd6380, {%r2332, %r2331};
	selp.f64 	%fd10161, %fd6380, %fd6379, %p1996;
	add.f64 	%fd6381, %fd1643, 0d4000000000000000;
	{
	.reg .b32 %temp; 
	mov.b64 	{%temp, %r2333}, %fd6381;
	}
	and.b32  	%r2334, %r2333, 2146435072;
	setp.ne.s32 	%p1997, %r2334, 2146435072;
	@%p1997 bra 	$L__BB1_1247;
	setp.nan.f64 	%p1998, %fd1643, %fd1643;
	@%p1998 bra 	$L__BB1_1246;
	setp.neu.f64 	%p1999, %fd1644, 0d7FF0000000000000;
	@%p1999 bra 	$L__BB1_1247;
	selp.b32 	%r2335, %r5, %r4, %p1;
	selp.b32 	%r2336, %r2335, %r4, %p1995;
	mov.b32 	%r2337, 0;
	mov.b64 	%fd10161, {%r2337, %r2336};
	bra.uni 	$L__BB1_1247;
$L__BB1_1246:
	mov.f64 	%fd6382, 0d4000000000000000;
	add.rn.f64 	%fd10161, %fd1643, %fd6382;
$L__BB1_1247:
	setp.eq.f64 	%p2001, %fd1643, 0d3FF0000000000000;
	selp.f64 	%fd6383, 0d3FF0000000000000, %fd10161, %p2001;
	add.f64 	%fd1649, %fd1642, %fd6383;
	{
	.reg .b32 %temp; 
	mov.b64 	{%temp, %r213}, %fd1649;
	}
	abs.f64 	%fd1650, %fd1649;
	setp.eq.f64 	%p2002, %fd1649, 0d0000000000000000;
	@%p2002 bra 	$L__BB1_1249;
	setp.lt.s32 	%p2003, %r213, 0;
	{ // callseq 199, 0
	.param .b64 param0;
	st.param.f64 	[param0], %fd1650;
	.param .b64 param1;
	st.param.f64 	[param1], 0d3FF8000000000000;
	.param .b64 retval0;
	call.uni (retval0), 
	__internal_accurate_pow, 
	(
	param0, 
	param1
	);
	ld.param.f64 	%fd6384, [retval0];
	} // callseq 199
	selp.f64 	%fd10163, 0dFFF8000000000000, %fd6384, %p2003;
	bra.uni 	$L__BB1_1250;
$L__BB1_1249:
	setp.lt.s32 	%p2004, %r6, 0;
	setp.eq.s32 	%p2005, %r7, 1073741824;
	selp.b32 	%r2338, %r213, 0, %p2005;
	or.b32  	%r2339, %r2338, 2146435072;
	selp.b32 	%r2340, %r2339, %r2338, %p2004;
	mov.b32 	%r2341, 0;
	mov.b64 	%fd10163, {%r2341, %r2340};
$L__BB1_1250:
	add.f64 	%fd6386, %fd1649, 0d3FF8000000000000;
	{
	.reg .b32 %temp; 
	mov.b64 	{%temp, %r2342}, %fd6386;
	}
	and.b32  	%r2343, %r2342, 2146435072;
	setp.ne.s32 	%p2006, %r2343, 2146435072;
	@%p2006 bra 	$L__BB1_1255;
	setp.nan.f64 	%p2007, %fd1649, %fd1649;
	@%p2007 bra 	$L__BB1_1254;
	setp.neu.f64 	%p2008, %fd1650, 0d7FF0000000000000;
	@%p2008 bra 	$L__BB1_1255;
	setp.lt.s32 	%p2009, %r213, 0;
	selp.b32 	%r2344, %r9, %r8, %p2;
	selp.b32 	%r2345, %r2344, %r8, %p2009;
	mov.b32 	%r2346, 0;
	mov.b64 	%fd10163, {%r2346, %r2345};
	bra.uni 	$L__BB1_1255;
$L__BB1_1254:
	mov.f64 	%fd6387, 0d3FF8000000000000;
	add.rn.f64 	%fd10163, %fd1649, %fd6387;
$L__BB1_1255:
	setp.eq.f64 	%p2010, %fd1649, 0d3FF0000000000000;
	selp.f64 	%fd6388, 0d3FF0000000000000, %fd10163, %p2010;
	ld.shared.f64 	%fd6389, [%r13+392];
	mul.f64 	%fd6390, %fd1630, %fd6389;
	div.rn.f64 	%fd6391, %fd6390, %fd6388;
	sub.f64 	%fd9772, %fd9772, %fd6391;
	mul.f64 	%fd6392, %fd1636, %fd6389;
	div.rn.f64 	%fd6393, %fd6392, %fd6388;
	sub.f64 	%fd9773, %fd9773, %fd6393;
	mul.f64 	%fd6394, %fd1643, %fd6389;
	div.rn.f64 	%fd6395, %fd6394, %fd6388;
	sub.f64 	%fd9774, %fd9774, %fd6395;
$L__BB1_1256:
	add.s64 	%rd83, %rd11, 50;
	setp.ge.u64 	%p2011, %rd83, %rd14;
	@%p2011 bra 	$L__BB1_1281;
	setp.lt.s32 	%p2012, %r2, 0;
	setp.eq.s32 	%p2013, %r3, 1062207488;
	ld.shared.f64 	%fd6396, [%r10+400];
	sub.f64 	%fd1663, %fd9758, %fd6396;
	{
	.reg .b32 %temp; 
	mov.b64 	{%temp, %r214}, %fd1663;
	}
	abs.f64 	%fd1664, %fd1663;
	{ // callseq 200, 0
	.param .b64 param0;
	st.param.f64 	[param0], %fd1664;
	.param .b64 param1;
	st.param.f64 	[param1], 0d4000000000000000;
	.param .b64 retval0;
	call.uni (retval0), 
	__internal_accurate_pow, 
	(
	param0, 
	param1
	);
	ld.param.f64 	%fd6397, [retval0];
	} // callseq 200
	setp.lt.s32 	%p2015, %r214, 0;
	neg.f64 	%fd6399, %fd6397;
	selp.f64 	%fd6400, %fd6399, %fd6397, %p2013;
	selp.f64 	%fd6401, %fd6400, %fd6397, %p2015;
	setp.eq.f64 	%p2016, %fd1663, 0d0000000000000000;
	selp.b32 	%r2347, %r214, 0, %p2013;
	or.b32  	%r2348, %r2347, 2146435072;
	selp.b32 	%r2349, %r2348, %r2347, %p2012;
	mov.b32 	%r2350, 0;
	mov.b64 	%fd6402, {%r2350, %r2349};
	selp.f64 	%fd10167, %fd6402, %fd6401, %p2016;
	add.f64 	%fd6403, %fd1663, 0d4000000000000000;
	{
	.reg .b32 %temp; 
	mov.b64 	{%temp, %r2351}, %fd6403;
	}
	and.b32  	%r2352, %r2351, 2146435072;
	setp.ne.s32 	%p2017, %r2352, 2146435072;
	@%p2017 bra 	$L__BB1_1262;
	setp.nan.f64 	%p2018, %fd1663, %fd1663;
	@%p2018 bra 	$L__BB1_1261;
	setp.neu.f64 	%p2019, %fd1664, 0d7FF0000000000000;
	@%p2019 bra 	$L__BB1_1262;
	selp.b32 	%r2353, %r5, %r4, %p1;
	selp.b32 	%r2354, %r2353, %r4, %p2015;
	mov.b32 	%r2355, 0;
	mov.b64 	%fd10167, {%r2355, %r2354};
	bra.uni 	$L__BB1_1262;
$L__BB1_1261:
	mov.f64 	%fd6404, 0d4000000000000000;
	add.rn.f64 	%fd10167, %fd1663, %fd6404;
$L__BB1_1262:
	setp.lt.s32 	%p2021, %r2, 0;
	setp.eq.s32 	%p2022, %r3, 1062207488;
	ld.shared.f64 	%fd6405, [%r11+400];
	sub.f64 	%fd1669, %fd9759, %fd6405;
	{
	.reg .b32 %temp; 
	mov.b64 	{%temp, %r215}, %fd1669;
	}
	abs.f64 	%fd1670, %fd1669;
	{ // callseq 201, 0
	.param .b64 param0;
	st.param.f64 	[param0], %fd1670;
	.param .b64 param1;
	st.param.f64 	[param1], 0d4000000000000000;
	.param .b64 retval0;
	call.uni (retval0), 
	__internal_accurate_pow, 
	(
	param0, 
	param1
	);
	ld.param.f64 	%fd6406, [retval0];
	} // callseq 201
	setp.lt.s32 	%p2024, %r215, 0;
	neg.f64 	%fd6408, %fd6406;
	selp.f64 	%fd6409, %fd6408, %fd6406, %p2022;
	selp.f64 	%fd6410, %fd6409, %fd6406, %p2024;
	setp.eq.f64 	%p2025, %fd1669, 0d0000000000000000;
	selp.b32 	%r2356, %r215, 0, %p2022;
	or.b32  	%r2357, %r2356, 2146435072;
	selp.b32 	%r2358, %r2357, %r2356, %p2021;
	mov.b32 	%r2359, 0;
	mov.b64 	%fd6411, {%r2359, %r2358};
	selp.f64 	%fd10168, %fd6411, %fd6410, %p2025;
	add.f64 	%fd6412, %fd1669, 0d4000000000000000;
	{
	.reg .b32 %temp; 
	mov.b64 	{%temp, %r2360}, %fd6412;
	}
	and.b32  	%r2361, %r2360, 2146435072;
	setp.ne.s32 	%p2026, %r2361, 2146435072;
	@%p2026 bra 	$L__BB1_1267;
	setp.nan.f64 	%p2027, %fd1669, %fd1669;
	@%p2027 bra 	$L__BB1_1266;
	setp.neu.f64 	%p2028, %fd1670, 0d7FF0000000000000;
	@%p2028 bra 	$L__BB1_1267;
	selp.b32 	%r2362, %r5, %r4, %p1;
	selp.b32 	%r2363, %r2362, %r4, %p2024;
	mov.b32 	%r2364, 0;
	mov.b64 	%fd10168, {%r2364, %r2363};
	bra.uni 	$L__BB1_1267;
$L__BB1_1266:
	mov.f64 	%fd6413, 0d4000000000000000;
	add.rn.f64 	%fd10168, %fd1669, %fd6413;
$L__BB1_1267:
	setp.lt.s32 	%p2030, %r2, 0;
	setp.eq.s32 	%p2031, %r3, 1062207488;
	setp.eq.f64 	%p2033, %fd1669, 0d3FF0000000000000;
	selp.f64 	%fd6414, 0d3FF0000000000000, %fd10168, %p2033;
	add.f64 	%fd6415, %fd10167, 0d3EB0C6F7A0B5ED8D;
	setp.eq.f64 	%p2034, %fd1663, 0d3FF0000000000000;
	selp.f64 	%fd6416, 0d3FF000010C6F7A0B, %fd6415, %p2034;
	add.f64 	%fd1675, %fd6416, %fd6414;
	ld.shared.f64 	%fd6417, [%r12+400];
	sub.f64 	%fd1676, %fd9760, %fd6417;
	{
	.reg .b32 %temp; 
	mov.b64 	{%temp, %r216}, %fd1676;
	}
	abs.f64 	%fd1677, %fd1676;
	{ // callseq 202, 0
	.param .b64 param0;
	st.param.f64 	[param0], %fd1677;
	.param .b64 param1;
	st.param.f64 	[param1], 0d4000000000000000;
	.param .b64 retval0;
	call.uni (retval0), 
	__internal_accurate_pow, 
	(
	param0, 
	param1
	);
	ld.param.f64 	%fd6418, [retval0];
	} // callseq 202
	setp.lt.s32 	%p2035, %r216, 0;
	neg.f64 	%fd6420, %fd6418;
	selp.f64 	%fd6421, %fd6420, %fd6418, %p2031;
	selp.f64 	%fd6422, %fd6421, %fd6418, %p2035;
	setp.eq.f64 	%p2036, %fd1676, 0d0000000000000000;
	selp.b32 	%r2365, %r216, 0, %p2031;
	or.b32  	%r2366, %r2365, 2146435072;
	selp.b32 	%r2367, %r2366, %r2365, %p2030;
	mov.b32 	%r2368, 0;
	mov.b64 	%fd6423, {%r2368, %r2367};
	selp.f64 	%fd10169, %fd6423, %fd6422, %p2036;
	add.f64 	%fd6424, %fd1676, 0d4000000000000000;
	{
	.reg .b32 %temp; 
	mov.b64 	{%temp, %r2369}, %fd6424;
	}
	and.b32  	%r2370, %r2369, 2146435072;
	setp.ne.s32 	%p2037, %r2370, 2146435072;
	@%p2037 bra 	$L__BB1_1272;
	setp.nan.f64 	%p2038, %fd1676, %fd1676;
	@%p2038 bra 	$L__BB1_1271;
	setp.neu.f64 	%p2039, %fd1677, 0d7FF0000000000000;
	@%p2039 bra 	$L__BB1_1272;
	selp.b32 	%r2371, %r5, %r4, %p1;
	selp.b32 	%r2372, %r2371, %r4, %p2035;
	mov.b32 	%r2373, 0;
	mov.b64 	%fd10169, {%r2373, %r2372};
	bra.uni 	$L__BB1_1272;
$L__BB1_1271:
	mov.f64 	%fd6425, 0d4000000000000000;
	add.rn.f64 	%fd10169, %fd1676, %fd6425;
$L__BB1_1272:
	setp.eq.f64 	%p2041, %fd1676, 0d3FF0000000000000;
	selp.f64 	%fd6426, 0d3FF0000000000000, %fd10169, %p2041;
	add.f64 	%fd1682, %fd1675, %fd6426;
	{
	.reg .b32 %temp; 
	mov.b64 	{%temp, %r217}, %fd1682;
	}
	abs.f64 	%fd1683, %fd1682;
	setp.eq.f64 	%p2042, %fd1682, 0d0000000000000000;
	@%p2042 bra 	$L__BB1_1274;
	setp.lt.s32 	%p2043, %r217, 0;
	{ // callseq 203, 0
	.param .b64 param0;
	st.param.f64 	[param0], %fd1683;
	.param .b64 param1;
	st.param.f64 	[param1], 0d3FF8000000000000;
	.param .b64 retval0;
	call.uni (retval0), 
	__internal_accurate_pow, 
	(
	param0, 
	param1
	);
	ld.param.f64 	%fd6427, [retval0];
	} // callseq 203
	selp.f64 	%fd10171, 0dFFF8000000000000, %fd6427, %p2043;
	bra.uni 	$L__BB1_1275;
$L__BB1_1274:
	setp.lt.s32 	%p2044, %r6, 0;
	setp.eq.s32 	%p2045, %r7, 1073741824;
	selp.b32 	%r2374, %r217, 0, %p2045;
	or.b32  	%r2375, %r2374, 2146435072;
	selp.b32 	%r2376, %r2375, %r2374, %p2044;
	mov.b32 	%r2377, 0;
	mov.b64 	%fd10171, {%r2377, %r2376};
$L__BB1_1275:
	add.f64 	%fd6429, %fd1682, 0d3FF8000000000000;
	{
	.reg .b32 %temp; 
	mov.b64 	{%temp, %r2378}, %fd6429;
	}
	and.b32  	%r2379, %r2378, 2146435072;
	setp.ne.s32 	%p2046, %r2379, 2146435072;
	@%p2046 bra 	$L__BB1_1280;
	setp.nan.f64 	%p2047, %fd1682, %fd1682;
	@%p2047 bra 	$L__BB1_1279;
	setp.neu.f64 	%p2048, %fd1683, 0d7FF0000000000000;
	@%p2048 bra 	$L__BB1_1280;
	setp.lt.s32 	%p2049, %r217, 0;
	selp.b32 	%r2380, %r9, %r8, %p2;
	selp.b32 	%r2381, %r2380, %r8, %p2049;
	mov.b32 	%r2382, 0;
	mov.b64 	%fd10171, {%r2382, %r2381};
	bra.uni 	$L__BB1_1280;
$L__BB1_1279:
	mov.f64 	%fd6430, 0d3FF8000000000000;
	add.rn.f64 	%fd10171, %fd1682, %fd6430;
$L__BB1_1280:
	setp.eq.f64 	%p2050, %fd1682, 0d3FF0000000000000;
	selp.f64 	%fd6431, 0d3FF0000000000000, %fd10171, %p2050;
	ld.shared.f64 	%fd6432, [%r13+400];
	mul.f64 	%fd6433, %fd1663, %fd6432;
	div.rn.f64 	%fd6434, %fd6433, %fd6431;
	sub.f64 	%fd9772, %fd9772, %fd6434;
	mul.f64 	%fd6435, %fd1669, %fd6432;
	div.rn.f64 	%fd6436, %fd6435, %fd6431;
	sub.f64 	%fd9773, %fd9773, %fd6436;
	mul.f64 	%fd6437, %fd1676, %fd6432;
	div.rn.f64 	%fd6438, %fd6437, %fd6431;
	sub.f64 	%fd9774, %fd9774, %fd6438;
$L__BB1_1281:
	add.s64 	%rd84, %rd11, 51;
	setp.ge.u64 	%p2051, %rd84, %rd14;
	@%p2051 bra 	$L__BB1_1306;
	setp.lt.s32 	%p2052, %r2, 0;
	setp.eq.s32 	%p2053, %r3, 1062207488;
	ld.shared.f64 	%fd6439, [%r10+408];
	sub.f64 	%fd1696, %fd9758, %fd6439;
	{
	.reg .b32 %temp; 
	mov.b64 	{%temp, %r218}, %fd1696;
	}
	abs.f64 	%fd1697, %fd1696;
	{ // callseq 204, 0
	.param .b64 param0;
	st.param.f64 	[param0], %fd1697;
	.param .b64 param1;
	st.param.f64 	[param1], 0d4000000000000000;
	.param .b64 retval0;
	call.uni (retval0), 
	__internal_accurate_pow, 
	(
	param0, 
	param1
	);
	ld.param.f64 	%fd6440, [retval0];
	} // callseq 204
	setp.lt.s32 	%p2055, %r218, 0;
	neg.f64 	%fd6442, %fd6440;
	selp.f64 	%fd6443, %fd6442, %fd6440, %p2053;
	selp.f64 	%fd6444, %fd6443, %fd6440, %p2055;
	setp.eq.f64 	%p2056, %fd1696, 0d0000000000000000;
	selp.b32 	%r2383, %r218, 0, %p2053;
	or.b32  	%r2384, %r2383, 2146435072;
	selp.b32 	%r2385, %r2384, %r2383, %p2052;
	mov.b32 	%r2386, 0;
	mov.b64 	%fd6445, {%r2386, %r2385};
	selp.f64 	%fd10175, %fd6445, %fd6444, %p2056;
	add.f64 	%fd6446, %fd1696, 0d4000000000000000;
	{
	.reg .b32 %temp; 
	mov.b64 	{%temp, %r2387}, %fd6446;
	}
	and.b32  	%r2388, %r2387, 2146435072;
	setp.ne.s32 	%p2057, %r2388, 2146435072;
	@%p2057 bra 	$L__BB1_1287;
	setp.nan.f64 	%p2058, %fd1696, %fd1696;
	@%p2058 bra 	$L__BB1_1286;
	setp.neu.f64 	%p2059, %fd1697, 0d7FF0000000000000;
	@%p2059 bra 	$L__BB1_1287;
	selp.b32 	%r2389, %r5, %r4, %p1;
	selp.b32 	%r2390, %r2389, %r4, %p2055;
	mov.b32 	%r2391, 0;
	mov.b64 	%fd10175, {%r2391, %r2390};
	bra.uni 	$L__BB1_1287;
$L__BB1_1286:
	mov.f64 	%fd6447, 0d4000000000000000;
	add.rn.f64 	%fd10175, %fd1696, %fd6447;
$L__BB1_1287:
	setp.lt.s32 	%p2061, %r2, 0;
	setp.eq.s32 	%p2062, %r3, 1062207488;
	ld.shared.f64 	%fd6448, [%r11+408];
	sub.f64 	%fd1702, %fd9759, %fd6448;
	{
	.reg .b32 %temp; 
	mov.b64 	{%temp, %r219}, %fd1702;
	}
	abs.f64 	%fd1703, %fd1702;
	{ // callseq 205, 0
	.param .b64 param0;
	st.param.f64 	[param0], %fd1703;
	.param .b64 param1;
	st.param.f64 	[param1], 0d4000000000000000;
	.param .b64 retval0;
	call.uni (retval0), 
	__internal_accurate_pow, 
	(
	param0, 
	param1
	);
	ld.param.f64 	%fd6449, [retval0];
	} // callseq 205
	setp.lt.s32 	%p2064, %r219, 0;
	neg.f64 	%fd6451, %fd6449;
	selp.f64 	%fd6452, %fd6451, %fd6449, %p2062;
	selp.f64 	%fd6453, %fd6452, %fd6449, %p2064;
	setp.eq.f64 	%p2065, %fd1702, 0d0000000000000000;
	selp.b32 	%r2392, %r219, 0, %p2062;
	or.b32  	%r2393, %r2392, 2146435072;
	selp.b32 	%r2394, %r2393, %r2392, %p2061;
	mov.b32 	%r2395, 0;
	mov.b64 	%fd6454, {%r2395, %r2394};
	selp.f64 	%fd10176, %fd6454, %fd6453, %p2065;
	add.f64 	%fd6455, %fd1702, 0d4000000000000000;
	{
	.reg .b32 %temp; 
	mov.b64 	{%temp, %r2396}, %fd6455;
	}
	and.b32  	%r2397, %r2396, 2146435072;
	setp.ne.s32 	%p2066, %r2397, 2146435072;
	@%p2066 bra 	$L__BB1_1292;
	setp.nan.f64 	%p2067, %fd1702, %fd1702;
	@%p2067 bra 	$L__BB1_1291;
	setp.neu.f64 	%p2068, %fd1703, 0d7FF0000000000000;
	@%p2068 bra 	$L__BB1_1292;
	selp.b32 	%r2398, %r5, %r4, %p1;
	selp.b32 	%r2399, %r2398, %r4, %p2064;
	mov.b32 	%r2400, 0;
	mov.b64 	%fd10176, {%r2400, %r2399};
	bra.uni 	$L__BB1_1292;
$L__BB1_1291:
	mov.f64 	%fd6456, 0d4000000000000000;
	add.rn.f64 	%fd10176, %fd1702, %fd6456;
$L__BB1_1292:
	setp.lt.s32 	%p2070, %r2, 0;
	setp.eq.s32 	%p2071, %r3, 1062207488;
	setp.eq.f64 	%p2073, %fd1702, 0d3FF0000000000000;
	selp.f64 	%fd6457, 0d3FF0000000000000, %fd10176, %p2073;
	add.f64 	%fd6458, %fd10175, 0d3EB0C6F7A0B5ED8D;
	setp.eq.f64 	%p2074, %fd1696, 0d3FF0000000000000;
	selp.f64 	%fd6459, 0d3FF000010C6F7A0B, %fd6458, %p2074;
	add.f64 	%fd1708, %fd6459, %fd6457;
	ld.shared.f64 	%fd6460, [%r12+408];
	sub.f64 	%fd1709, %fd9760, %fd6460;
	{
	.reg .b32 %temp; 
	mov.b64 	{%temp, %r220}, %fd1709;
	}
	abs.f64 	%fd1710, %fd1709;
	{ // callseq 206, 0
	.param .b64 param0;
	st.param.f64 	[param0], %fd1710;
	.param .b64 param1;
	st.param.f64 	[param1], 0d4000000000000000;
	.param .b64 retval0;
	call.uni (retval0), 
	__internal_accurate_pow, 
	(
	param0, 
	param1
	);
	ld.param.f64 	%fd6461, [retval0];
	} // callseq 206
	setp.lt.s32 	%p2075, %r220, 0;
	neg.f64 	%fd6463, %fd6461;
	selp.f64 	%fd6464, %fd6463, %fd6461, %p2071;
	selp.f64 	%fd6465, %fd6464, %fd6461, %p2075;
	setp.eq.f64 	%p2076, %fd1709, 0d0000000000000000;
	selp.b32 	%r2401, %r220, 0, %p2071;
	or.b32  	%r2402, %r2401, 2146435072;
	selp.b32 	%r2403, %r2402, %r2401, %p2070;
	mov.b32 	%r2404, 0;
	mov.b64 	%fd6466, {%r2404, %r2403};
	selp.f64 	%fd10177, %fd6466, %fd6465, %p2076;
	add.f64 	%fd6467, %fd1709, 0d4000000000000000;
	{
	.reg .b32 %temp; 
	mov.b64 	{%temp, %r2405}, %fd6467;
	}
	and.b32  	%r2406, %r2405, 2146435072;
	setp.ne.s32 	%p2077, %r2406, 2146435072;
	@%p2077 bra 	$L__BB1_1297;
	setp.nan.f64 	%p2078, %fd1709, %fd1709;
	@%p2078 bra 	$L__BB1_1296;
	setp.neu.f64 	%p2079, %fd1710, 0d7FF0000000000000;
	@%p2079 bra 	$L__BB1_1297;
	selp.b32 	%r2407, %r5, %r4, %p1;
	selp.b32 	%r2408, %r2407, %r4, %p2075;
	mov.b32 	%r2409, 0;
	mov.b64 	%fd10177, {%r2409, %r2408};
	bra.uni 	$L__BB1_1297;
$L__BB1_1296:
	mov.f64 	%fd6468, 0d4000000000000000;
	add.rn.f64 	%fd10177, %fd1709, %fd6468;
$L__BB1_1297:
	setp.eq.f64 	%p2081, %fd1709, 0d3FF0000000000000;
	selp.f64 	%fd6469, 0d3FF0000000000000, %fd10177, %p2081;
	add.f64 	%fd1715, %fd1708, %fd6469;
	{
	.reg .b32 %temp; 
	mov.b64 	{%temp, %r221}, %fd1715;
	}
	abs.f64 	%fd1716, %fd1715;
	setp.eq.f64 	%p2082, %fd1715, 0d0000000000000000;
	@%p2082 bra 	$L__BB1_1299;
	setp.lt.s32 	%p2083, %r221, 0;
	{ // callseq 207, 0
	.param .b64 param0;
	st.param.f64 	[param0], %fd1716;
	.param .b64 param1;
	st.param.f64 	[param1], 0d3FF8000000000000;
	.param .b64 retval0;
	call.uni (retval0), 
	__internal_accurate_pow, 
	(
	param0, 
	param1
	);
	ld.param.f64 	%fd6470, [retval0];
	} // callseq 207
	selp.f64 	%fd10179, 0dFFF8000000000000, %fd6470, %p2083;
	bra.uni 	$L__BB1_1300;
$L__BB1_1299:
	setp.lt.s32 	%p2084, %r6, 0;
	setp.eq.s32 	%p2085, %r7, 1073741824;
	selp.b32 	%r2410, %r221, 0, %p2085;
	or.b32  	%r2411, %r2410, 2146435072;
	selp.b32 	%r2412, %r2411, %r2410, %p2084;
	mov.b32 	%r2413, 0;
	mov.b64 	%fd10179, {%r2413, %r2412};
$L__BB1_1300:
	add.f64 	%fd6472, %fd1715, 0d3FF8000000000000;
	{
	.reg .b32 %temp; 
	mov.b64 	{%temp, %r2414}, %fd6472;
	}
	and.b32  	%r2415, %r2414, 2146435072;
	setp.ne.s32 	%p2086, %r2415, 2146435072;
	@%p2086 bra 	$L__BB1_1305;
	setp.nan.f64 	%p2087, %fd1715, %fd1715;
	@%p2087 bra 	$L__BB1_1304;
	setp.neu.f64 	%p2088, %fd1716, 0d7FF0000000000000;
	@%p2088 bra 	$L__BB1_1305;
	setp.lt.s32 	%p2089, %r221, 0;
	selp.b32 	%r2416, %r9, %r8, %p2;
	selp.b32 	%r2417, %r2416, %r8, %p2089;
	mov.b32 	%r2418, 0;
	mov.b64 	%fd10179, {%r2418, %r2417};
	bra.uni 	$L__BB1_1305;
$L__BB1_1304:
	mov.f64 	%fd6473, 0d3FF8000000000000;
	add.rn.f64 	%fd10179, %fd1715, %fd6473;
$L__BB1_1305:
	setp.eq.f64 	%p2090, %fd1715, 0d3FF0000000000000;
	selp.f64 	%fd6474, 0d3FF0000000000000, %fd10179, %p2090;
	ld.shared.f64 	%fd6475, [%r13+408];
	mul.f64 	%fd6476, %fd1696, %fd6475;
	div.rn.f64 	%fd6477, %fd6476, %fd6474;
	sub.f64 	%fd9772, %fd9772, %fd6477;
	mul.f64 	%fd6478, %fd1702, %fd6475;
	div.rn.f64 	%fd6479, %fd6478, %fd6474;
	sub.f64 	%fd9773, %fd9773, %fd6479;
	mul.f64 	%fd6480, %fd1709, %fd6475;
	div.rn.f64 	%fd6481, %fd6480, %fd6474;
	sub.f64 	%fd9774, %fd9774, %fd6481;
$L__BB1_1306:
	add.s64 	%rd85, %rd11, 52;
	setp.ge.u64 	%p2091, %rd85, %rd14;
	@%p2091 bra 	$L__BB1_1331;
	setp.lt.s32 	%p2092, %r2, 0;
	setp.eq.s32 	%p2093, %r3, 1062207488;
	ld.shared.f64 	%fd6482, [%r10+416];
	sub.f64 	%fd1729, %fd9758, %fd6482;
	{
	.reg .b32 %temp; 
	mov.b64 	{%temp, %r222}, %fd1729;
	}
	abs.f64 	%fd1730, %fd1729;
	{ // callseq 208, 0
	.param .b64 param0;
	st.param.f64 	[param0], %fd1730;
	.param .b64 param1;
	st.param.f64 	[param1], 0d4000000000000000;
	.param .b64 retval0;
	call.uni (retval0), 
	__internal_accurate_pow, 
	(
	param0, 
	param1
	);
	ld.param.f64 	%fd6483, [retval0];
	} // callseq 208
	setp.lt.s32 	%p2095, %r222, 0;
	neg.f64 	%fd6485, %fd6483;
	selp.f64 	%fd6486, %fd6485, %fd6483, %p2093;
	selp.f64 	%fd6487, %fd6486, %fd6483, %p2095;
	setp.eq.f64 	%p2096, %fd1729, 0d0000000000000000;
	selp.b32 	%r2419, %r222, 0, %p2093;
	or.b32  	%r2420, %r2419, 2146435072;
	selp.b32 	%r2421, %r2420, %r2419, %p2092;
	mov.b32 	%r2422, 0;
	mov.b64 	%fd6488, {%r2422, %r2421};
	selp.f64 	%fd10183, %fd6488, %fd6487, %p2096;
	add.f64 	%fd6489, %fd1729, 0d4000000000000000;
	{
	.reg .b32 %temp; 
	mov.b64 	{%temp, %r2423}, %fd6489;
	}
	and.b32  	%r2424, %r2423, 2146435072;
	setp.ne.s32 	%p2097, %r2424, 2146435072;
	@%p2097 bra 	$L__BB1_1312;
	setp.nan.f64 	%p2098, %fd1729, %fd1729;
	@%p2098 bra 	$L__BB1_1311;
	setp.neu.f64 	%p2099, %fd1730, 0d7FF0000000000000;
	@%p2099 bra 	$L__BB1_1312;
	selp.b32 	%r2425, %r5, %r4, %p1;
	selp.b32 	%r2426, %r2425, %r4, %p2095;
	mov.b32 	%r2427, 0;
	mov.b64 	%fd10183, {%r2427, %r2426};
	bra.uni 	$L__BB1_1312;
$L__BB1_1311:
	mov.f64 	%fd6490, 0d4000000000000000;
	add.rn.f64 	%fd10183, %fd1729, %fd6490;
$L__BB1_1312:
	setp.lt.s32 	%p2101, %r2, 0;
	setp.eq.s32 	%p2102, %r3, 1062207488;
	ld.shared.f64 	%fd6491, [%r11+416];
	sub.f64 	%fd1735, %fd9759, %fd6491;
	{
	.reg .b32 %temp; 
	mov.b64 	{%temp, %r223}, %fd1735;
	}
	abs.f64 	%fd1736, %fd1735;
	{ // callseq 209, 0
	.param .b64 param0;
	st.param.f64 	[param0], %fd1736;
	.param .b64 param1;
	st.param.f64 	[param1], 0d4000000000000000;
	.param .b64 retval0;
	call.uni (retval0), 
	__internal_accurate_pow, 
	(
	param0, 
	param1
	);
	ld.param.f64 	%fd6492, [retval0];
	} // callseq 209
	setp.lt.s32 	%p2104, %r223, 0;
	neg.f64 	%fd6494, %fd6492;
	selp.f64 	%fd6495, %fd6494, %fd6492, %p2102;
	selp.f64 	%fd6496, %fd6495, %fd6492, %p2104;
	setp.eq.f64 	%p2105, %fd1735, 0d0000000000000000;
	selp.b32 	%r2428, %r223, 0, %p2102;
	or.b32  	%r2429, %r2428, 2146435072;
	selp.b32 	%r2430, %r2429, %r2428, %p2101;
	mov.b32 	%r2431, 0;
	mov.b64 	%fd6497, {%r2431, %r2430};
	selp.f64 	%fd10184, %fd6497, %fd6496, %p2105;
	add.f64 	%fd6498, %fd1735, 0d4000000000000000;
	{
	.reg .b32 %temp; 
	mov.b64 	{%temp, %r2432}, %fd6498;
	}
	and.b32  	%r2433, %r2432, 2146435072;
	setp.ne.s32 	%p2106, %r2433, 2146435072;
	@%p2106 bra 	$L__BB1_1317;
	setp.nan.f64 	%p2107, %fd1735, %fd1735;
	@%p2107 bra 	$L__BB1_1316;
	setp.neu.f64 	%p2108, %fd1736, 0d7FF0000000000000;
	@%p2108 bra 	$L__BB1_1317;
	selp.b32 	%r2434, %r5, %r4, %p1;
	selp.b32 	%r2435, %r2434, %r4, %p2104;
	mov.b32 	%r2436, 0;
	mov.b64 	%fd10184, {%r2436, %r2435};
	bra.uni 	$L__BB1_1317;
$L__BB1_1316:
	mov.f64 	%fd6499, 0d4000000000000000;
	add.rn.f64 	%fd10184, %fd1735, %fd6499;
$L__BB1_1317:
	setp.lt.s32 	%p2110, %r2, 0;
	setp.eq.s32 	%p2111, %r3, 1062207488;
	setp.eq.f64 	%p2113, %fd1735, 0d3FF0000000000000;
	selp.f64 	%fd6500, 0d3FF0000000000000, %fd10184, %p2113;
	add.f64 	%fd6501, %fd10183, 0d3EB0C6F7A0B5ED8D;
	setp.eq.f64 	%p2114, %fd1729, 0d3FF0000000000000;
	selp.f64 	%fd6502, 0d3FF000010C6F7A0B, %fd6501, %p2114;
	add.f64 	%fd1741, %fd6502, %fd6500;
	ld.shared.f64 	%fd6503, [%r12+416];
	sub.f64 	%fd1742, %fd9760, %fd6503;
	{
	.reg .b32 %temp; 
	mov.b64 	{%temp, %r224}, %fd1742;
	}
	abs.f64 	%fd1743, %fd1742;
	{ // callseq 210, 0
	.param .b64 param0;
	st.param.f64 	[param0], %fd1743;
	.param .b64 param1;
	st.param.f64 	[param1], 0d4000000000000000;
	.param .b64 retval0;
	call.uni (retval0), 
	__internal_accurate_pow, 
	(
	param0, 
	param1
	);
	ld.param.f64 	%fd6504, [retval0];
	} // callseq 210
	setp.lt.s32 	%p2115, %r224, 0;
	neg.f64 	%fd6506, %fd6504;
	selp.f64 	%fd6507, %fd6506, %fd6504, %p2111;
	selp.f64 	%fd6508, %fd6507, %fd6504, %p2115;
	setp.eq.f64 	%p2116, %fd1742, 0d0000000000000000;
	selp.b32 	%r2437, %r224, 0, %p2111;
	or.b32  	%r2438, %r2437, 2146435072;
	selp.b32 	%r2439, %r2438, %r2437, %p2110;
	mov.b32 	%r2440, 0;
	mov.b64 	%fd6509, {%r2440, %r2439};
	selp.f64 	%fd10185, %fd6509, %fd6508, %p2116;
	add.f64 	%fd6510, %fd1742, 0d4000000000000000;
	{
	.reg .b32 %temp; 
	mov.b64 	{%temp, %r2441}, %fd6510;
	}
	and.b32  	%r2442, %r2441, 2146435072;
	setp.ne.s32 	%p2117, %r2442, 2146435072;
	@%p2117 bra 	$L__BB1_1322;
	setp.nan.f64 	%p2118, %fd1742, %fd1742;
	@%p2118 bra 	$L__BB1_1321;
	setp.neu.f64 	%p2119, %fd1743, 0d7FF0000000000000;
	@%p2119 bra 	$L__BB1_1322;
	selp.b32 	%r2443, %r5, %r4, %p1;
	selp.b32 	%r2444, %r2443, %r4, %p2115;
	mov.b32 	%r2445, 0;
	mov.b64 	%fd10185, {%r2445, %r2444};
	bra.uni 	$L__BB1_1322;
$L__BB1_1321:
	mov.f64 	%fd6511, 0d4000000000000000;
	add.rn.f64 	%fd10185, %fd1742, %fd6511;
$L__BB1_1322:
	setp.eq.f64 	%p2121, %fd1742, 0d3FF0000000000000;
	selp.f64 	%fd6512, 0d3FF0000000000000, %fd10185, %p2121;
	add.f64 	%fd1748, %fd1741, %fd6512;
	{
	.reg .b32 %temp; 
	mov.b64 	{%temp, %r225}, %fd1748;
	}
	abs.f64 	%fd1749, %fd1748;
	setp.eq.f64 	%p2122, %fd1748, 0d0000000000000000;
	@%p2122 bra 	$L__BB1_1324;
	setp.lt.s32 	%p2123, %r225, 0;
	{ // callseq 211, 0
	.param .b64 param0;
	st.param.f64 	[param0], %fd1749;
	.param .b64 param1;
	st.param.f64 	[param1], 0d3FF8000000000000;
	.param .b64 retval0;
	call.uni (retval0), 
	__internal_accurate_pow, 
	(
	param0, 
	param1
	);
	ld.param.f64 	%fd6513, [retval0];
	} // callseq 211
	selp.f64 	%fd10187, 0dFFF8000000000000, %fd6513, %p2123;
	bra.uni 	$L__BB1_1325;
$L__BB1_1324:
	setp.lt.s32 	%p2124, %r6, 0;
	setp.eq.s32 	%p2125, %r7, 1073741824;
	selp.b32 	%r2446, %r225, 0, %p2125;
	or.b32  	%r2447, %r2446, 2146435072;
	selp.b32 	%r2448, %r2447, %r2446, %p2124;
	mov.b32 	%r2449, 0;
	mov.b64 	%fd10187, {%r2449, %r2448};
$L__BB1_1325:
	add.f64 	%fd6515, %fd1748, 0d3FF8000000000000;
	{
	.reg .b32 %temp; 
	mov.b64 	{%temp, %r2450}, %fd6515;
	}
	and.b32  	%r2451, %r2450, 2146435072;
	setp.ne.s32 	%p2126, %r2451, 2146435072;
	@%p2126 bra 	$L__BB1_1330;
	setp.nan.f64 	%p2127, %fd1748, %fd1748;
	@%p2127 bra 	$L__BB1_1329;
	setp.neu.f64 	%p2128, %fd1749, 0d7FF0000000000000;
	@%p2128 bra 	$L__BB1_1330;
	setp.lt.s32 	%p2129, %r225, 0;
	selp.b32 	%r2452, %r9, %r8, %p2;
	selp.b32 	%r2453, %r2452, %r8, %p2129;
	mov.b32 	%r2454, 0;
	mov.b64 	%fd10187, {%r2454, %r2453};
	bra.uni 	$L__BB1_1330;
$L__BB1_1329:
	mov.f64 	%fd6516, 0d3FF8000000000000;
	add.rn.f64 	%fd10187, %fd1748, %fd6516;
$L__BB1_1330:
	setp.eq.f64 	%p2130, %fd1748, 0d3FF0000000000000;
	selp.f64 	%fd6517, 0d3FF0000000000000, %fd10187, %p2130;
	ld.shared.f64 	%fd6518, [%r13+416];
	mul.f64 	%fd6519, %fd1729, %fd6518;
	div.rn.f64 	%fd6520, %fd6519, %fd6517;
	sub.f64 	%fd9772, %fd9772, %fd6520;
	mul.f64 	%fd6521, %fd1735, %fd6518;
	div.rn.f64 	%fd6522, %fd6521, %fd6517;
	sub.f64 	%fd9773, %fd9773, %fd6522;
	mul.f64 	%fd6523, %fd1742, %fd6518;
	div.rn.f64 	%fd6524, %fd6523, %fd6517;
	sub.f64 	%fd9774, %fd9774, %fd6524;
$L__BB1_1331:
	add.s64 	%rd86, %rd11, 53;
	setp.ge.u64 	%p2131, %rd86, %rd14;
	@%p2131 bra 	$L__BB1_1356;
	setp.lt.s32 	%p2132, %r2, 0;
	setp.eq.s32 	%p2133, %r3, 1062207488;
	ld.shared.f64 	%fd6525, [%r10+424];
	sub.f64 	%fd1762, %fd9758, %fd6525;
	{
	.reg .b32 %temp; 
	mov.b64 	{%temp, %r226}, %fd1762;
	}
	abs.f64 	%fd1763, %fd1762;
	{ // callseq 212, 0
	.param .b64 param0;
	st.param.f64 	[param0], %fd1763;
	.param .b64 param1;
	st.param.f64 	[param1], 0d4000000000000000;
	.param .b64 retval0;
	call.uni (retval0), 
	__internal_accurate_pow, 
	(
	param0, 
	param1
	);
	ld.param.f64 	%fd6526, [retval0];
	} // callseq 212
	setp.lt.s32 	%p2135, %r226, 0;
	neg.f64 	%fd6528, %fd6526;
	selp.f64 	%fd6529, %fd6528, %fd6526, %p2133;
	selp.f64 	%fd6530, %fd6529, %fd6526, %p2135;
	setp.eq.f64 	%p2136, %fd1762, 0d0000000000000000;
	selp.b32 	%r2455, %r226, 0, %p2133;
	or.b32  	%r2456, %r2455, 2146435072;
	selp.b32 	%r2457, %r2456, %r2455, %p2132;
	mov.b32 	%r2458, 0;
	mov.b64 	%fd6531, {%r2458, %r2457};
	selp.f64 	%fd10191, %fd6531, %fd6530, %p2136;
	add.f64 	%fd6532, %fd1762, 0d4000000000000000;
	{
	.reg .b32 %temp; 
	mov.b64 	{%temp, %r2459}, %fd6532;
	}
	and.b32  	%r2460, %r2459, 2146435072;
	setp.ne.s32 	%p2137, %r2460, 2146435072;
	@%p2137 bra 	$L__BB1_1337;
	setp.nan.f64 	%p2138, %fd1762, %fd1762;
	@%p2138 bra 	$L__BB1_1336;
	setp.neu.f64 	%p2139, %fd1763, 0d7FF0000000000000;
	@%p2139 bra 	$L__BB1_1337;
	selp.b32 	%r2461, %r5, %r4, %p1;
	selp.b32 	%r2462, %r2461, %r4, %p2135;
	mov.b32 	%r2463, 0;
	mov.b64 	%fd10191, {%r2463, %r2462};
	bra.uni 	$L__BB1_1337;
$L__BB1_1336:
	mov.f64 	%fd6533, 0d4000000000000000;
	add.rn.f64 	%fd10191, %fd1762, %fd6533;
$L__BB1_1337:
	setp.lt.s32 	%p2141, %r2, 0;
	setp.eq.s32 	%p2142, %r3, 1062207488;
	ld.shared.f64 	%fd6534, [%r11+424];
	sub.f64 	%fd1768, %fd9759, %fd6534;
	{
	.reg .b32 %temp; 
	mov.b64 	{%temp, %r227}, %fd1768;
	}
	abs.f64 	%fd1769, %fd1768;
	{ // callseq 213, 0
	.param .b64 param0;
	st.param.f64 	[param0], %fd1769;
	.param .b64 param1;
	st.param.f64 	[param1], 0d4000000000000000;
	.param .b64 retval0;
	call.uni (retval0), 
	__internal_accurate_pow, 
	(
	param0, 
	param1
	);
	ld.param.f64 	%fd6535, [retval0];
	} // callseq 213
	setp.lt.s32 	%p2144, %r227, 0;
	neg.f64 	%fd6537, %fd6535;
	selp.f64 	%fd6538, %fd6537, %fd6535, %p2142;
	selp.f64 	%fd6539, %fd6538, %fd6535, %p2144;
	setp.eq.f64 	%p2145, %fd1768, 0d0000000000000000;
	selp.b32 	%r2464, %r227, 0, %p2142;
	or.b32  	%r2465, %r2464, 2146435072;
	selp.b32 	%r2466, %r2465, %r2464, %p2141;
	mov.b32 	%r2467, 0;
	mov.b64 	%fd6540, {%r2467, %r2466};
	selp.f64 	%fd10192, %fd6540, %fd6539, %p2145;
	add.f64 	%fd6541, %fd1768, 0d4000000000000000;
	{
	.reg .b32 %temp; 
	mov.b64 	{%temp, %r2468}, %fd6541;
	}
	and.b32  	%r2469, %r2468, 2146435072;
	setp.ne.s32 	%p2146, %r2469, 2146435072;
	@%p2146 bra 	$L__BB1_1342;
	setp.nan.f64 	%p2147, %fd1768, %fd1768;
	@%p2147 bra 	$L__BB1_1341;
	setp.neu.f64 	%p2148, %fd1769, 0d7FF0000000000000;
	@%p2148 bra 	$L__BB1_1342;
	selp.b32 	%r2470, %r5, %r4, %p1;
	selp.b32 	%r2471, %r2470, %r4, %p2144;
	mov.b32 	%r2472, 0;
	mov.b64 	%fd10192, {%r2472, %r2471};
	bra.uni 	$L__BB1_1342;
$L__BB1_1341:
	mov.f64 	%fd6542, 0d4000000000000000;
	add.rn.f64 	%fd10192, %fd1768, %fd6542;
$L__BB1_1342:
	setp.lt.s32 	%p2150, %r2, 0;
	setp.eq.s32 	%p2151, %r3, 1062207488;
	setp.eq.f64 	%p2153, %fd1768, 0d3FF0000000000000;
	selp.f64 	%fd6543, 0d3FF0000000000000, %fd10192, %p2153;
	add.f64 	%fd6544, %fd10191, 0d3EB0C6F7A0B5ED8D;
	setp.eq.f64 	%p2154, %fd1762, 0d3FF0000000000000;
	selp.f64 	%fd6545, 0d3FF000010C6F7A0B, %fd6544, %p2154;
	add.f64 	%fd1774, %fd6545, %fd6543;
	ld.shared.f64 	%fd6546, [%r12+424];
	sub.f64 	%fd1775, %fd9760, %fd6546;
	{
	.reg .b32 %temp; 
	mov.b64 	{%temp, %r228}, %fd1775;
	}
	abs.f64 	%fd1776, %fd1775;
	{ // callseq 214, 0
	.param .b64 param0;
	st.param.f64 	[param0], %fd1776;
	.param .b64 param1;
	st.param.f64 	[param1], 0d4000000000000000;
	.param .b64 retval0;
	call.uni (retval0), 
	__internal_accurate_pow, 
	(
	param0, 
	param1
	);
	ld.param.f64 	%fd6547, [retval0];
	} // callseq 214
	setp.lt.s32 	%p2155, %r228, 0;
	neg.f64 	%fd6549, %fd6547;
	selp.f64 	%fd6550, %fd6549, %fd6547, %p2151;
	selp.f64 	%fd6551, %fd6550, %fd6547, %p2155;
	setp.eq.f64 	%p2156, %fd1775, 0d0000000000000000;
	selp.b32 	%r2473, %r228, 0, %p2151;
	or.b32  	%r2474, %r2473, 2146435072;
	selp.b32 	%r2475, %r2474, %r2473, %p2150;
	mov.b32 	%r2476, 0;
	mov.b64 	%fd6552, {%r2476, %r2475};
	selp.f64 	%fd10193, %fd6552, %fd6551, %p2156;
	add.f64 	%fd6553, %fd1775, 0d4000000000000000;
	{
	.reg .b32 %temp; 
	mov.b64 	{%temp, %r2477}, %fd6553;
	}
	and.b32  	%r2478, %r2477, 2146435072;
	setp.ne.s32 	%p2157, %r2478, 2146435072;
	@%p2157 bra 	$L__BB1_1347;
	setp.nan.f64 	%p2158, %fd1775, %fd1775;
	@%p2158 bra 	$L__BB1_1346;
	setp.neu.f64 	%p2159, %fd1776, 0d7FF0000000000000;
	@%p2159 bra 	$L__BB1_1347;
	selp.b32 	%r2479, %r5, %r4, %p1;
	selp.b32 	%r2480, %r2479, %r4, %p2155;
	mov.b32 	%r2481, 0;
	mov.b64 	%fd10193, {%r2481, %r2480};
	bra.uni 	$L__BB1_1347;
$L__BB1_1346:
	mov.f64 	%fd6554, 0d4000000000000000;
	add.rn.f64 	%fd10193, %fd1775, %fd6554;
$L__BB1_1347:
	setp.eq.f64 	%p2161, %fd1775, 0d3FF0000000000000;
	selp.f64 	%fd6555, 0d3FF0000000000000, %fd10193, %p2161;
	add.f64 	%fd1781, %fd1774, %fd6555;
	{
	.reg .b32 %temp; 
	mov.b64 	{%temp, %r229}, %fd1781;
	}
	abs.f64 	%fd1782, %fd1781;
	setp.eq.f64 	%p2162, %fd1781, 0d0000000000000000;
	@%p2162 bra 	$L__BB1_1349;
	setp.lt.s32 	%p2163, %r229, 0;
	{ // callseq 215, 0
	.param .b64 param0;
	st.param.f64 	[param0], %fd1782;
	.param .b64 param1;
	st.param.f64 	[param1], 0d3FF8000000000000;
	.param .b64 retval0;
	call.uni (retval0), 
	__internal_accurate_pow, 
	(
	param0, 
	param1
	);
	ld.param.f64 	%fd6556, [retval0];
	} // callseq 215
	selp.f64 	%fd10195, 0dFFF8000000000000, %fd6556, %p2163;
	bra.uni 	$L__BB1_1350;
$L__BB1_1349:
	setp.lt.s32 	%p2164, %r6, 0;
	setp.eq.s32 	%p2165, %r7, 1073741824;
	selp.b32 	%r2482, %r229, 0, %p2165;
	or.b32  	%r2483, %r2482, 2146435072;
	selp.b32 	%r2484, %r2483, %r2482, %p2164;
	mov.b32 	%r2485, 0;
	mov.b64 	%fd10195, {%r2485, %r2484};
$L__BB1_1350:
	add.f64 	%fd6558, %fd1781, 0d3FF8000000000000;
	{
	.reg .b32 %temp; 
	mov.b64 	{%temp, %r2486}, %fd6558;
	}
	and.b32  	%r2487, %r2486, 2146435072;
	setp.ne.s32 	%p2166, %r2487, 2146435072;
	@%p2166 bra 	$L__BB1_1355;
	setp.nan.f64 	%p2167, %fd1781, %fd1781;
	@%p2167 bra 	$L__BB1_1354;
	setp.neu.f64 	%p2168, %fd1782, 0d7FF0000000000000;
	@%p2168 bra 	$L__BB1_1355;
	setp.lt.s32 	%p2169, %r229, 0;
	selp.b32 	%r2488, %r9, %r8, %p2;
	selp.b32 	%r2489, %r2488, %r8, %p2169;
	mov.b32 	%r2490, 0;
	mov.b64 	%fd10195, {%r2490, %r2489};
	bra.uni 	$L__BB1_1355;
$L__BB1_1354:
	mov.f64 	%fd6559, 0d3FF8000000000000;
	add.rn.f64 	%fd10195, %fd1781, %fd6559;
$L__BB1_1355:
	setp.eq.f64 	%p2170, %fd1781, 0d3FF0000000000000;
	selp.f64 	%fd6560, 0d3FF0000000000000, %fd10195, %p2170;
	ld.shared.f64 	%fd6561, [%r13+424];
	mul.f64 	%fd6562, %fd1762, %fd6561;
	div.rn.f64 	%fd6563, %fd6562, %fd6560;
	sub.f64 	%fd9772, %fd9772, %fd6563;
	mul.f64 	%fd6564, %fd1768, %fd6561;
	div.rn.f64 	%fd6565, %fd6564, %fd6560;
	sub.f64 	%fd9773, %fd9773, %fd6565;
	mul.f64 	%fd6566, %fd1775, %fd6561;
	div.rn.f64 	%fd6567, %fd6566, %fd6560;
	sub.f64 	%fd9774, %fd9774, %fd6567;
$L__BB1_1356:
	add.s64 	%rd87, %rd11, 54;
	setp.ge.u64 	%p2171, %rd87, %rd14;
	@%p2171 bra 	$L__BB1_1381;
	setp.lt.s32 	%p2172, %r2, 0;
	setp.eq.s32 	%p2173, %r3, 1062207488;
	ld.shared.f64 	%fd6568, [%r10+432];
	sub.f64 	%fd1795, %fd9758, %fd6568;
	{
	.reg .b32 %temp; 
	mov.b64 	{%temp, %r230}, %fd1795;
	}
	abs.f64 	%fd1796, %fd1795;
	{ // callseq 216, 0
	.param .b64 param0;
	st.param.f64 	[param0], %fd1796;
	.param .b64 param1;
	st.param.f64 	[param1], 0d4000000000000000;
	.param .b64 retval0;
	call.uni (retval0), 
	__internal_accurate_pow, 
	(
	param0, 
	param1
	);
	ld.param.f64 	%fd6569, [retval0];
	} // callseq 216
	setp.lt.s32 	%p2175, %r230, 0;
	neg.f64 	%fd6571, %fd6569;
	selp.f64 	%fd6572, %fd6571, %fd6569, %p2173;
	selp.f64 	%fd6573, %fd6572, %fd6569, %p2175;
	setp.eq.f64 	%p2176, %fd1795, 0d0000000000000000;
	selp.b32 	%r2491, %r230, 0, %p2173;
	or.b32  	%r2492, %r2491, 2146435072;
	selp.b32 	%r2493, %r2492, %r2491, %p2172;
	mov.b32 	%r2494, 0;
	mov.b64 	%fd6574, {%r2494, %r2493};
	selp.f64 	%fd10199, %fd6574, %fd6573, %p2176;
	add.f64 	%fd6575, %fd1795, 0d4000000000000000;
	{
	.reg .b32 %temp; 
	mov.b64 	{%temp, %r2495}, %fd6575;
	}
	and.b32  	%r2496, %r2495, 2146435072;
	setp.ne.s32 	%p2177, %r2496, 2146435072;
	@%p2177 bra 	$L__BB1_1362;
	setp.nan.f64 	%p2178, %fd1795, %fd1795;
	@%p2178 bra 	$L__BB1_1361;
	setp.neu.f64 	%p2179, %fd1796, 0d7FF0000000000000;
	@%p2179 bra 	$L__BB1_1362;
	selp.b32 	%r2497, %r5, %r4, %p1;
	selp.b32 	%r2498, %r2497, %r4, %p2175;
	mov.b32 	%r2499, 0;
	mov.b64 	%fd10199, {%r2499, %r2498};
	bra.uni 	$L__BB1_1362;
$L__BB1_1361:
	mov.f64 	%fd6576, 0d4000000000000000;
	add.rn.f64 	%fd10199, %fd1795, %fd6576;
$L__BB1_1362:
	setp.lt.s32 	%p2181, %r2, 0;
	setp.eq.s32 	%p2182, %r3, 1062207488;
	ld.shared.f64 	%fd6577, [%r11+432];
	sub.f64 	%fd1801, %fd9759, %fd6577;
	{
	.reg .b32 %temp; 
	mov.b64 	{%temp, %r231}, %fd1801;
	}
	abs.f64 	%fd1802, %fd1801;
	{ // callseq 217, 0
	.param .b64 param0;
	st.param.f64 	[param0], %fd1802;
	.param .b64 param1;
	st.param.f64 	[param1], 0d4000000000000000;
	.param .b64 retval0;
	call.uni (retval0), 
	__internal_accurate_pow, 
	(
	param0, 
	param1
	);
	ld.param.f64 	%fd6578, [retval0];
	} // callseq 217
	setp.lt.s32 	%p2184, %r231, 0;
	neg.f64 	%fd6580, %fd6578;
	selp.f64 	%fd6581, %fd6580, %fd6578, %p2182;
	selp.f64 	%fd6582, %fd6581, %fd6578, %p2184;
	setp.eq.f64 	%p2185, %fd1801, 0d0000000000000000;
	selp.b32 	%r2500, %r231, 0, %p2182;
	or.b32  	%r2501, %r2500, 2146435072;
	selp.b32 	%r2502, %r2501, %r2500, %p2181;
	mov.b32 	%r2503, 0;
	mov.b64 	%fd6583, {%r2503, %r2502};
	selp.f64 	%fd10200, %fd6583, %fd6582, %p2185;
	add.f64 	%fd6584, %fd1801, 0d4000000000000000;
	{
	.reg .b32 %temp; 
	mov.b64 	{%temp, %r2504}, %fd6584;
	}
	and.b32  	%r2505, %r2504, 2146435072;
	setp.ne.s32 	%p2186, %r2505, 2146435072;
	@%p2186 bra 	$L__BB1_1367;
	setp.nan.f64 	%p2187, %fd1801, %fd1801;
	@%p2187 bra 	$L__BB1_1366;
	setp.neu.f64 	%p2188, %fd1802, 0d7FF0000000000000;
	@%p2188 bra 	$L__BB1_1367;
	selp.b32 	%r2506, %r5, %r4, %p1;
	selp.b32 	%r2507, %r2506, %r4, %p2184;
	mov.b32 	%r2508, 0;
	mov.b64 	%fd10200, {%r2508, %r2507};
	bra.uni 	$L__BB1_1367;
$L__BB1_1366:
	mov.f64 	%fd6585, 0d4000000000000000;
	add.rn.f64 	%fd10200, %fd1801, %fd6585;
$L__BB1_1367:
	setp.lt.s32 	%p2190, %r2, 0;
	setp.eq.s32 	%p2191, %r3, 1062207488;
	setp.eq.f64 	%p2193, %fd1801, 0d3FF0000000000000;
	selp.f64 	%fd6586, 0d3FF0000000000000, %fd10200, %p2193;
	add.f64 	%fd6587, %fd10199, 0d3EB0C6F7A0B5ED8D;
	setp.eq.f64 	%p2194, %fd1795, 0d3FF0000000000000;
	selp.f64 	%fd6588, 0d3FF000010C6F7A0B, %fd6587, %p2194;
	add.f64 	%fd1807, %fd6588, %fd6586;
	ld.shared.f64 	%fd6589, [%r12+432];
	sub.f64 	%fd1808, %fd9760, %fd6589;
	{
	.reg .b32 %temp; 
	mov.b64 	{%temp, %r232}, %fd1808;
	}
	abs.f64 	%fd1809, %fd1808;
	{ // callseq 218, 0
	.param .b64 param0;
	st.param.f64 	[param0], %fd1809;
	.param .b64 param1;
	st.param.f64 	[param1], 0d4000000000000000;
	.param .b64 retval0;
	call.uni (retval0), 
	__internal_accurate_pow, 
	(
	param0, 
	param1
	);
	ld.param.f64 	%fd6590, [retval0];
	} // callseq 218
	setp.lt.s32 	%p2195, %r232, 0;
	neg.f64 	%fd6592, %fd6590;
	selp.f64 	%fd6593, %fd6592, %fd6590, %p2191;
	selp.f64 	%fd6594, %fd6593, %fd6590, %p2195;
	setp.eq.f64 	%p2196, %fd1808, 0d0000000000000000;
	selp.b32 	%r2509, %r232, 0, %p2191;
	or.b32  	%r2510, %r2509, 2146435072;
	selp.b32 	%r2511, %r2510, %r2509, %p2190;
	mov.b32 	%r2512, 0;
	mov.b64 	%fd6595, {%r2512, %r2511};
	selp.f64 	%fd10201, %fd6595, %fd6594, %p2196;
	add.f64 	%fd6596, %fd1808, 0d4000000000000000;
	{
	.reg .b32 %temp; 
	mov.b64 	{%temp, %r2513}, %fd6596;
	}
	and.b32  	%r2514, %r2513, 2146435072;
	setp.ne.s32 	%p2197, %r2514, 2146435072;
	@%p2197 bra 	$L__BB1_1372;
	setp.nan.f64 	%p2198, %fd1808, %fd1808;
	@%p2198 bra 	$L__BB1_1371;
	setp.neu.f64 	%p2199, %fd1809, 0d7FF0000000000000;
	@%p2199 bra 	$L__BB1_1372;
	selp.b32 	%r2515, %r5, %r4, %p1;
	selp.b32 	%r2516, %r2515, %r4, %p2195;
	mov.b32 	%r2517, 0;
	mov.b64 	%fd10201, {%r2517, %r2516};
	bra.uni 	$L__BB1_1372;
$L__BB1_1371:
	mov.f64 	%fd6597, 0d4000000000000000;
	add.rn.f64 	%fd10201, %fd1808, %fd6597;
$L__BB1_1372:
	setp.eq.f64 	%p2201, %fd1808, 0d3FF0000000000000;
	selp.f64 	%fd6598, 0d3FF0000000000000, %fd10201, %p2201;
	add.f64 	%fd1814, %fd1807, %fd6598;
	{
	.reg .b32 %temp; 
	mov.b64 	{%temp, %r233}, %fd1814;
	}
	abs.f64 	%fd1815, %fd1814;
	setp.eq.f64 	%p2202, %fd1814, 0d0000000000000000;
	@%p2202 bra 	$L__BB1_1374;
	setp.lt.s32 	%p2203, %r233, 0;
	{ // callseq 219, 0
	.param .b64 param0;
	st.param.f64 	[param0], %fd1815;
	.param .b64 param1;
	st.param.f64 	[param1], 0d3FF8000000000000;
	.param .b64 retval0;
	call.uni (retval0), 
	__internal_accurate_pow, 
	(
	param0, 
	param1
	);
	ld.param.f64 	%fd6599, [retval0];
	} // callseq 219
	selp.f64 	%fd10203, 0dFFF8000000000000, %fd6599, %p2203;
	bra.uni 	$L__BB1_1375;
$L__BB1_1374:
	setp.lt.s32 	%p2204, %r6, 0;
	setp.eq.s32 	%p2205, %r7, 1073741824;
	selp.b32 	%r2518, %r233, 0, %p2205;
	or.b32  	%r2519, %r2518, 2146435072;
	selp.b32 	%r2520, %r2519, %r2518, %p2204;
	mov.b32 	%r2521, 0;
	mov.b64 	%fd10203, {%r2521, %r2520};
$L__BB1_1375:
	add.f64 	%fd6601, %fd1814, 0d3FF8000000000000;
	{
	.reg .b32 %temp; 
	mov.b64 	{%temp, %r2522}, %fd6601;
	}
	and.b32  	%r2523, %r2522, 2146435072;
	setp.ne.s32 	%p2206, %r2523, 2146435072;
	@%p2206 bra 	$L__BB1_1380;
	setp.nan.f64 	%p2207, %fd1814, %fd1814;
	@%p2207 bra 	$L__BB1_1379;
	setp.neu.f64 	%p2208, %fd1815, 0d7FF0000000000000;
	@%p2208 bra 	$L__BB1_1380;
	setp.lt.s32 	%p2209, %r233, 0;
	selp.b32 	%r2524, %r9, %r8, %p2;
	selp.b32 	%r2525, %r2524, %r8, %p2209;
	mov.b32 	%r2526, 0;
	mov.b64 	%fd10203, {%r2526, %r2525};
	bra.uni 	$L__BB1_1380;
$L__BB1_1379:
	mov.f64 	%fd6602, 0d3FF8000000000000;
	add.rn.f64 	%fd10203, %fd1814, %fd6602;
$L__BB1_1380:
	setp.eq.f64 	%p2210, %fd1814, 0d3FF0000000000000;
	selp.f64 	%fd6603, 0d3FF0000000000000, %fd10203, %p2210;
	ld.shared.f64 	%fd6604, [%r13+432];
	mul.f64 	%fd6605, %fd1795, %fd6604;
	div.rn.f64 	%fd6606, %fd6605, %fd6603;
	sub.f64 	%fd9772, %fd9772, %fd6606;
	mul.f64 	%fd6607, %fd1801, %fd6604;
	div.rn.f64 	%fd6608, %fd6607, %fd6603;
	sub.f64 	%fd9773, %fd9773, %fd6608;
	mul.f64 	%fd6609, %fd1808, %fd6604;
	div.rn.f64 	%fd6610, %fd6609, %fd6603;
	sub.f64 	%fd9774, %fd9774, %fd6610;
$L__BB1_1381:
	add.s64 	%rd88, %rd11, 55;
	setp.ge.u64 	%p2211, %rd88, %rd14;
	@%p2211 bra 	$L__BB1_1406;
	setp.lt.s32 	%p2212, %r2, 0;
	setp.eq.s32 	%p2213, %r3, 1062207488;
	ld.shared.f64 	%fd6611, [%r10+440];
	sub.f64 	%fd1828, %fd9758, %fd6611;
	{
	.reg .b32 %temp; 
	mov.b64 	{%temp, %r234}, %fd1828;
	}
	abs.f64 	%fd1829, %fd1828;
	{ // callseq 220, 0
	.param .b64 param0;
	st.param.f64 	[param0], %fd1829;
	.param .b64 param1;
	st.param.f64 	[param1], 0d4000000000000000;
	.param .b64 retval0;
	call.uni (retval0), 
	__internal_accurate_pow, 
	(
	param0, 
	param1
	);
	ld.param.f64 	%fd6612, [retval0];
	} // callseq 220
	setp.lt.s32 	%p2215, %r234, 0;
	neg.f64 	%fd6614, %fd6612;
	selp.f64 	%fd6615, %fd6614, %fd6612, %p2213;
	selp.f64 	%fd6616, %fd6615, %fd6612, %p2215;
	setp.eq.f64 	%p2216, %fd1828, 0d0000000000000000;
	selp.b32 	%r2527, %r234, 0, %p2213;
	or.b32  	%r2528, %r2527, 2146435072;
	selp.b32 	%r2529, %r2528, %r2527, %p2212;
	mov.b32 	%r2530, 0;
	mov.b64 	%fd6617, {%r2530, %r2529};
	selp.f64 	%fd10207, %fd6617, %fd6616, %p2216;
	add.f64 	%fd6618, %fd1828, 0d4000000000000000;
	{
	.reg .b32 %temp; 
	mov.b64 	{%temp, %r2531}, %fd6618;
	}
	and.b32  	%r2532, %r2531, 2146435072;
	setp.ne.s32 	%p2217, %r2532, 2146435072;
	@%p2217 bra 	$L__BB1_1387;
	setp.nan.f64 	%p2218, %fd1828, %fd1828;
	@%p2218 bra 	$L__BB1_1386;
	setp.neu.f64 	%p2219, %fd1829, 0d7FF0000000000000;
	@%p2219 bra 	$L__BB1_1387;
	selp.b32 	%r2533, %r5, %r4, %p1;
	selp.b32 	%r2534, %r2533, %r4, %p2215;
	mov.b32 	%r2535, 0;
	mov.b64 	%fd10207, {%r2535, %r2534};
	bra.uni 	$L__BB1_1387;
$L__BB1_1386:
	mov.f64 	%fd6619, 0d4000000000000000;
	add.rn.f64 	%fd10207, %fd1828, %fd6619;
$L__BB1_1387:
	setp.lt.s32 	%p2221, %r2, 0;
	setp.eq.s32 	%p2222, %r3, 1062207488;
	ld.shared.f64 	%fd6620, [%r11+440];
	sub.f64 	%fd1834, %fd9759, %fd6620;
	{
	.reg .b32 %temp; 
	mov.b64 	{%temp, %r235}, %fd1834;
	}
	abs.f64 	%fd1835, %fd1834;
	{ // callseq 221, 0
	.param .b64 param0;
	st.param.f64 	[param0], %fd1835;
	.param .b64 param1;
	st.param.f64 	[param1], 0d4000000000000000;
	.param .b64 retval0;
	call.uni (retval0), 
	__internal_accurate_pow, 
	(
	param0, 
	param1
	);
	ld.param.f64 	%fd6621, [retval0];
	} // callseq 221
	setp.lt.s32 	%p2224, %r235, 0;
	neg.f64 	%fd6623, %fd6621;
	selp.f64 	%fd6624, %fd6623, %fd6621, %p2222;
	selp.f64 	%fd6625, %fd6624, %fd6621, %p2224;
	setp.eq.f64 	%p2225, %fd1834, 0d0000000000000000;
	selp.b32 	%r2536, %r235, 0, %p2222;
	or.b32  	%r2537, %r2536, 2146435072;
	selp.b32 	%r2538, %r2537, %r2536, %p2221;
	mov.b32 	%r2539, 0;
	mov.b64 	%fd6626, {%r2539, %r2538};
	selp.f64 	%fd10208, %fd6626, %fd6625, %p2225;
	add.f64 	%fd6627, %fd1834, 0d4000000000000000;
	{
	.reg .b32 %temp; 
	mov.b64 	{%temp, %r2540}, %fd6627;
	}
	and.b32  	%r2541, %r2540, 2146435072;
	setp.ne.s32 	%p2226, %r2541, 2146435072;
	@%p2226 bra 	$L__BB1_1392;
	setp.nan.f64 	%p2227, %fd1834, %fd1834;
	@%p2227 bra 	$L__BB1_1391;
	setp.neu.f64 	%p2228, %fd1835, 0d7FF0000000000000;
	@%p2228 bra 	$L__BB1_1392;
	selp.b32 	%r2542, %r5, %r4, %p1;
	selp.b32 	%r2543, %r2542, %r4, %p2224;
	mov.b32 	%r2544, 0;
	mov.b64 	%fd10208, {%r2544, %r2543};
	bra.uni 	$L__BB1_1392;
$L__BB1_1391:
	mov.f64 	%fd6628, 0d4000000000000000;
	add.rn.f64 	%fd10208, %fd1834, %fd6628;
$L__BB1_1392:
	setp.lt.s32 	%p2230, %r2, 0;
	setp.eq.s32 	%p2231, %r3, 1062207488;
	setp.eq.f64 	%p2233, %fd1834, 0d3FF0000000000000;
	selp.f64 	%fd6629, 0d3FF0000000000000, %fd10208, %p2233;
	add.f64 	%fd6630, %fd10207, 0d3EB0C6F7A0B5ED8D;
	setp.eq.f64 	%p2234, %fd1828, 0d3FF0000000000000;
	selp.f64 	%fd6631, 0d3FF000010C6F7A0B, %fd6630, %p2234;
	add.f64 	%fd1840, %fd6631, %fd6629;
	ld.shared.f64 	%fd6632, [%r12+440];
	sub.f64 	%fd1841, %fd9760, %fd6632;
	{
	.reg .b32 %temp; 
	mov.b64 	{%temp, %r236}, %fd1841;
	}
	abs.f64 	%fd1842, %fd1841;
	{ // callseq 222, 0
	.param .b64 param0;
	st.param.f64 	[param0], %fd1842;
	.param .b64 param1;
	st.param.f64 	[param1], 0d4000000000000000;
	.param .b64 retval0;
	call.uni (retval0), 
	__internal_accurate_pow, 
	(
	param0, 
	param1
	);
	ld.param.f64 	%fd6633, [retval0];
	} // callseq 222
	setp.lt.s32 	%p2235, %r236, 0;
	neg.f64 	%fd6635, %fd6633;
	selp.f64 	%fd6636, %fd6635, %fd6633, %p2231;
	selp.f64 	%fd6637, %fd6636, %fd6633, %p2235;
	setp.eq.f64 	%p2236, %fd1841, 0d0000000000000000;
	selp.b32 	%r2545, %r236, 0, %p2231;
	or.b32  	%r2546, %r2545, 2146435072;
	selp.b32 	%r2547, %r2546, %r2545, %p2230;
	mov.b32 	%r2548, 0;
	mov.b64 	%fd6638, {%r2548, %r2547};
	selp.f64 	%fd10209, %fd6638, %fd6637, %p2236;
	add.f64 	%fd6639, %fd1841, 0d4000000000000000;
	{
	.reg .b32 %temp; 
	mov.b64 	{%temp, %r2549}, %fd6639;
	}
	and.b32  	%r2550, %r2549, 2146435072;
	setp.ne.s32 	%p2237, %r2550, 2146435072;
	@%p2237 bra 	$L__BB1_1397;
	setp.nan.f64 	%p2238, %fd1841, %fd1841;
	@%p2238 bra 	$L__BB1_1396;
	setp.neu.f64 	%p2239, %fd1842, 0d7FF0000000000000;
	@%p2239 bra 	$L__BB1_1397;
	selp.b32 	%r2551, %r5, %r4, %p1;
	selp.b32 	%r2552, %r2551, %r4, %p2235;
	mov.b32 	%r2553, 0;
	mov.b64 	%fd10209, {%r2553, %r2552};
	bra.uni 	$L__BB1_1397;
$L__BB1_1396:
	mov.f64 	%fd6640, 0d4000000000000000;
	add.rn.f64 	%fd10209, %fd1841, %fd6640;
$L__BB1_1397:
	setp.eq.f64 	%p2241, %fd1841, 0d3FF0000000000000;
	selp.f64 	%fd6641, 0d3FF0000000000000, %fd10209, %p2241;
	add.f64 	%fd1847, %fd1840, %fd6641;
	{
	.reg .b32 %temp; 
	mov.b64 	{%temp, %r237}, %fd1847;
	}
	abs.f64 	%fd1848, %fd1847;
	setp.eq.f64 	%p2242, %fd1847, 0d0000000000000000;
	@%p2242 bra 	$L__BB1_1399;
	setp.lt.s32 	%p2243, %r237, 0;
	{ // callseq 223, 0
	.param .b64 param0;
	st.param.f64 	[param0], %fd1848;
	.param .b64 param1;
	st.param.f64 	[param1], 0d3FF8000000000000;
	.param .b64 retval0;
	call.uni (retval0), 
	__internal_accurate_pow, 
	(
	param0, 
	param1
	);
	ld.param.f64 	%fd6642, [retval0];
	} // callseq 223
	selp.f64 	%fd10211, 0dFFF8000000000000, %fd6642, %p2243;
	bra.uni 	$L__BB1_1400;
$L__BB1_1399:
	setp.lt.s32 	%p2244, %r6, 0;
	setp.eq.s32 	%p2245, %r7, 1073741824;
	selp.b32 	%r2554, %r237, 0, %p2245;
	or.b32  	%r2555, %r2554, 2146435072;
	selp.b32 	%r2556, %r2555, %r2554, %p2244;
	mov.b32 	%r2557, 0;
	mov.b64 	%fd10211, {%r2557, %r2556};
$L__BB1_1400:
	add.f64 	%fd6644, %fd1847, 0d3FF8000000000000;
	{
	.reg .b32 %temp; 
	mov.b64 	{%temp, %r2558}, %fd6644;
	}
	and.b32  	%r2559, %r2558, 2146435072;
	setp.ne.s32 	%p2246, %r2559, 2146435072;
	@%p2246 bra 	$L__BB1_1405;
	setp.nan.f64 	%p2247, %fd1847, %fd1847;
	@%p2247 bra 	$L__BB1_1404;
	setp.neu.f64 	%p2248, %fd1848, 0d7FF0000000000000;
	@%p2248 bra 	$L__BB1_1405;
	setp.lt.s32 	%p2249, %r237, 0;
	selp.b32 	%r2560, %r9, %r8, %p2;
	selp.b32 	%r2561, %r2560, %r8, %p2249;
	mov.b32 	%r2562, 0;
	mov.b64 	%fd10211, {%r2562, %r2561};
	bra.uni 	$L__BB1_1405;
$L__BB1_1404:
	mov.f64 	%fd6645, 0d3FF8000000000000;
	add.rn.f64 	%fd10211, %fd1847, %fd6645;
$L__BB1_1405:
	setp.eq.f64 	%p2250, %fd1847, 0d3FF0000000000000;
	selp.f64 	%fd6646, 0d3FF0000000000000, %fd10211, %p2250;
	ld.shared.f64 	%fd6647, [%r13+440];
	mul.f64 	%fd6648, %fd1828, %fd6647;
	div.rn.f64 	%fd6649, %fd6648, %fd6646;
	sub.f64 	%fd9772, %fd9772, %fd6649;
	mul.f64 	%fd6650, %fd1834, %fd6647;
	div.rn.f64 	%fd6651, %fd6650, %fd6646;
	sub.f64 	%fd9773, %fd9773, %fd6651;
	mul.f64 	%fd6652, %fd1841, %fd6647;
	div.rn.f64 	%fd6653, %fd6652, %fd6646;
	sub.f64 	%fd9774, %fd9774, %fd6653;
$L__BB1_1406:
	add.s64 	%rd89, %rd11, 56;
	setp.ge.u64 	%p2251, %rd89, %rd14;
	@%p2251 bra 	$L__BB1_1431;
	setp.lt.s32 	%p2252, %r2, 0;
	setp.eq.s32 	%p2253, %r3, 1062207488;
	ld.shared.f64 	%fd6654, [%r10+448];
	sub.f64 	%fd1861, %fd9758, %fd6654;
	{
	.reg .b32 %temp; 
	mov.b64 	{%temp, %r238}, %fd1861;
	}
	abs.f64 	%fd1862, %fd1861;
	{ // callseq 224, 0
	.param .b64 param0;
	st.param.f64 	[param0], %fd1862;
	.param .b64 param1;
	st.param.f64 	[param1], 0d4000000000000000;
	.param .b64 retval0;
	call.uni (retval0), 
	__internal_accurate_pow, 
	(
	param0, 
	param1
	);
	ld.param.f64 	%fd6655, [retval0];
	} // callseq 224
	setp.lt.s32 	%p2255, %r238, 0;
	neg.f64 	%fd6657, %fd6655;
	selp.f64 	%fd6658, %fd6657, %fd6655, %p2253;
	selp.f64 	%fd6659, %fd6658, %fd6655, %p2255;
	setp.eq.f64 	%p2256, %fd1861, 0d0000000000000000;
	selp.b32 	%r2563, %r238, 0, %p2253;
	or.b32  	%r2564, %r2563, 2146435072;
	selp.b32 	%r2565, %r2564, %r2563, %p2252;
	mov.b32 	%r2566, 0;
	mov.b64 	%fd6660, {%r2566, %r2565};
	selp.f64 	%fd10215, %fd6660, %fd6659, %p2256;
	add.f64 	%fd6661, %fd1861, 0d4000000000000000;
	{
	.reg .b32 %temp; 
	mov.b64 	{%temp, %r2567}, %fd6661;
	}
	and.b32  	%r2568, %r2567, 2146435072;
	setp.ne.s32 	%p2257, %r2568, 2146435072;
	@%p2257 bra 	$L__BB1_1412;
	setp.nan.f64 	%p2258, %fd1861, %fd1861;
	@%p2258 bra 	$L__BB1_1411;
	setp.neu.f64 	%p2259, %fd1862, 0d7FF0000000000000;
	@%p2259 bra 	$L__BB1_1412;
	selp.b32 	%r2569, %r5, %r4, %p1;
	selp.b32 	%r2570, %r2569, %r4, %p2255;
	mov.b32 	%r2571, 0;
	mov.b64 	%fd10215, {%r2571, %r2570};
	bra.uni 	$L__BB1_1412;
$L__BB1_1411:
	mov.f64 	%fd6662, 0d4000000000000000;
	add.rn.f64 	%fd10215, %fd1861, %fd6662;
$L__BB1_1412:
	setp.lt.s32 	%p2261, %r2, 0;
	setp.eq.s32 	%p2262, %r3, 1062207488;
	ld.shared.f64 	%fd6663, [%r11+448];
	sub.f64 	%fd1867, %fd9759, %fd6663;
	{
	.reg .b32 %temp; 
	mov.b64 	{%temp, %r239}, %fd1867;
	}
	abs.f64 	%fd1868, %fd1867;
	{ // callseq 225, 0
	.param .b64 param0;
	st.param.f64 	[param0], %fd1868;
	.param .b64 param1;
	st.param.f64 	[param1], 0d4000000000000000;
	.param .b64 retval0;
	call.uni (retval0), 
	__internal_accurate_pow, 
	(
	param0, 
	param1
	);
	ld.param.f64 	%fd6664, [retval0];
	} // callseq 225
	setp.lt.s32 	%p2264, %r239, 0;
	neg.f64 	%fd6666, %fd6664;
	selp.f64 	%fd6667, %fd6666, %fd6664, %p2262;
	selp.f64 	%fd6668, %fd6667, %fd6664, %p2264;
	setp.eq.f64 	%p2265, %fd1867, 0d0000000000000000;
	selp.b32 	%r2572, %r239, 0, %p2262;
	or.b32  	%r2573, %r2572, 2146435072;
	selp.b32 	%r2574, %r2573, %r2572, %p2261;
	mov.b32 	%r2575, 0;
	mov.b64 	%fd6669, {%r2575, %r2574};
	selp.f64 	%fd10216, %fd6669, %fd6668, %p2265;
	add.f64 	%fd6670, %fd1867, 0d4000000000000000;
	{
	.reg .b32 %temp; 
	mov.b64 	{%temp, %r2576}, %fd6670;
	}
	and.b32  	%r2577, %r2576, 2146435072;
	setp.ne.s32 	%p2266, %r2577, 2146435072;
	@%p2266 bra 	$L__BB1_1417;
	setp.nan.f64 	%p2267, %fd1867, %fd1867;
	@%p2267 bra 	$L__BB1_1416;
	setp.neu.f64 	%p2268, %fd1868, 0d7FF0000000000000;
	@%p2268 bra 	$L__BB1_1417;
	selp.b32 	%r2578, %r5, %r4, %p1;
	selp.b32 	%r2579, %r2578, %r4, %p2264;
	mov.b32 	%r2580, 0;
	mov.b64 	%fd10216, {%r2580, %r2579};
	bra.uni 	$L__BB1_1417;
$L__BB1_1416:
	mov.f64 	%fd6671, 0d4000000000000000;
	add.rn.f64 	%fd10216, %fd1867, %fd6671;
$L__BB1_1417:
	setp.lt.s32 	%p2270, %r2, 0;
	setp.eq.s32 	%p2271, %r3, 1062207488;
	setp.eq.f64 	%p2273, %fd1867, 0d3FF0000000000000;
	selp.f64 	%fd6672, 0d3FF0000000000000, %fd10216, %p2273;
	add.f64 	%fd6673, %fd10215, 0d3EB0C6F7A0B5ED8D;
	setp.eq.f64 	%p2274, %fd1861, 0d3FF0000000000000;
	selp.f64 	%fd6674, 0d3FF000010C6F7A0B, %fd6673, %p2274;
	add.f64 	%fd1873, %fd6674, %fd6672;
	ld.shared.f64 	%fd6675, [%r12+448];
	sub.f64 	%fd1874, %fd9760, %fd6675;
	{
	.reg .b32 %temp; 
	mov.b64 	{%temp, %r240}, %fd1874;
	}
	abs.f64 	%fd1875, %fd1874;
	{ // callseq 226, 0
	.param .b64 param0;
	st.param.f64 	[param0], %fd1875;
	.param .b64 param1;
	st.param.f64 	[param1], 0d4000000000000000;
	.param .b64 retval0;
	call.uni (retval0), 
	__internal_accurate_pow, 
	(
	param0, 
	param1
	);
	ld.param.f64 	%fd6676, [retval0];
	} // callseq 226
	setp.lt.s32 	%p2275, %r240, 0;
	neg.f64 	%fd6678, %fd6676;
	selp.f64 	%fd6679, %fd6678, %fd6676, %p2271;
	selp.f64 	%fd6680, %fd6679, %fd6676, %p2275;
	setp.eq.f64 	%p2276, %fd1874, 0d0000000000000000;
	selp.b32 	%r2581, %r240, 0, %p2271;
	or.b32  	%r2582, %r2581, 2146435072;
	selp.b32 	%r2583, %r2582, %r2581, %p2270;
	mov.b32 	%r2584, 0;
	mov.b64 	%fd6681, {%r2584, %r2583};
	selp.f64 	%fd10217, %fd6681, %fd6680, %p2276;
	add.f64 	%fd6682, %fd1874, 0d4000000000000000;
	{
	.reg .b32 %temp; 
	mov.b64 	{%temp, %r2585}, %fd6682;
	}
	and.b32  	%r2586, %r2585, 2146435072;
	setp.ne.s32 	%p2277, %r2586, 2146435072;
	@%p2277 bra 	$L__BB1_1422;
	setp.nan.f64 	%p2278, %fd1874, %fd1874;
	@%p2278 bra 	$L__BB1_1421;
	setp.neu.f64 	%p2279, %fd1875, 0d7FF0000000000000;
	@%p2279 bra 	$L__BB1_1422;
	selp.b32 	%r2587, %r5, %r4, %p1;
	selp.b32 	%r2588, %r2587, %r4, %p2275;
	mov.b32 	%r2589, 0;
	mov.b64 	%fd10217, {%r2589, %r2588};
	bra.uni 	$L__BB1_1422;
$L__BB1_1421:
	mov.f64 	%fd6683, 0d4000000000000000;
	add.rn.f64 	%fd10217, %fd1874, %fd6683;
$L__BB1_1422:
	setp.eq.f64 	%p2281, %fd1874, 0d3FF0000000000000;
	selp.f64 	%fd6684, 0d3FF0000000000000, %fd10217, %p2281;
	add.f64 	%fd1880, %fd1873, %fd6684;
	{
	.reg .b32 %temp; 
	mov.b64 	{%temp, %r241}, %fd1880;
	}
	abs.f64 	%fd1881, %fd1880;
	setp.eq.f64 	%p2282, %fd1880, 0d0000000000000000;
	@%p2282 bra 	$L__BB1_1424;
	setp.lt.s32 	%p2283, %r241, 0;
	{ // callseq 227, 0
	.param .b64 param0;
	st.param.f64 	[param0], %fd1881;
	.param .b64 param1;
	st.param.f64 	[param1], 0d3FF8000000000000;
	.param .b64 retval0;
	call.uni (retval0), 
	__internal_accurate_pow, 
	(
	param0, 
	param1
	);
	ld.param.f64 	%fd6685, [retval0];
	} // callseq 227
	selp.f64 	%fd10219, 0dFFF8000000000000, %fd6685, %p2283;
	bra.uni 	$L__BB1_1425;
$L__BB1_1424:
	setp.lt.s32 	%p2284, %r6, 0;
	setp.eq.s32 	%p2285, %r7, 1073741824;
	selp.b32 	%r2590, %r241, 0, %p2285;
	or.b32  	%r2591, %r2590, 2146435072;
	selp.b32 	%r2592, %r2591, %r2590, %p2284;
	mov.b32 	%r2593, 0;
	mov.b64 	%fd10219, {%r2593, %r2592};
$L__BB1_1425:
	add.f64 	%fd6687, %fd1880, 0d3FF8000000000000;
	{
	.reg .b32 %temp; 
	mov.b64 	{%temp, %r2594}, %fd6687;
	}
	and.b32  	%r2595, %r2594, 2146435072;
	setp.ne.s32 	%p2286, %r2595, 2146435072;
	@%p2286 bra 	$L__BB1_1430;
	setp.nan.f64 	%p2287, %fd1880, %fd1880;
	@%p2287 bra 	$L__BB1_1429;
	setp.neu.f64 	%p2288, %fd1881, 0d7FF0000000000000;
	@%p2288 bra 	$L__BB1_1430;
	setp.lt.s32 	%p2289, %r241, 0;
	selp.b32 	%r2596, %r9, %r8, %p2;
	selp.b32 	%r2597, %r2596, %r8, %p2289;
	mov.b32 	%r2598, 0;
	mov.b64 	%fd10219, {%r2598, %r2597};
	bra.uni 	$L__BB1_1430;
$L__BB1_1429:
	mov.f64 	%fd6688, 0d3FF8000000000000;
	add.rn.f64 	%fd10219, %fd1880, %fd6688;
$L__BB1_1430:
	setp.eq.f64 	%p2290, %fd1880, 0d3FF0000000000000;
	selp.f64 	%fd6689, 0d3FF0000000000000, %fd10219, %p2290;
	ld.shared.f64 	%fd6690, [%r13+448];
	mul.f64 	%fd6691, %fd1861, %fd6690;
	div.rn.f64 	%fd6692, %fd6691, %fd6689;
	sub.f64 	%fd9772, %fd9772, %fd6692;
	mul.f64 	%fd6693, %fd1867, %fd6690;
	div.rn.f64 	%fd6694, %fd6693, %fd6689;
	sub.f64 	%fd9773, %fd9773, %fd6694;
	mul.f64 	%fd6695, %fd1874, %fd6690;
	div.rn.f64 	%fd6696, %fd6695, %fd6689;
	sub.f64 	%fd9774, %fd9774, %fd6696;
$L__BB1_1431:
	add.s64 	%rd90, %rd11, 57;
	setp.ge.u64 	%p2291, %rd90, %rd14;
	@%p2291 bra 	$L__BB1_1456;
	setp.lt.s32 	%p2292, %r2, 0;
	setp.eq.s32 	%p2293, %r3, 1062207488;
	ld.shared.f64 	%fd6697, [%r10+456];
	sub.f64 	%fd1894, %fd9758, %fd6697;
	{
	.reg .b32 %temp; 
	mov.b64 	{%temp, %r242}, %fd1894;
	}
	abs.f64 	%fd1895, %fd1894;
	{ // callseq 228, 0
	.param .b64 param0;
	st.param.f64 	[param0], %fd1895;
	.param .b64 param1;
	st.param.f64 	[param1], 0d4000000000000000;
	.param .b64 retval0;
	call.uni (retval0), 
	__internal_accurate_pow, 
	(
	param0, 
	param1
	);
	ld.param.f64 	%fd6698, [retval0];
	} // callseq 228
	setp.lt.s32 	%p2295, %r242, 0;
	neg.f64 	%fd6700, %fd6698;
	selp.f64 	%fd6701, %fd6700, %fd6698, %p2293;
	selp.f64 	%fd6702, %fd6701, %fd6698, %p2295;
	setp.eq.f64 	%p2296, %fd1894, 0d0000000000000000;
	selp.b32 	%r2599, %r242, 0, %p2293;
	or.b32  	%r2600, %r2599, 2146435072;
	selp.b32 	%r2601, %r2600, %r2599, %p2292;
	mov.b32 	%r2602, 0;
	mov.b64 	%fd6703, {%r2602, %r2601};
	selp.f64 	%fd10223, %fd6703, %fd6702, %p2296;
	add.f64 	%fd6704, %fd1894, 0d4000000000000000;
	{
	.reg .b32 %temp; 
	mov.b64 	{%temp, %r2603}, %fd6704;
	}
	and.b32  	%r2604, %r2603, 2146435072;
	setp.ne.s32 	%p2297, %r2604, 2146435072;
	@%p2297 bra 	$L__BB1_1437;
	setp.nan.f64 	%p2298, %fd1894, %fd1894;
	@%p2298 bra 	$L__BB1_1436;
	setp.neu.f64 	%p2299, %fd1895, 0d7FF0000000000000;
	@%p2299 bra 	$L__BB1_1437;
	selp.b32 	%r2605, %r5, %r4, %p1;
	selp.b32 	%r2606, %r2605, %r4, %p2295;
	mov.b32 	%r2607, 0;
	mov.b64 	%fd10223, {%r2607, %r2606};
	bra.uni 	$L__BB1_1437;
$L__BB1_1436:
	mov.f64 	%fd6705, 0d4000000000000000;
	add.rn.f64 	%fd10223, %fd1894, %fd6705;
$L__BB1_1437:
	setp.lt.s32 	%p2301, %r2, 0;
	setp.eq.s32 	%p2302, %r3, 1062207488;
	ld.shared.f64 	%fd6706, [%r11+456];
	sub.f64 	%fd1900, %fd9759, %fd6706;
	{
	.reg .b32 %temp; 
	mov.b64 	{%temp, %r243}, %fd1900;
	}
	abs.f64 	%fd1901, %fd1900;
	{ // callseq 229, 0
	.param .b64 param0;
	st.param.f64 	[param0], %fd1901;
	.param .b64 param1;
	st.param.f64 	[param1], 0d4000000000000000;
	.param .b64 retval0;
	call.uni (retval0), 
	__internal_accurate_pow, 
	(
	param0, 
	param1
	);
	ld.param.f64 	%fd6707, [retval0];
	} // callseq 229
	setp.lt.s32 	%p2304, %r243, 0;
	neg.f64 	%fd6709, %fd6707;
	selp.f64 	%fd6710, %fd6709, %fd6707, %p2302;
	selp.f64 	%fd6711, %fd6710, %fd6707, %p2304;
	setp.eq.f64 	%p2305, %fd1900, 0d0000000000000000;
	selp.b32 	%r2608, %r243, 0, %p2302;
	or.b32  	%r2609, %r2608, 2146435072;
	selp.b32 	%r2610, %r2609, %r2608, %p2301;
	mov.b32 	%r2611, 0;
	mov.b64 	%fd6712, {%r2611, %r2610};
	selp.f64 	%fd10224, %fd6712, %fd6711, %p2305;
	add.f64 	%fd6713, %fd1900, 0d4000000000000000;
	{
	.reg .b32 %temp; 
	mov.b64 	{%temp, %r2612}, %fd6713;
	}
	and.b32  	%r2613, %r2612, 2146435072;
	setp.ne.s32 	%p2306, %r2613, 2146435072;
	@%p2306 bra 	$L__BB1_1442;
	setp.nan.f64 	%p2307, %fd1900, %fd1900;
	@%p2307 bra 	$L__BB1_1441;
	setp.neu.f64 	%p2308, %fd1901, 0d7FF0000000000000;
	@%p2308 bra 	$L__BB1_1442;
	selp.b32 	%r2614, %r5, %r4, %p1;
	selp.b32 	%r2615, %r2614, %r4, %p2304;
	mov.b32 	%r2616, 0;
	mov.b64 	%fd10224, {%r2616, %r2615};
	bra.uni 	$L__BB1_1442;
$L__BB1_1441:
	mov.f64 	%fd6714, 0d4000000000000000;
	add.rn.f64 	%fd10224, %fd1900, %fd6714;
$L__BB1_1442:
	setp.lt.s32 	%p2310, %r2, 0;
	setp.eq.s32 	%p2311, %r3, 1062207488;
	setp.eq.f64 	%p2313, %fd1900, 0d3FF0000000000000;
	selp.f64 	%fd6715, 0d3FF0000000000000, %fd10224, %p2313;
	add.f64 	%fd6716, %fd10223, 0d3EB0C6F7A0B5ED8D;
	setp.eq.f64 	%p2314, %fd1894, 0d3FF0000000000000;
	selp.f64 	%fd6717, 0d3FF000010C6F7A0B, %fd6716, %p2314;
	add.f64 	%fd1906, %fd6717, %fd6715;
	ld.shared.f64 	%fd6718, [%r12+456];
	sub.f64 	%fd1907, %fd9760, %fd6718;
	{
	.reg .b32 %temp; 
	mov.b64 	{%temp, %r244}, %fd1907;
	}
	abs.f64 	%fd1908, %fd1907;
	{ // callseq 230, 0
	.param .b64 param0;
	st.param.f64 	[param0], %fd1908;
	.param .b64 param1;
	st.param.f64 	[param1], 0d4000000000000000;
	.param .b64 retval0;
	call.uni (retval0), 
	__internal_accurate_pow, 
	(
	param0, 
	param1
	);
	ld.param.f64 	%fd6719, [retval0];
	} // callseq 230
	setp.lt.s32 	%p2315, %r244, 0;
	neg.f64 	%fd6721, %fd6719;
	selp.f64 	%fd6722, %fd6721, %fd6719, %p2311;
	selp.f64 	%fd6723, %fd6722, %fd6719, %p2315;
	setp.eq.f64 	%p2316, %fd1907, 0d0000000000000000;
	selp.b32 	%r2617, %r244, 0, %p2311;
	or.b32  	%r2618, %r2617, 2146435072;
	selp.b32 	%r2619, %r2618, %r2617, %p2310;
	mov.b32 	%r2620, 0;
	mov.b64 	%fd6724, {%r2620, %r2619};
	selp.f64 	%fd10225, %fd6724, %fd6723, %p2316;
	add.f64 	%fd6725, %fd1907, 0d4000000000000000;
	{
	.reg .b32 %temp; 
	mov.b64 	{%temp, %r2621}, %fd6725;
	}
	and.b32  	%r2622, %r2621, 2146435072;
	setp.ne.s32 	%p2317, %r2622, 2146435072;
	@%p2317 bra 	$L__BB1_1447;
	setp.nan.f64 	%p2318, %fd1907, %fd1907;
	@%p2318 bra 	$L__BB1_1446;
	setp.neu.f64 	%p2319, %fd1908, 0d7FF0000000000000;
	@%p2319 bra 	$L__BB1_1447;
	selp.b32 	%r2623, %r5, %r4, %p1;
	selp.b32 	%r2624, %r2623, %r4, %p2315;
	mov.b32 	%r2625, 0;
	mov.b64 	%fd10225, {%r2625, %r2624};
	bra.uni 	$L__BB1_1447;
$L__BB1_1446:
	mov.f64 	%fd6726, 0d4000000000000000;
	add.rn.f64 	%fd10225, %fd1907, %fd6726;
$L__BB1_1447:
	setp.eq.f64 	%p2321, %fd1907, 0d3FF0000000000000;
	selp.f64 	%fd6727, 0d3FF0000000000000, %fd10225, %p2321;
	add.f64 	%fd1913, %fd1906, %fd6727;
	{
	.reg .b32 %temp; 
	mov.b64 	{%temp, %r245}, %fd1913;
	}
	abs.f64 	%fd1914, %fd1913;
	setp.eq.f64 	%p2322, %fd1913, 0d0000000000000000;
	@%p2322 bra 	$L__BB1_1449;
	setp.lt.s32 	%p2323, %r245, 0;
	{ // callseq 231, 0
	.param .b64 param0;
	st.param.f64 	[param0], %fd1914;
	.param .b64 param1;
	st.param.f64 	[param1], 0d3FF8000000000000;
	.param .b64 retval0;
	call.uni (retval0), 
	__internal_accurate_pow, 
	(
	param0, 
	param1
	);
	ld.param.f64 	%fd6728, [retval0];
	} // callseq 231
	selp.f64 	%fd10227, 0dFFF8000000000000, %fd6728, %p2323;
	bra.uni 	$L__BB1_1450;
$L__BB1_1449:
	setp.lt.s32 	%p2324, %r6, 0;
	setp.eq.s32 	%p2325, %r7, 1073741824;
	selp.b32 	%r2626, %r245, 0, %p2325;
	or.b32  	%r2627, %r2626, 2146435072;
	selp.b32 	%r2628, %r2627, %r2626, %p2324;
	mov.b32 	%r2629, 0;
	mov.b64 	%fd10227, {%r2629, %r2628};
$L__BB1_1450:
	add.f64 	%fd6730, %fd1913, 0d3FF8000000000000;
	{
	.reg .b32 %temp; 
	mov.b64 	{%temp, %r2630}, %fd6730;
	}
	and.b32  	%r2631, %r2630, 2146435072;
	setp.ne.s32 	%p2326, %r2631, 2146435072;
	@%p2326 bra 	$L__BB1_1455;
	setp.nan.f64 	%p2327, %fd1913, %fd1913;
	@%p2327 bra 	$L__BB1_1454;
	setp.neu.f64 	%p2328, %fd1914, 0d7FF0000000000000;
	@%p2328 bra 	$L__BB1_1455;
	setp.lt.s32 	%p2329, %r245, 0;
	selp.b32 	%r2632, %r9, %r8, %p2;
	selp.b32 	%r2633, %r2632, %r8, %p2329;
	mov.b32 	%r2634, 0;
	mov.b64 	%fd10227, {%r2634, %r2633};
	bra.uni 	$L__BB1_1455;
$L__BB1_1454:
	mov.f64 	%fd6731, 0d3FF8000000000000;
	add.rn.f64 	%fd10227, %fd1913, %fd6731;
$L__BB1_1455:
	setp.eq.f64 	%p2330, %fd1913, 0d3FF0000000000000;
	selp.f64 	%fd6732, 0d3FF0000000000000, %fd10227, %p2330;
	ld.shared.f64 	%fd6733, [%r13+456];
	mul.f64 	%fd6734, %fd1894, %fd6733;
	div.rn.f64 	%fd6735, %fd6734, %fd6732;
	sub.f64 	%fd9772, %fd9772, %fd6735;
	mul.f64 	%fd6736, %fd1900, %fd6733;
	div.rn.f64 	%fd6737, %fd6736, %fd6732;
	sub.f64 	%fd9773, %fd9773, %fd6737;
	mul.f64 	%fd6738, %fd1907, %fd6733;
	div.rn.f64 	%fd6739, %fd6738, %fd6732;
	sub.f64 	%fd9774, %fd9774, %fd6739;
$L__BB1_1456:
	add.s64 	%rd91, %rd11, 58;
	setp.ge.u64 	%p2331, %rd91, %rd14;
	@%p2331 bra 	$L__BB1_1481;
	setp.lt.s32 	%p2332, %r2, 0;
	setp.eq.s32 	%p2333, %r3, 1062207488;
	ld.shared.f64 	%fd6740, [%r10+464];
	sub.f64 	%fd1927, %fd9758, %fd6740;
	{
	.reg .b32 %temp; 
	mov.b64 	{%temp, %r246}, %fd1927;
	}
	abs.f64 	%fd1928, %fd1927;
	{ // callseq 232, 0
	.param .b64 param0;
	st.param.f64 	[param0], %fd1928;
	.param .b64 param1;
	st.param.f64 	[param1], 0d4000000000000000;
	.param .b64 retval0;
	call.uni (retval0), 
	__internal_accurate_pow, 
	(
	param0, 
	param1
	);
	ld.param.f64 	%fd6741, [retval0];
	} // callseq 232
	setp.lt.s32 	%p2335, %r246, 0;
	neg.f64 	%fd6743, %fd6741;
	selp.f64 	%fd6744, %fd6743, %fd6741, %p2333;
	selp.f64 	%fd6745, %fd6744, %fd6741, %p2335;
	setp.eq.f64 	%p2336, %fd1927, 0d0000000000000000;
	selp.b32 	%r2635, %r246, 0, %p2333;
	or.b32  	%r2636, %r2635, 2146435072;
	selp.b32 	%r2637, %r2636, %r2635, %p2332;
	mov.b32 	%r2638, 0;
	mov.b64 	%fd6746, {%r2638, %r2637};
	selp.f64 	%fd10231, %fd6746, %fd6745, %p2336;
	add.f64 	%fd6747, %fd1927, 0d4000000000000000;
	{
	.reg .b32 %temp; 
	mov.b64 	{%temp, %r2639}, %fd6747;
	}
	and.b32  	%r2640, %r2639, 2146435072;
	setp.ne.s32 	%p2337, %r2640, 2146435072;
	@%p2337 bra 	$L__BB1_1462;
	setp.nan.f64 	%p2338, %fd1927, %fd1927;
	@%p2338 bra 	$L__BB1_1461;
	setp.neu.f64 	%p2339, %fd1928, 0d7FF0000000000000;
	@%p2339 bra 	$L__BB1_1462;
	selp.b32 	%r2641, %r5, %r4, %p1;
	selp.b32 	%r2642, %r2641, %r4, %p2335;
	mov.b32 	%r2643, 0;
	mov.b64 	%fd10231, {%r2643, %r2642};
	bra.uni 	$L__BB1_1462;
$L__BB1_1461:
	mov.f64 	%fd6748, 0d4000000000000000;
	add.rn.f64 	%fd10231, %fd1927, %fd6748;
$L__BB1_1462:
	setp.lt.s32 	%p2341, %r2, 0;
	setp.eq.s32 	%p2342, %r3, 1062207488;
	ld.shared.f64 	%fd6749, [%r11+464];
	sub.f64 	%fd1933, %fd9759, %fd6749;
	{
	.reg .b32 %temp; 
	mov.b64 	{%temp, %r247}, %fd1933;
	}
	abs.f64 	%fd1934, %fd1933;
	{ // callseq 233, 0
	.param .b64 param0;
	st.param.f64 	[param0], %fd1934;
	.param .b64 param1;
	st.param.f64 	[param1], 0d4000000000000000;
	.param .b64 retval0;
	call.uni (retval0), 
	__internal_accurate_pow, 
	(
	param0, 
	param1
	);
	ld.param.f64 	%fd6750, [retval0];
	} // callseq 233
	setp.lt.s32 	%p2344, %r247, 0;
	neg.f64 	%fd6752, %fd6750;
	selp.f64 	%fd6753, %fd6752, %fd6750, %p2342;
	selp.f64 	%fd6754, %fd6753, %fd6750, %p2344;
	setp.eq.f64 	%p2345, %fd1933, 0d0000000000000000;
	selp.b32 	%r2644, %r247, 0, %p2342;
	or.b32  	%r2645, %r2644, 2146435072;
	selp.b32 	%r2646, %r2645, %r2644, %p2341;
	mov.b32 	%r2647, 0;
	mov.b64 	%fd6755, {%r2647, %r2646};
	selp.f64 	%fd10232, %fd6755, %fd6754, %p2345;
	add.f64 	%fd6756, %fd1933, 0d4000000000000000;
	{
	.reg .b32 %temp; 
	mov.b64 	{%temp, %r2648}, %fd6756;
	}
	and.b32  	%r2649, %r2648, 2146435072;
	setp.ne.s32 	%p2346, %r2649, 2146435072;
	@%p2346 bra 	$L__BB1_1467;
	setp.nan.f64 	%p2347, %fd1933, %fd1933;
	@%p2347 bra 	$L__BB1_1466;
	setp.neu.f64 	%p2348, %fd1934, 0d7FF0000000000000;
	@%p2348 bra 	$L__BB1_1467;
	selp.b32 	%r2650, %r5, %r4, %p1;
	selp.b32 	%r2651, %r2650, %r4, %p2344;
	mov.b32 	%r2652, 0;
	mov.b64 	%fd10232, {%r2652, %r2651};
	bra.uni 	$L__BB1_1467;
$L__BB1_1466:
	mov.f64 	%fd6757, 0d4000000000000000;
	add.rn.f64 	%fd10232, %fd1933, %fd6757;
$L__BB1_1467:
	setp.lt.s32 	%p2350, %r2, 0;
	setp.eq.s32 	%p2351, %r3, 1062207488;
	setp.eq.f64 	%p2353, %fd1933, 0d3FF0000000000000;
	selp.f64 	%fd6758, 0d3FF0000000000000, %fd10232, %p2353;
	add.f64 	%fd6759, %fd10231, 0d3EB0C6F7A0B5ED8D;
	setp.eq.f64 	%p2354, %fd1927, 0d3FF0000000000000;
	selp.f64 	%fd6760, 0d3FF000010C6F7A0B, %fd6759, %p2354;
	add.f64 	%fd1939, %fd6760, %fd6758;
	ld.shared.f64 	%fd6761, [%r12+464];
	sub.f64 	%fd1940, %fd9760, %fd6761;
	{
	.reg .b32 %temp; 
	mov.b64 	{%temp, %r248}, %fd1940;
	}
	abs.f64 	%fd1941, %fd1940;
	{ // callseq 234, 0
	.param .b64 param0;
	st.param.f64 	[param0], %fd1941;
	.param .b64 param1;
	st.param.f64 	[param1], 0d4000000000000000;
	.param .b64 retval0;
	call.uni (retval0), 
	__internal_accurate_pow, 
	(
	param0, 
	param1
	);
	ld.param.f64 	%fd6762, [retval0];
	} // callseq 234
	setp.lt.s32 	%p2355, %r248, 0;
	neg.f64 	%fd6764, %fd6762;
	selp.f64 	%fd6765, %fd6764, %fd6762, %p2351;
	selp.f64 	%fd6766, %fd6765, %fd6762, %p2355;
	setp.eq.f64 	%p2356, %fd1940, 0d0000000000000000;
	selp.b32 	%r2653, %r248, 0, %p2351;
	or.b32  	%r2654, %r2653, 2146435072;
	selp.b32 	%r2655, %r2654, %r2653, %p2350;
	mov.b32 	%r2656, 0;
	mov.b64 	%fd6767, {%r2656, %r2655};
	selp.f64 	%fd10233, %fd6767, %fd6766, %p2356;
	add.f64 	%fd6768, %fd1940, 0d4000000000000000;
	{
	.reg .b32 %temp; 
	mov.b64 	{%temp, %r2657}, %fd6768;
	}
	and.b32  	%r2658, %r2657, 2146435072;
	setp.ne.s32 	%p2357, %r2658, 2146435072;
	@%p2357 bra 	$L__BB1_1472;
	setp.nan.f64 	%p2358, %fd1940, %fd1940;
	@%p2358 bra 	$L__BB1_1471;
	setp.neu.f64 	%p2359, %fd1941, 0d7FF0000000000000;
	@%p2359 bra 	$L__BB1_1472;
	selp.b32 	%r2659, %r5, %r4, %p1;
	selp.b32 	%r2660, %r2659, %r4, %p2355;
	mov.b32 	%r2661, 0;
	mov.b64 	%fd10233, {%r2661, %r2660};
	bra.uni 	$L__BB1_1472;
$L__BB1_1471:
	mov.f64 	%fd6769, 0d4000000000000000;
	add.rn.f64 	%fd10233, %fd1940, %fd6769;
$L__BB1_1472:
	setp.eq.f64 	%p2361, %fd1940, 0d3FF0000000000000;
	selp.f64 	%fd6770, 0d3FF0000000000000, %fd10233, %p2361;
	add.f64 	%fd1946, %fd1939, %fd6770;
	{
	.reg .b32 %temp; 
	mov.b64 	{%temp, %r249}, %fd1946;
	}
	abs.f64 	%fd1947, %fd1946;
	setp.eq.f64 	%p2362, %fd1946, 0d0000000000000000;
	@%p2362 bra 	$L__BB1_1474;
	setp.lt.s32 	%p2363, %r249, 0;
	{ // callseq 235, 0
	.param .b64 param0;
	st.param.f64 	[param0], %fd1947;
	.param .b64 param1;
	st.param.f64 	[param1], 0d3FF8000000000000;
	.param .b64 retval0;
	call.uni (retval0), 
	__internal_accurate_pow, 
	(
	param0, 
	param1
	);
	ld.param.f64 	%fd6771, [retval0];
	} // callseq 235
	selp.f64 	%fd10235, 0dFFF8000000000000, %fd6771, %p2363;
	bra.uni 	$L__BB1_1475;
$L__BB1_1474:
	setp.lt.s32 	%p2364, %r6, 0;
	setp.eq.s32 	%p2365, %r7, 1073741824;
	selp.b32 	%r2662, %r249, 0, %p2365;
	or.b32  	%r2663, %r2662, 2146435072;
	selp.b32 	%r2664, %r2663, %r2662, %p2364;
	mov.b32 	%r2665, 0;
	mov.b64 	%fd10235, {%r2665, %r2664};
$L__BB1_1475:
	add.f64 	%fd6773, %fd1946, 0d3FF8000000000000;
	{
	.reg .b32 %temp; 
	mov.b64 	{%temp, %r2666}, %fd6773;
	}
	and.b32  	%r2667, %r2666, 2146435072;
	setp.ne.s32 	%p2366, %r2667, 2146435072;
	@%p2366 bra 	$L__BB1_1480;
	setp.nan.f64 	%p2367, %fd1946, %fd1946;
	@%p2367 bra 	$L__BB1_1479;
	setp.neu.f64 	%p2368, %fd1947, 0d7FF0000000000000;
	@%p2368 bra 	$L__BB1_1480;
	setp.lt.s32 	%p2369, %r249, 0;
	selp.b32 	%r2668, %r9, %r8, %p2;
	selp.b32 	%r2669, %r2668, %r8, %p2369;
	mov.b32 	%r2670, 0;
	mov.b64 	%fd10235, {%r2670, %r2669};
	bra.uni 	$L__BB1_1480;
$L__BB1_1479:
	mov.f64 	%fd6774, 0d3FF8000000000000;
	add.rn.f64 	%fd10235, %fd1946, %fd6774;
$L__BB1_1480:
	setp.eq.f64 	%p2370, %fd1946, 0d3FF0000000000000;
	selp.f64 	%fd6775, 0d3FF0000000000000, %fd10235, %p2370;
	ld.shared.f64 	%fd6776, [%r13+464];
	mul.f64 	%fd6777, %fd1927, %fd6776;
	div.rn.f64 	%fd6778, %fd6777, %fd6775;
	sub.f64 	%fd9772, %fd9772, %fd6778;
	mul.f64 	%fd6779, %fd1933, %fd6776;
	div.rn.f64 	%fd6780, %fd6779, %fd6775;
	sub.f64 	%fd9773, %fd9773, %fd6780;
	mul.f64 	%fd6781, %fd1940, %fd6776;
	div.rn.f64 	%fd6782, %fd6781, %fd6775;
	sub.f64 	%fd9774, %fd9774, %fd6782;
$L__BB1_1481:
	add.s64 	%rd92, %rd11, 59;
	setp.ge.u64 	%p2371, %rd92, %rd14;
	@%p2371 bra 	$L__BB1_1506;
	setp.lt.s32 	%p2372, %r2, 0;
	setp.eq.s32 	%p2373, %r3, 1062207488;
	ld.shared.f64 	%fd6783, [%r10+472];
	sub.f64 	%fd1960, %fd9758, %fd6783;
	{
	.reg .b32 %temp; 
	mov.b64 	{%temp, %r250}, %fd1960;
	}
	abs.f64 	%fd1961, %fd1960;
	{ // callseq 236, 0
	.param .b64 param0;
	st.param.f64 	[param0], %fd1961;
	.param .b64 param1;
	st.param.f64 	[param1], 0d4000000000000000;
	.param .b64 retval0;
	call.uni (retval0), 
	__internal_accurate_pow, 
	(
	param0, 
	param1
	);
	ld.param.f64 	%fd6784, [retval0];
	} // callseq 236
	setp.lt.s32 	%p2375, %r250, 0;
	neg.f64 	%fd6786, %fd6784;
	selp.f64 	%fd6787, %fd6786, %fd6784, %p2373;
	selp.f64 	%fd6788, %fd6787, %fd6784, %p2375;
	setp.eq.f64 	%p2376, %fd1960, 0d0000000000000000;
	selp.b32 	%r2671, %r250, 0, %p2373;
	or.b32  	%r2672, %r2671, 2146435072;
	selp.b32 	%r2673, %r2672, %r2671, %p2372;
	mov.b32 	%r2674, 0;
	mov.b64 	%fd6789, {%r2674, %r2673};
	selp.f64 	%fd10239, %fd6789, %fd6788, %p2376;
	add.f64 	%fd6790, %fd1960, 0d4000000000000000;
	{
	.reg .b32 %temp; 
	mov.b64 	{%temp, %r2675}, %fd6790;
	}
	and.b32  	%r2676, %r2675, 2146435072;
	setp.ne.s32 	%p2377, %r2676, 2146435072;
	@%p2377 bra 	$L__BB1_1487;
	setp.nan.f64 	%p2378, %fd1960, %fd1960;
	@%p2378 bra 	$L__BB1_1486;
	setp.neu.f64 	%p2379, %fd1961, 0d7FF0000000000000;
	@%p2379 bra 	$L__BB1_1487;
	selp.b32 	%r2677, %r5, %r4, %p1;
	selp.b32 	%r2678, %r2677, %r4, %p2375;
	mov.b32 	%r2679, 0;
	mov.b64 	%fd10239, {%r2679, %r2678};
	bra.uni 	$L__BB1_1487;
$L__BB1_1486:
	mov.f64 	%fd6791, 0d4000000000000000;
	add.rn.f64 	%fd10239, %fd1960, %fd6791;
$L__BB1_1487:
	setp.lt.s32 	%p2381, %r2, 0;
	setp.eq.s32 	%p2382, %r3, 1062207488;
	ld.shared.f64 	%fd6792, [%r11+472];
	sub.f64 	%fd1966, %fd9759, %fd6792;
	{
	.reg .b32 %temp; 
	mov.b64 	{%temp, %r251}, %fd1966;
	}
	abs.f64 	%fd1967, %fd1966;
	{ // callseq 237, 0
	.param .b64 param0;
	st.param.f64 	[param0], %fd1967;
	.param .b64 param1;
	st.param.f64 	[param1], 0d4000000000000000;
	.param .b64 retval0;
	call.uni (retval0), 
	__internal_accurate_pow, 
	(
	param0, 
	param1
	);
	ld.param.f64 	%fd6793, [retval0];
	} // callseq 237
	setp.lt.s32 	%p2384, %r251, 0;
	neg.f64 	%fd6795, %fd6793;
	selp.f64 	%fd6796, %fd6795, %fd6793, %p2382;
	selp.f64 	%fd6797, %fd6796, %fd6793, %p2384;
	setp.eq.f64 	%p2385, %fd1966, 0d0000000000000000;
	selp.b32 	%r2680, %r251, 0, %p2382;
	or.b32  	%r2681, %r2680, 2146435072;
	selp.b32 	%r2682, %r2681, %r2680, %p2381;
	mov.b32 	%r2683, 0;
	mov.b64 	%fd6798, {%r2683, %r2682};
	selp.f64 	%fd10240, %fd6798, %fd6797, %p2385;
	add.f64 	%fd6799, %fd1966, 0d4000000000000000;
	{
	.reg .b32 %temp; 
	mov.b64 	{%temp, %r2684}, %fd6799;
	}
	and.b32  	%r2685, %r2684, 2146435072;
	setp.ne.s32 	%p2386, %r2685, 2146435072;
	@%p2386 bra 	$L__BB1_1492;
	setp.nan.f64 	%p2387, %fd1966, %fd1966;
	@%p2387 bra 	$L__BB1_1491;
	setp.neu.f64 	%p2388, %fd1967, 0d7FF0000000000000;
	@%p2388 bra 	$L__BB1_1492;
	selp.b32 	%r2686, %r5, %r4, %p1;
	selp.b32 	%r2687, %r2686, %r4, %p2384;
	mov.b32 	%r2688, 0;
	mov.b64 	%fd10240, {%r2688, %r2687};
	bra.uni 	$L__BB1_1492;
$L__BB1_1491:
	mov.f64 	%fd6800, 0d4000000000000000;
	add.rn.f64 	%fd10240, %fd1966, %fd6800;
$L__BB1_1492:
	setp.lt.s32 	%p2390, %r2, 0;
	setp.eq.s32 	%p2391, %r3, 1062207488;
	setp.eq.f64 	%p2393, %fd1966, 0d3FF0000000000000;
	selp.f64 	%fd6801, 0d3FF0000000000000, %fd10240, %p2393;
	add.f64 	%fd6802, %fd10239, 0d3EB0C6F7A0B5ED8D;
	setp.eq.f64 	%p2394, %fd1960, 0d3FF0000000000000;
	selp.f64 	%fd6803, 0d3FF000010C6F7A0B, %fd6802, %p2394;
	add.f64 	%fd1972, %fd6803, %fd6801;
	ld.shared.f64 	%fd6804, [%r12+472];
	sub.f64 	%fd1973, %fd9760, %fd6804;
	{
	.reg .b32 %temp; 
	mov.b64 	{%temp, %r252}, %fd1973;
	}
	abs.f64 	%fd1974, %fd1973;
	{ // callseq 238, 0
	.param .b64 param0;
	st.param.f64 	[param0], %fd1974;
	.param .b64 param1;
	st.param.f64 	[param1], 0d4000000000000000;
	.param .b64 retval0;
	call.uni (retval0), 
	__internal_accurate_pow, 
	(
	param0, 
	param1
	);
	ld.param.f64 	%fd6805, [retval0];
	} // callseq 238
	setp.lt.s32 	%p2395, %r252, 0;
	neg.f64 	%fd6807, %fd6805;
	selp.f64 	%fd6808, %fd6807, %fd6805, %p2391;
	selp.f64 	%fd6809, %fd6808, %fd6805, %p2395;
	setp.eq.f64 	%p2396, %fd1973, 0d0000000000000000;
	selp.b32 	%r2689, %r252, 0, %p2391;
	or.b32  	%r2690, %r2689, 2146435072;
	selp.b32 	%r2691, %r2690, %r2689, %p2390;
	mov.b32 	%r2692, 0;
	mov.b64 	%fd6810, {%r2692, %r2691};
	selp.f64 	%fd10241, %fd6810, %fd6809, %p2396;
	add.f64 	%fd6811, %fd1973, 0d4000000000000000;
	{
	.reg .b32 %temp; 
	mov.b64 	{%temp, %r2693}, %fd6811;
	}
	and.b32  	%r2694, %r2693, 2146435072;
	setp.ne.s32 	%p2397, %r2694, 2146435072;
	@%p2397 bra 	$L__BB1_1497;
	setp.nan.f64 	%p2398, %fd1973, %fd1973;
	@%p2398 bra 	$L__BB1_1496;
	setp.neu.f64 	%p2399, %fd1974, 0d7FF0000000000000;
	@%p2399 bra 	$L__BB1_1497;
	selp.b32 	%r2695, %r5, %r4, %p1;
	selp.b32 	%r2696, %r2695, %r4, %p2395;
	mov.b32 	%r2697, 0;
	mov.b64 	%fd10241, {%r2697, %r2696};
	bra.uni 	$L__BB1_1497;
$L__BB1_1496:
	mov.f64 	%fd6812, 0d4000000000000000;
	add.rn.f64 	%fd10241, %fd1973, %fd6812;
$L__BB1_1497:
	setp.eq.f64 	%p2401, %fd1973, 0d3FF0000000000000;
	selp.f64 	%fd6813, 0d3FF0000000000000, %fd10241, %p2401;
	add.f64 	%fd1979, %fd1972, %fd6813;
	{
	.reg .b32 %temp; 
	mov.b64 	{%temp, %r253}, %fd1979;
	}
	abs.f64 	%fd1980, %fd1979;
	setp.eq.f64 	%p2402, %fd1979, 0d0000000000000000;
	@%p2402 bra 	$L__BB1_1499;
	setp.lt.s32 	%p2403, %r253, 0;
	{ // callseq 239, 0
	.param .b64 param0;
	st.param.f64 	[param0], %fd1980;
	.param .b64 param1;
	st.param.f64 	[param1], 0d3FF8000000000000;
	.param .b64 retval0;
	call.uni (retval0), 
	__internal_accurate_pow, 
	(
	param0, 
	param1
	);
	ld.param.f64 	%fd6814, [retval0];
	} // callseq 239
	selp.f64 	%fd10243, 0dFFF8000000000000, %fd6814, %p2403;
	bra.uni 	$L__BB1_1500;
$L__BB1_1499:
	setp.lt.s32 	%p2404, %r6, 0;
	setp.eq.s32 	%p2405, %r7, 1073741824;
	selp.b32 	%r2698, %r253, 0, %p2405;
	or.b32  	%r2699, %r2698, 2146435072;
	selp.b32 	%r2700, %r2699, %r2698, %p2404;
	mov.b32 	%r2701, 0;
	mov.b64 	%fd10243, {%r2701, %r2700};
$L__BB1_1500:
	add.f64 	%fd6816, %fd1979, 0d3FF8000000000000;
	{
	.reg .b32 %temp; 
	mov.b64 	{%temp, %r2702}, %fd6816;
	}
	and.b32  	%r2703, %r2702, 2146435072;
	setp.ne.s32 	%p2406, %r2703, 2146435072;
	@%p2406 bra 	$L__BB1_1505;
	setp.nan.f64 	%p2407, %fd1979, %fd1979;
	@%p2407 bra 	$L__BB1_1504;
	setp.neu.f64 	%p2408, %fd1980, 0d7FF0000000000000;
	@%p2408 bra 	$L__BB1_1505;
	setp.lt.s32 	%p2409, %r253, 0;
	selp.b32 	%r2704, %r9, %r8, %p2;
	selp.b32 	%r2705, %r2704, %r8, %p2409;
	mov.b32 	%r2706, 0;
	mov.b64 	%fd10243, {%r2706, %r2705};
	bra.uni 	$L__BB1_1505;
$L__BB1_1504:
	mov.f64 	%fd6817, 0d3FF8000000000000;
	add.rn.f64 	%fd10243, %fd1979, %fd6817;
$L__BB1_1505:
	setp.eq.f64 	%p2410, %fd1979, 0d3FF0000000000000;
	selp.f64 	%fd6818, 0d3FF0000000000000, %fd10243, %p2410;
	ld.shared.f64 	%fd6819, [%r13+472];
	mul.f64 	%fd6820, %fd1960, %fd6819;
	div.rn.f64 	%fd6821, %fd6820, %fd6818;
	sub.f64 	%fd9772, %fd9772, %fd6821;
	mul.f64 	%fd6822, %fd1966, %fd6819;
	div.rn.f64 	%fd6823, %fd6822, %fd6818;
	sub.f64 	%fd9773, %fd9773, %fd6823;
	mul.f64 	%fd6824, %fd1973, %fd6819;
	div.rn.f64 	%fd6825, %fd6824, %fd6818;
	sub.f64 	%fd9774, %fd9774, %fd6825;
$L__BB1_1506:
	add.s64 	%rd93, %rd11, 60;
	setp.ge.u64 	%p2411, %rd93, %rd14;
	@%p2411 bra 	$L__BB1_1531;
	setp.lt.s32 	%p2412, %r2, 0;
	setp.eq.s32 	%p2413, %r3, 1062207488;
	ld.shared.f64 	%fd6826, [%r10+480];
	sub.f64 	%fd1993, %fd9758, %fd6826;
	{
	.reg .b32 %temp; 
	mov.b64 	{%temp, %r254}, %fd1993;
	}
	abs.f64 	%fd1994, %fd1993;
	{ // callseq 240, 0
	.param .b64 param0;
	st.param.f64 	[param0], %fd1994;
	.param .b64 param1;
	st.param.f64 	[param1], 0d4000000000000000;
	.param .b64 retval0;
	call.uni (retval0), 
	__internal_accurate_pow, 
	(
	param0, 
	param1
	);
	ld.param.f64 	%fd6827, [retval0];
	} // callseq 240
	setp.lt.s32 	%p2415, %r254, 0;
	neg.f64 	%fd6829, %fd6827;
	selp.f64 	%fd6830, %fd6829, %fd6827, %p2413;
	selp.f64 	%fd6831, %fd6830, %fd6827, %p2415;
	setp.eq.f64 	%p2416, %fd1993, 0d0000000000000000;
	selp.b32 	%r2707, %r254, 0, %p2413;
	or.b32  	%r2708, %r2707, 2146435072;
	selp.b32 	%r2709, %r2708, %r2707, %p2412;
	mov.b32 	%r2710, 0;
	mov.b64 	%fd6832, {%r2710, %r2709};
	selp.f64 	%fd10247, %fd6832, %fd6831, %p2416;
	add.f64 	%fd6833, %fd1993, 0d4000000000000000;
	{
	.reg .b32 %temp; 
	mov.b64 	{%temp, %r2711}, %fd6833;
	}
	and.b32  	%r2712, %r2711, 2146435072;
	setp.ne.s32 	%p2417, %r2712, 2146435072;
	@%p2417 bra 	$L__BB1_1512;
	setp.nan.f64 	%p2418, %fd1993, %fd1993;
	@%p2418 bra 	$L__BB1_1511;
	setp.neu.f64 	%p2419, %fd1994, 0d7FF0000000000000;
	@%p2419 bra 	$L__BB1_1512;
	selp.b32 	%r2713, %r5, %r4, %p1;
	selp.b32 	%r2714, %r2713, %r4, %p2415;
	mov.b32 	%r2715, 0;
	mov.b64 	%fd10247, {%r2715, %r2714};
	bra.uni 	$L__BB1_1512;
$L__BB1_1511:
	mov.f64 	%fd6834, 0d4000000000000000;
	add.rn.f64 	%fd10247, %fd1993, %fd6834;
$L__BB1_1512:
	setp.lt.s32 	%p2421, %r2, 0;
	setp.eq.s32 	%p2422, %r3, 1062207488;
	ld.shared.f64 	%fd6835, [%r11+480];
	sub.f64 	%fd1999, %fd9759, %fd6835;
	{
	.reg .b32 %temp; 
	mov.b64 	{%temp, %r255}, %fd1999;
	}
	abs.f64 	%fd2000, %fd1999;
	{ // callseq 241, 0
	.param .b64 param0;
	st.param.f64 	[param0], %fd2000;
	.param .b64 param1;
	st.param.f64 	[param1], 0d4000000000000000;
	.param .b64 retval0;
	call.uni (retval0), 
	__internal_accurate_pow, 
	(
	param0, 
	param1
	);
	ld.param.f64 	%fd6836, [retval0];
	} // callseq 241
	setp.lt.s32 	%p2424, %r255, 0;
	neg.f64 	%fd6838, %fd6836;
	selp.f64 	%fd6839, %fd6838, %fd6836, %p2422;
	selp.f64 	%fd6840, %fd6839, %fd6836, %p2424;
	setp.eq.f64 	%p2425, %fd1999, 0d0000000000000000;
	selp.b32 	%r2716, %r255, 0, %p2422;
	or.b32  	%r2717, %r2716, 2146435072;
	selp.b32 	%r2718, %r2717, %r2716, %p2421;
	mov.b32 	%r2719, 0;
	mov.b64 	%fd6841, {%r2719, %r2718};
	selp.f64 	%fd10248, %fd6841, %fd6840, %p2425;
	add.f64 	%fd6842, %fd1999, 0d4000000000000000;
	{
	.reg .b32 %temp; 
	mov.b64 	{%temp, %r2720}, %fd6842;
	}
	and.b32  	%r2721, %r2720, 2146435072;
	setp.ne.s32 	%p2426, %r2721, 2146435072;
	@%p2426 bra 	$L__BB1_1517;
	setp.nan.f64 	%p2427, %fd1999, %fd1999;
	@%p2427 bra 	$L__BB1_1516;
	setp.neu.f64 	%p2428, %fd2000, 0d7FF0000000000000;
	@%p2428 bra 	$L__BB1_1517;
	selp.b32 	%r2722, %r5, %r4, %p1;
	selp.b32 	%r2723, %r2722, %r4, %p2424;
	mov.b32 	%r2724, 0;
	mov.b64 	%fd10248, {%r2724, %r2723};
	bra.uni 	$L__BB1_1517;
$L__BB1_1516:
	mov.f64 	%fd6843, 0d4000000000000000;
	add.rn.f64 	%fd10248, %fd1999, %fd6843;
$L__BB1_1517:
	setp.lt.s32 	%p2430, %r2, 0;
	setp.eq.s32 	%p2431, %r3, 1062207488;
	setp.eq.f64 	%p2433, %fd1999, 0d3FF0000000000000;
	selp.f64 	%fd6844, 0d3FF0000000000000, %fd10248, %p2433;
	add.f64 	%fd6845, %fd10247, 0d3EB0C6F7A0B5ED8D;
	setp.eq.f64 	%p2434, %fd1993, 0d3FF0000000000000;
	selp.f64 	%fd6846, 0d3FF000010C6F7A0B, %fd6845, %p2434;
	add.f64 	%fd2005, %fd6846, %fd6844;
	ld.shared.f64 	%fd6847, [%r12+480];
	sub.f64 	%fd2006, %fd9760, %fd6847;
	{
	.reg .b32 %temp; 
	mov.b64 	{%temp, %r256}, %fd2006;
	}
	abs.f64 	%fd2007, %fd2006;
	{ // callseq 242, 0
	.param .b64 param0;
	st.param.f64 	[param0], %fd2007;
	.param .b64 param1;
	st.param.f64 	[param1], 0d4000000000000000;
	.param .b64 retval0;
	call.uni (retval0), 
	__internal_accurate_pow, 
	(
	param0, 
	param1
	);
	ld.param.f64 	%fd6848, [retval0];
	} // callseq 242
	setp.lt.s32 	%p2435, %r256, 0;
	neg.f64 	%fd6850, %fd6848;
	selp.f64 	%fd6851, %fd6850, %fd6848, %p2431;
	selp.f64 	%fd6852, %fd6851, %fd6848, %p2435;
	setp.eq.f64 	%p2436, %fd2006, 0d0000000000000000;
	selp.b32 	%r2725, %r256, 0, %p2431;
	or.b32  	%r2726, %r2725, 2146435072;
	selp.b32 	%r2727, %r2726, %r2725, %p2430;
	mov.b32 	%r2728, 0;
	mov.b64 	%fd6853, {%r2728, %r2727};
	selp.f64 	%fd10249, %fd6853, %fd6852, %p2436;
	add.f64 	%fd6854, %fd2006, 0d4000000000000000;
	{
	.reg .b32 %temp; 
	mov.b64 	{%temp, %r2729}, %fd6854;
	}
	and.b32  	%r2730, %r2729, 2146435072;
	setp.ne.s32 	%p2437, %r2730, 2146435072;
	@%p2437 bra 	$L__BB1_1522;
	setp.nan.f64 	%p2438, %fd2006, %fd2006;
	@%p2438 bra 	$L__BB1_1521;
	setp.neu.f64 	%p2439, %fd2007, 0d7FF0000000000000;
	@%p2439 bra 	$L__BB1_1522;
	selp.b32 	%r2731, %r5, %r4, %p1;
	selp.b32 	%r2732, %r2731, %r4, %p2435;
	mov.b32 	%r2733, 0;
	mov.b64 	%fd10249, {%r2733, %r2732};
	bra.uni 	$L__BB1_1522;
$L__BB1_1521:
	mov.f64 	%fd6855, 0d4000000000000000;
	add.rn.f64 	%fd10249, %fd2006, %fd6855;
$L__BB1_1522:
	setp.eq.f64 	%p2441, %fd2006, 0d3FF0000000000000;
	selp.f64 	%fd6856, 0d3FF0000000000000, %fd10249, %p2441;
	add.f64 	%fd2012, %fd2005, %fd6856;
	{
	.reg .b32 %temp; 
	mov.b64 	{%temp, %r257}, %fd2012;
	}
	abs.f64 	%fd2013, %fd2012;
	setp.eq.f64 	%p2442, %fd2012, 0d0000000000000000;
	@%p2442 bra 	$L__BB1_1524;
	setp.lt.s32 	%p2443, %r257, 0;
	{ // callseq 243, 0
	.param .b64 param0;
	st.param.f64 	[param0], %fd2013;
	.param .b64 param1;
	st.param.f64 	[param1], 0d3FF8000000000000;
	.param .b64 retval0;
	call.uni (retval0), 
	__internal_accurate_pow, 
	(
	param0, 
	param1
	);
	ld.param.f64 	%fd6857, [retval0];
	} // callseq 243
	selp.f64 	%fd10251, 0dFFF8000000000000, %fd6857, %p2443;
	bra.uni 	$L__BB1_1525;
$L__BB1_1524:
	setp.lt.s32 	%p2444, %r6, 0;
	setp.eq.s32 	%p2445, %r7, 1073741824;
	selp.b32 	%r2734, %r257, 0, %p2445;
	or.b32  	%r2735, %r2734, 2146435072;
	selp.b32 	%r2736, %r2735, %r2734, %p2444;
	mov.b32 	%r2737, 0;
	mov.b64 	%fd10251, {%r2737, %r2736};
$L__BB1_1525:
	add.f64 	%fd6859, %fd2012, 0d3FF8000000000000;
	{
	.reg .b32 %temp; 
	mov.b64 	{%temp, %r2738}, %fd6859;
	}
	and.b32  	%r2739, %r2738, 2146435072;
	setp.ne.s32 	%p2446, %r2739, 2146435072;
	@%p2446 bra 	$L__BB1_1530;
	setp.nan.f64 	%p2447, %fd2012, %fd2012;
	@%p2447 bra 	$L__BB1_1529;
	setp.neu.f64 	%p2448, %fd2013, 0d7FF0000000000000;
	@%p2448 bra 	$L__BB1_1530;
	setp.lt.s32 	%p2449, %r257, 0;
	selp.b32 	%r2740, %r9, %r8, %p2;
	selp.b32 	%r2741, %r2740, %r8, %p2449;
	mov.b32 	%r2742, 0;
	mov.b64 	%fd10251, {%r2742, %r2741};
	bra.uni 	$L__BB1_1530;
$L__BB1_1529:
	mov.f64 	%fd6860, 0d3FF8000000000000;
	add.rn.f64 	%fd10251, %fd2012, %fd6860;
$L__BB1_1530:
	setp.eq.f64 	%p2450, %fd2012, 0d3FF0000000000000;
	selp.f64 	%fd6861, 0d3FF0000000000000, %fd10251, %p2450;
	ld.shared.f64 	%fd6862, [%r13+480];
	mul.f64 	%fd6863, %fd1993, %fd6862;
	div.rn.f64 	%fd6864, %fd6863, %fd6861;
	sub.f64 	%fd9772, %fd9772, %fd6864;
	mul.f64 	%fd6865, %fd1999, %fd6862;
	div.rn.f64 	%fd6866, %fd6865, %fd6861;
	sub.f64 	%fd9773, %fd9773, %fd6866;
	mul.f64 	%fd6867, %fd2006, %fd6862;
	div.rn.f64 	%fd6868, %fd6867, %fd6861;
	sub.f64 	%fd9774, %fd9774, %fd6868;
$L__BB1_1531:
	add.s64 	%rd94, %rd11, 61;
	setp.ge.u64 	%p2451, %rd94, %rd14;
	@%p2451 bra 	$L__BB1_1556;
	setp.lt.s32 	%p2452, %r2, 0;
	setp.eq.s32 	%p2453, %r3, 1062207488;
	ld.shared.f64 	%fd6869, [%r10+488];
	sub.f64 	%fd2026, %fd9758, %fd6869;
	{
	.reg .b32 %temp; 
	mov.b64 	{%temp, %r258}, %fd2026;
	}
	abs.f64 	%fd2027, %fd2026;
	{ // callseq 244, 0
	.param .b64 param0;
	st.param.f64 	[param0], %fd2027;
	.param .b64 param1;
	st.param.f64 	[param1], 0d4000000000000000;
	.param .b64 retval0;
	call.uni (retval0), 
	__internal_accurate_pow, 
	(
	param0, 
	param1
	);
	ld.param.f64 	%fd6870, [retval0];
	} // callseq 244
	setp.lt.s32 	%p2455, %r258, 0;
	neg.f64 	%fd6872, %fd6870;
	selp.f64 	%fd6873, %fd6872, %fd6870, %p2453;
	selp.f64 	%fd6874, %fd6873, %fd6870, %p2455;
	setp.eq.f64 	%p2456, %fd2026, 0d0000000000000000;
	selp.b32 	%r2743, %r258, 0, %p2453;
	or.b32  	%r2744, %r2743, 2146435072;
	selp.b32 	%r2745, %r2744, %r2743, %p2452;
	mov.b32 	%r2746, 0;
	mov.b64 	%fd6875, {%r2746, %r2745};
	selp.f64 	%fd10255, %fd6875, %fd6874, %p2456;
	add.f64 	%fd6876, %fd2026, 0d4000000000000000;
	{
	.reg .b32 %temp; 
	mov.b64 	{%temp, %r2747}, %fd6876;
	}
	and.b32  	%r2748, %r2747, 2146435072;
	setp.ne.s32 	%p2457, %r2748, 2146435072;
	@%p2457 bra 	$L__BB1_1537;
	setp.nan.f64 	%p2458, %fd2026, %fd2026;
	@%p2458 bra 	$L__BB1_1536;
	setp.neu.f64 	%p2459, %fd2027, 0d7FF0000000000000;
	@%p2459 bra 	$L__BB1_1537;
	selp.b32 	%r2749, %r5, %r4, %p1;
	selp.b32 	%r2750, %r2749, %r4, %p2455;
	mov.b32 	%r2751, 0;
	mov.b64 	%fd10255, {%r2751, %r2750};
	bra.uni 	$L__BB1_1537;
$L__BB1_1536:
	mov.f64 	%fd6877, 0d4000000000000000;
	add.rn.f64 	%fd10255, %fd2026, %fd6877;
$L__BB1_1537:
	setp.lt.s32 	%p2461, %r2, 0;
	setp.eq.s32 	%p2462, %r3, 1062207488;
	ld.shared.f64 	%fd6878, [%r11+488];
	sub.f64 	%fd2032, %fd9759, %fd6878;
	{
	.reg .b32 %temp; 
	mov.b64 	{%temp, %r259}, %fd2032;
	}
	abs.f64 	%fd2033, %fd2032;
	{ // callseq 245, 0
	.param .b64 param0;
	st.param.f64 	[param0], %fd2033;
	.param .b64 param1;
	st.param.f64 	[param1], 0d4000000000000000;
	.param .b64 retval0;
	call.uni (retval0), 
	__internal_accurate_pow, 
	(
	param0, 
	param1
	);
	ld.param.f64 	%fd6879, [retval0];
	} // callseq 245
	setp.lt.s32 	%p2464, %r259, 0;
	neg.f64 	%fd6881, %fd6879;
	selp.f64 	%fd6882, %fd6881, %fd6879, %p2462;
	selp.f64 	%fd6883, %fd6882, %fd6879, %p2464;
	setp.eq.f64 	%p2465, %fd2032, 0d0000000000000000;
	selp.b32 	%r2752, %r259, 0, %p2462;
	or.b32  	%r2753, %r2752, 2146435072;
	selp.b32 	%r2754, %r2753, %r2752, %p2461;
	mov.b32 	%r2755, 0;
	mov.b64 	%fd6884, {%r2755, %r2754};
	selp.f64 	%fd10256, %fd6884, %fd6883, %p2465;
	add.f64 	%fd6885, %fd2032, 0d4000000000000000;
	{
	.reg .b32 %temp; 
	mov.b64 	{%temp, %r2756}, %fd6885;
	}
	and.b32  	%r2757, %r2756, 2146435072;
	setp.ne.s32 	%p2466, %r2757, 2146435072;
	@%p2466 bra 	$L__BB1_1542;
	setp.nan.f64 	%p2467, %fd2032, %fd2032;
	@%p2467 bra 	$L__BB1_1541;
	setp.neu.f64 	%p2468, %fd2033, 0d7FF0000000000000;
	@%p2468 bra 	$L__BB1_1542;
	selp.b32 	%r2758, %r5, %r4, %p1;
	selp.b32 	%r2759, %r2758, %r4, %p2464;
	mov.b32 	%r2760, 0;
	mov.b64 	%fd10256, {%r2760, %r2759};
	bra.uni 	$L__BB1_1542;
$L__BB1_1541:
	mov.f64 	%fd6886, 0d4000000000000000;
	add.rn.f64 	%fd10256, %fd2032, %fd6886;
$L__BB1_1542:
	setp.lt.s32 	%p2470, %r2, 0;
	setp.eq.s32 	%p2471, %r3, 1062207488;
	setp.eq.f64 	%p2473, %fd2032, 0d3FF0000000000000;
	selp.f64 	%fd6887, 0d3FF0000000000000, %fd10256, %p2473;
	add.f64 	%fd6888, %fd10255, 0d3EB0C6F7A0B5ED8D;
	setp.eq.f64 	%p2474, %fd2026, 0d3FF0000000000000;
	selp.f64 	%fd6889, 0d3FF000010C6F7A0B, %fd6888, %p2474;
	add.f64 	%fd2038, %fd6889, %fd6887;
	ld.shared.f64 	%fd6890, [%r12+488];
	sub.f64 	%fd2039, %fd9760, %fd6890;
	{
	.reg .b32 %temp; 
	mov.b64 	{%temp, %r260}, %fd2039;
	}
	abs.f64 	%fd2040, %fd2039;
	{ // callseq 246, 0
	.param .b64 param0;
	st.param.f64 	[param0], %fd2040;
	.param .b64 param1;
	st.param.f64 	[param1], 0d4000000000000000;
	.param .b64 retval0;
	call.uni (retval0), 
	__internal_accurate_pow, 
	(
	param0, 
	param1
	);
	ld.param.f64 	%fd6891, [retval0];
	} // callseq 246
	setp.lt.s32 	%p2475, %r260, 0;
	neg.f64 	%fd6893, %fd6891;
	selp.f64 	%fd6894, %fd6893, %fd6891, %p2471;
	selp.f64 	%fd6895, %fd6894, %fd6891, %p2475;
	setp.eq.f64 	%p2476, %fd2039, 0d0000000000000000;
	selp.b32 	%r2761, %r260, 0, %p2471;
	or.b32  	%r2762, %r2761, 2146435072;
	selp.b32 	%r2763, %r2762, %r2761, %p2470;
	mov.b32 	%r2764, 0;
	mov.b64 	%fd6896, {%r2764, %r2763};
	selp.f64 	%fd10257, %fd6896, %fd6895, %p2476;
	add.f64 	%fd6897, %fd2039, 0d4000000000000000;
	{
	.reg .b32 %temp; 
	mov.b64 	{%temp, %r2765}, %fd6897;
	}
	and.b32  	%r2766, %r2765, 2146435072;
	setp.ne.s32 	%p2477, %r2766, 2146435072;
	@%p2477 bra 	$L__BB1_1547;
	setp.nan.f64 	%p2478, %fd2039, %fd2039;
	@%p2478 bra 	$L__BB1_1546;
	setp.neu.f64 	%p2479, %fd2040, 0d7FF0000000000000;
	@%p2479 bra 	$L__BB1_1547;
	selp.b32 	%r2767, %r5, %r4, %p1;
	selp.b32 	%r2768, %r2767, %r4, %p2475;
	mov.b32 	%r2769, 0;
	mov.b64 	%fd10257, {%r2769, %r2768};
	bra.uni 	$L__BB1_1547;
$L__BB1_1546:
	mov.f64 	%fd6898, 0d4000000000000000;
	add.rn.f64 	%fd10257, %fd2039, %fd6898;
$L__BB1_1547:
	setp.eq.f64 	%p2481, %fd2039, 0d3FF0000000000000;
	selp.f64 	%fd6899, 0d3FF0000000000000, %fd10257, %p2481;
	add.f64 	%fd2045, %fd2038, %fd6899;
	{
	.reg .b32 %temp; 
	mov.b64 	{%temp, %r261}, %fd2045;
	}
	abs.f64 	%fd2046, %fd2045;
	setp.eq.f64 	%p2482, %fd2045, 0d0000000000000000;
	@%p2482 bra 	$L__BB1_1549;
	setp.lt.s32 	%p2483, %r261, 0;
	{ // callseq 247, 0
	.param .b64 param0;
	st.param.f64 	[param0], %fd2046;
	.param .b64 param1;
	st.param.f64 	[param1], 0d3FF8000000000000;
	.param .b64 retval0;
	call.uni (retval0), 
	__internal_accurate_pow, 
	(
	param0, 
	param1
	);
	ld.param.f64 	%fd6900, [retval0];
	} // callseq 247
	selp.f64 	%fd10259, 0dFFF8000000000000, %fd6900, %p2483;
	bra.uni 	$L__BB1_1550;
$L__BB1_1549:
	setp.lt.s32 	%p2484, %r6, 0;
	setp.eq.s32 	%p2485, %r7, 1073741824;
	selp.b32 	%r2770, %r261, 0, %p2485;
	or.b32  	%r2771, %r2770, 2146435072;
	selp.b32 	%r2772, %r2771, %r2770, %p2484;
	mov.b32 	%r2773, 0;
	mov.b64 	%fd10259, {%r2773, %r2772};
$L__BB1_1550:
	add.f64 	%fd6902, %fd2045, 0d3FF8000000000000;
	{
	.reg .b32 %temp; 
	mov.b64 	{%temp, %r2774}, %fd6902;
	}
	and.b32  	%r2775, %r2774, 2146435072;
	setp.ne.s32 	%p2486, %r2775, 2146435072;
	@%p2486 bra 	$L__BB1_1555;
	setp.nan.f64 	%p2487, %fd2045, %fd2045;
	@%p2487 bra 	$L__BB1_1554;
	setp.neu.f64 	%p2488, %fd2046, 0d7FF0000000000000;
	@%p2488 bra 	$L__BB1_1555;
	setp.lt.s32 	%p2489, %r261, 0;
	selp.b32 	%r2776, %r9, %r8, %p2;
	selp.b32 	%r2777, %r2776, %r8, %p2489;
	mov.b32 	%r2778, 0;
	mov.b64 	%fd10259, {%r2778, %r2777};
	bra.uni 	$L__BB1_1555;
$L__BB1_1554:
	mov.f64 	%fd6903, 0d3FF8000000000000;
	add.rn.f64 	%fd10259, %fd2045, %fd6903;
$L__BB1_1555:
	setp.eq.f64 	%p2490, %fd2045, 0d3FF0000000000000;
	selp.f64 	%fd6904, 0d3FF0000000000000, %fd10259, %p2490;
	ld.shared.f64 	%fd6905, [%r13+488];
	mul.f64 	%fd6906, %fd2026, %fd6905;
	div.rn.f64 	%fd6907, %fd6906, %fd6904;
	sub.f64 	%fd9772, %fd9772, %fd6907;
	mul.f64 	%fd6908, %fd2032, %fd6905;
	div.rn.f64 	%fd6909, %fd6908, %fd6904;
	sub.f64 	%fd9773, %fd9773, %fd6909;
	mul.f64 	%fd6910, %fd2039, %fd6905;
	div.rn.f64 	%fd6911, %fd6910, %fd6904;
	sub.f64 	%fd9774, %fd9774, %fd6911;
$L__BB1_1556:
	add.s64 	%rd95, %rd11, 62;
	setp.ge.u64 	%p2491, %rd95, %rd14;
	@%p2491 bra 	$L__BB1_1581;
	setp.lt.s32 	%p2492, %r2, 0;
	setp.eq.s32 	%p2493, %r3, 1062207488;
	ld.shared.f64 	%fd6912, [%r10+496];
	sub.f64 	%fd2059, %fd9758, %fd6912;
	{
	.reg .b32 %temp; 
	mov.b64 	{%temp, %r262}, %fd2059;
	}
	abs.f64 	%fd2060, %fd2059;
	{ // callseq 248, 0
	.param .b64 param0;
	st.param.f64 	[param0], %fd2060;
	.param .b64 param1;
	st.param.f64 	[param1], 0d4000000000000000;
	.param .b64 retval0;
	call.uni (retval0), 
	__internal_accurate_pow, 
	(
	param0, 
	param1
	);
	ld.param.f64 	%fd6913, [retval0];
	} // callseq 248
	setp.lt.s32 	%p2495, %r262, 0;
	neg.f64 	%fd6915, %fd6913;
	selp.f64 	%fd6916, %fd6915, %fd6913, %p2493;
	selp.f64 	%fd6917, %fd6916, %fd6913, %p2495;
	setp.eq.f64 	%p2496, %fd2059, 0d0000000000000000;
	selp.b32 	%r2779, %r262, 0, %p2493;
	or.b32  	%r2780, %r2779, 2146435072;
	selp.b32 	%r2781, %r2780, %r2779, %p2492;
	mov.b32 	%r2782, 0;
	mov.b64 	%fd6918, {%r2782, %r2781};
	selp.f64 	%fd10263, %fd6918, %fd6917, %p2496;
	add.f64 	%fd6919, %fd2059, 0d4000000000000000;
	{
	.reg .b32 %temp; 
	mov.b64 	{%temp, %r2783}, %fd6919;
	}
	and.b32  	%r2784, %r2783, 2146435072;
	setp.ne.s32 	%p2497, %r2784, 2146435072;
	@%p2497 bra 	$L__BB1_1562;
	setp.nan.f64 	%p2498, %fd2059, %fd2059;
	@%p2498 bra 	$L__BB1_1561;
	setp.neu.f64 	%p2499, %fd2060, 0d7FF0000000000000;
	@%p2499 bra 	$L__BB1_1562;
	selp.b32 	%r2785, %r5, %r4, %p1;
	selp.b32 	%r2786, %r2785, %r4, %p2495;
	mov.b32 	%r2787, 0;
	mov.b64 	%fd10263, {%r2787, %r2786};
	bra.uni 	$L__BB1_1562;
$L__BB1_1561:
	mov.f64 	%fd6920, 0d4000000000000000;
	add.rn.f64 	%fd10263, %fd2059, %fd6920;
$L__BB1_1562:
	setp.lt.s32 	%p2501, %r2, 0;
	setp.eq.s32 	%p2502, %r3, 1062207488;
	ld.shared.f64 	%fd6921, [%r11+496];
	sub.f64 	%fd2065, %fd9759, %fd6921;
	{
	.reg .b32 %temp; 
	mov.b64 	{%temp, %r263}, %fd2065;
	}
	abs.f64 	%fd2066, %fd2065;
	{ // callseq 249, 0
	.param .b64 param0;
	st.param.f64 	[param0], %fd2066;
	.param .b64 param1;
	st.param.f64 	[param1], 0d4000000000000000;
	.param .b64 retval0;
	call.uni (retval0), 
	__internal_accurate_pow, 
	(
	param0, 
	param1
	);
	ld.param.f64 	%fd6922, [retval0];
	} // callseq 249
	setp.lt.s32 	%p2504, %r263, 0;
	neg.f64 	%fd6924, %fd6922;
	selp.f64 	%fd6925, %fd6924, %fd6922, %p2502;
	selp.f64 	%fd6926, %fd6925, %fd6922, %p2504;
	setp.eq.f64 	%p2505, %fd2065, 0d0000000000000000;
	selp.b32 	%r2788, %r263, 0, %p2502;
	or.b32  	%r2789, %r2788, 2146435072;
	selp.b32 	%r2790, %r2789, %r2788, %p2501;
	mov.b32 	%r2791, 0;
	mov.b64 	%fd6927, {%r2791, %r2790};
	selp.f64 	%fd10264, %fd6927, %fd6926, %p2505;
	add.f64 	%fd6928, %fd2065, 0d4000000000000000;
	{
	.reg .b32 %temp; 
	mov.b64 	{%temp, %r2792}, %fd6928;
	}
	and.b32  	%r2793, %r2792, 2146435072;
	setp.ne.s32 	%p2506, %r2793, 2146435072;
	@%p2506 bra 	$L__BB1_1567;
	setp.nan.f64 	%p2507, %fd2065, %fd2065;
	@%p2507 bra 	$L__BB1_1566;
	setp.neu.f64 	%p2508, %fd2066, 0d7FF0000000000000;
	@%p2508 bra 	$L__BB1_1567;
	selp.b32 	%r2794, %r5, %r4, %p1;
	selp.b32 	%r2795, %r2794, %r4, %p2504;
	mov.b32 	%r2796, 0;
	mov.b64 	%fd10264, {%r2796, %r2795};
	bra.uni 	$L__BB1_1567;
$L__BB1_1566:
	mov.f64 	%fd6929, 0d4000000000000000;
	add.rn.f64 	%fd10264, %fd2065, %fd6929;
$L__BB1_1567:
	setp.lt.s32 	%p2510, %r2, 0;
	setp.eq.s32 	%p2511, %r3, 1062207488;
	setp.eq.f64 	%p2513, %fd2065, 0d3FF0000000000000;
	selp.f64 	%fd6930, 0d3FF0000000000000, %fd10264, %p2513;
	add.f64 	%fd6931, %fd10263, 0d3EB0C6F7A0B5ED8D;
	setp.eq.f64 	%p2514, %fd2059, 0d3FF0000000000000;
	selp.f64 	%fd6932, 0d3FF000010C6F7A0B, %fd6931, %p2514;
	add.f64 	%fd2071, %fd6932, %fd6930;
	ld.shared.f64 	%fd6933, [%r12+496];
	sub.f64 	%fd2072, %fd9760, %fd6933;
	{
	.reg .b32 %temp; 
	mov.b64 	{%temp, %r264}, %fd2072;
	}
	abs.f64 	%fd2073, %fd2072;
	{ // callseq 250, 0
	.param .b64 param0;
	st.param.f64 	[param0], %fd2073;
	.param .b64 param1;
	st.param.f64 	[param1], 0d4000000000000000;
	.param .b64 retval0;
	call.uni (retval0), 
	__internal_accurate_pow, 
	(
	param0, 
	param1
	);
	ld.param.f64 	%fd6934, [retval0];
	} // callseq 250
	setp.lt.s32 	%p2515, %r264, 0;
	neg.f64 	%fd6936, %fd6934;
	selp.f64 	%fd6937, %fd6936, %fd6934, %p2511;
	selp.f64 	%fd6938, %fd6937, %fd6934, %p2515;
	setp.eq.f64 	%p2516, %fd2072, 0d0000000000000000;
	selp.b32 	%r2797, %r264, 0, %p2511;
	or.b32  	%r2798, %r2797, 2146435072;
	selp.b32 	%r2799, %r2798, %r2797, %p2510;
	mov.b32 	%r2800, 0;
	mov.b64 	%fd6939, {%r2800, %r2799};
	selp.f64 	%fd10265, %fd6939, %fd6938, %p2516;
	add.f64 	%fd6940, %fd2072, 0d4000000000000000;
	{
	.reg .b32 %temp; 
	mov.b64 	{%temp, %r2801}, %fd6940;
	}
	and.b32  	%r2802, %r2801, 2146435072;
	setp.ne.s32 	%p2517, %r2802, 2146435072;
	@%p2517 bra 	$L__BB1_1572;
	setp.nan.f64 	%p2518, %fd2072, %fd2072;
	@%p2518 bra 	$L__BB1_1571;
	setp.neu.f64 	%p2519, %fd2073, 0d7FF0000000000000;
	@%p2519 bra 	$L__BB1_1572;
	selp.b32 	%r2803, %r5, %r4, %p1;
	selp.b32 	%r2804, %r2803, %r4, %p2515;
	mov.b32 	%r2805, 0;
	mov.b64 	%fd10265, {%r2805, %r2804};
	bra.uni 	$L__BB1_1572;
$L__BB1_1571:
	mov.f64 	%fd6941, 0d4000000000000000;
	add.rn.f64 	%fd10265, %fd2072, %fd6941;
$L__BB1_1572:
	setp.eq.f64 	%p2521, %fd2072, 0d3FF0000000000000;
	selp.f64 	%fd6942, 0d3FF0000000000000, %fd10265, %p2521;
	add.f64 	%fd2078, %fd2071, %fd6942;
	{
	.reg .b32 %temp; 
	mov.b64 	{%temp, %r265}, %fd2078;
	}
	abs.f64 	%fd2079, %fd2078;
	setp.eq.f64 	%p2522, %fd2078, 0d0000000000000000;
	@%p2522 bra 	$L__BB1_1574;
	setp.lt.s32 	%p2523, %r265, 0;
	{ // callseq 251, 0
	.param .b64 param0;
	st.param.f64 	[param0], %fd2079;
	.param .b64 param1;
	st.param.f64 	[param1], 0d3FF8000000000000;
	.param .b64 retval0;
	call.uni (retval0), 
	__internal_accurate_pow, 
	(
	param0, 
	param1
	);
	ld.param.f64 	%fd6943, [retval0];
	} // callseq 251
	selp.f64 	%fd10267, 0dFFF8000000000000, %fd6943, %p2523;
	bra.uni 	$L__BB1_1575;
$L__BB1_1574:
	setp.lt.s32 	%p2524, %r6, 0;
	setp.eq.s32 	%p2525, %r7, 1073741824;
	selp.b32 	%r2806, %r265, 0, %p2525;
	or.b32  	%r2807, %r2806, 2146435072;
	selp.b32 	%r2808, %r2807, %r2806, %p2524;
	mov.b32 	%r2809, 0;
	mov.b64 	%fd10267, {%r2809, %r2808};
$L__BB1_1575:
	add.f64 	%fd6945, %fd2078, 0d3FF8000000000000;
	{
	.reg .b32 %temp; 
	mov.b64 	{%temp, %r2810}, %fd6945;
	}
	and.b32  	%r2811, %r2810, 2146435072;
	setp.ne.s32 	%p2526, %r2811, 2146435072;
	@%p2526 bra 	$L__BB1_1580;
	setp.nan.f64 	%p2527, %fd2078, %fd2078;
	@%p2527 bra 	$L__BB1_1579;
	setp.neu.f64 	%p2528, %fd2079, 0d7FF0000000000000;
	@%p2528 bra 	$L__BB1_1580;
	setp.lt.s32 	%p2529, %r265, 0;
	selp.b32 	%r2812, %r9, %r8, %p2;
	selp.b32 	%r2813, %r2812, %r8, %p2529;
	mov.b32 	%r2814, 0;
	mov.b64 	%fd10267, {%r2814, %r2813};
	bra.uni 	$L__BB1_1580;
$L__BB1_1579:
	mov.f64 	%fd6946, 0d3FF8000000000000;
	add.rn.f64 	%fd10267, %fd2078, %fd6946;
$L__BB1_1580:
	setp.eq.f64 	%p2530, %fd2078, 0d3FF0000000000000;
	selp.f64 	%fd6947, 0d3FF0000000000000, %fd10267, %p2530;
	ld.shared.f64 	%fd6948, [%r13+496];
	mul.f64 	%fd6949, %fd2059, %fd6948;
	div.rn.f64 	%fd6950, %fd6949, %fd6947;
	sub.f64 	%fd9772, %fd9772, %fd6950;
	mul.f64 	%fd6951, %fd2065, %fd6948;
	div.rn.f64 	%fd6952, %fd6951, %fd6947;
	sub.f64 	%fd9773, %fd9773, %fd6952;
	mul.f64 	%fd6953, %fd2072, %fd6948;
	div.rn.f64 	%fd6954, %fd6953, %fd6947;
	sub.f64 	%fd9774, %fd9774, %fd6954;
$L__BB1_1581:
	add.s64 	%rd96, %rd11, 63;
	setp.ge.u64 	%p2531, %rd96, %rd14;
	@%p2531 bra 	$L__BB1_1606;
	setp.lt.s32 	%p2532, %r2, 0;
	setp.eq.s32 	%p2533, %r3, 1062207488;
	ld.shared.f64 	%fd6955, [%r10+504];
	sub.f64 	%fd2092, %fd9758, %fd6955;
	{
	.reg .b32 %temp; 
	mov.b64 	{%temp, %r266}, %fd2092;
	}
	abs.f64 	%fd2093, %fd2092;
	{ // callseq 252, 0
	.param .b64 param0;
	st.param.f64 	[param0], %fd2093;
	.param .b64 param1;
	st.param.f64 	[param1], 0d4000000000000000;
	.param .b64 retval0;
	call.uni (retval0), 
	__internal_accurate_pow, 
	(
	param0, 
	param1
	);
	ld.param.f64 	%fd6956, [retval0];
	} // callseq 252
	setp.lt.s32 	%p2535, %r266, 0;
	neg.f64 	%fd6958, %fd6956;
	selp.f64 	%fd6959, %fd6958, %fd6956, %p2533;
	selp.f64 	%fd6960, %fd6959, %fd6956, %p2535;
	setp.eq.f64 	%p2536, %fd2092, 0d0000000000000000;
	selp.b32 	%r2815, %r266, 0, %p2533;
	or.b32  	%r2816, %r2815, 2146435072;
	selp.b32 	%r2817, %r2816, %r2815, %p2532;
	mov.b32 	%r2818, 0;
	mov.b64 	%fd6961, {%r2818, %r2817};
	selp.f64 	%fd10271, %fd6961, %fd6960, %p2536;
	add.f64 	%fd6962, %fd2092, 0d4000000000000000;
	{
	.reg .b32 %temp; 
	mov.b64 	{%temp, %r2819}, %fd6962;
	}
	and.b32  	%r2820, %r2819, 2146435072;
	setp.ne.s32 	%p2537, %r2820, 2146435072;
	@%p2537 bra 	$L__BB1_1587;
	setp.nan.f64 	%p2538, %fd2092, %fd2092;
	@%p2538 bra 	$L__BB1_1586;
	setp.neu.f64 	%p2539, %fd2093, 0d7FF0000000000000;
	@%p2539 bra 	$L__BB1_1587;
	selp.b32 	%r2821, %r5, %r4, %p1;
	selp.b32 	%r2822, %r2821, %r4, %p2535;
	mov.b32 	%r2823, 0;
	mov.b64 	%fd10271, {%r2823, %r2822};
	bra.uni 	$L__BB1_1587;
$L__BB1_1586:
	mov.f64 	%fd6963, 0d4000000000000000;
	add.rn.f64 	%fd10271, %fd2092, %fd6963;
$L__BB1_1587:
	setp.lt.s32 	%p2541, %r2, 0;
	setp.eq.s32 	%p2542, %r3, 1062207488;
	ld.shared.f64 	%fd6964, [%r11+504];
	sub.f64 	%fd2098, %fd9759, %fd6964;
	{
	.reg .b32 %temp; 
	mov.b64 	{%temp, %r267}, %fd2098;
	}
	abs.f64 	%fd2099, %fd2098;
	{ // callseq 253, 0
	.param .b64 param0;
	st.param.f64 	[param0], %fd2099;
	.param .b64 param1;
	st.param.f64 	[param1], 0d4000000000000000;
	.param .b64 retval0;
	call.uni (retval0), 
	__internal_accurate_pow, 
	(
	param0, 
	param1
	);
	ld.param.f64 	%fd6965, [retval0];
	} // callseq 253
	setp.lt.s32 	%p2544, %r267, 0;
	neg.f64 	%fd6967, %fd6965;
	selp.f64 	%fd6968, %fd6967, %fd6965, %p2542;
	selp.f64 	%fd6969, %fd6968, %fd6965, %p2544;
	setp.eq.f64 	%p2545, %fd2098, 0d0000000000000000;
	selp.b32 	%r2824, %r267, 0, %p2542;
	or.b32  	%r2825, %r2824, 2146435072;
	selp.b32 	%r2826, %r2825, %r2824, %p2541;
	mov.b32 	%r2827, 0;
	mov.b64 	%fd6970, {%r2827, %r2826};
	selp.f64 	%fd10272, %fd6970, %fd6969, %p2545;
	add.f64 	%fd6971, %fd2098, 0d4000000000000000;
	{
	.reg .b32 %temp; 
	mov.b64 	{%temp, %r2828}, %fd6971;
	}
	and.b32  	%r2829, %r2828, 2146435072;
	setp.ne.s32 	%p2546, %r2829, 2146435072;
	@%p2546 bra 	$L__BB1_1592;
	setp.nan.f64 	%p2547, %fd2098, %fd2098;
	@%p2547 bra 	$L__BB1_1591;
	setp.neu.f64 	%p2548, %fd2099, 0d7FF0000000000000;
	@%p2548 bra 	$L__BB1_1592;
	selp.b32 	%r2830, %r5, %r4, %p1;
	selp.b32 	%r2831, %r2830, %r4, %p2544;
	mov.b32 	%r2832, 0;
	mov.b64 	%fd10272, {%r2832, %r2831};
	bra.uni 	$L__BB1_1592;
$L__BB1_1591:
	mov.f64 	%fd6972, 0d4000000000000000;
	add.rn.f64 	%fd10272, %fd2098, %fd6972;
$L__BB1_1592:
	setp.lt.s32 	%p2550, %r2, 0;
	setp.eq.s32 	%p2551, %r3, 1062207488;
	setp.eq.f64 	%p2553, %fd2098, 0d3FF0000000000000;
	selp.f64 	%fd6973, 0d3FF0000000000000, %fd10272, %p2553;
	add.f64 	%fd6974, %fd10271, 0d3EB0C6F7A0B5ED8D;
	setp.eq.f64 	%p2554, %fd2092, 0d3FF0000000000000;
	selp.f64 	%fd6975, 0d3FF000010C6F7A0B, %fd6974, %p2554;
	add.f64 	%fd2104, %fd6975, %fd6973;
	ld.shared.f64 	%fd6976, [%r12+504];
	sub.f64 	%fd2105, %fd9760, %fd6976;
	{
	.reg .b32 %temp; 
	mov.b64 	{%temp, %r268}, %fd2105;
	}
	abs.f64 	%fd2106, %fd2105;
	{ // callseq 254, 0
	.param .b64 param0;
	st.param.f64 	[param0], %fd2106;
	.param .b64 param1;
	st.param.f64 	[param1], 0d4000000000000000;
	.param .b64 retval0;
	call.uni (retval0), 
	__internal_accurate_pow, 
	(
	param0, 
	param1
	);
	ld.param.f64 	%fd6977, [retval0];
	} // callseq 254
	setp.lt.s32 	%p2555, %r268, 0;
	neg.f64 	%fd6979, %fd6977;
	selp.f64 	%fd6980, %fd6979, %fd6977, %p2551;
	selp.f64 	%fd6981, %fd6980, %fd6977, %p2555;
	setp.eq.f64 	%p2556, %fd2105, 0d0000000000000000;
	selp.b32 	%r2833, %r268, 0, %p2551;
	or.b32  	%r2834, %r2833, 2146435072;
	selp.b32 	%r2835, %r2834, %r2833, %p2550;
	mov.b32 	%r2836, 0;
	mov.b64 	%fd6982, {%r2836, %r2835};
	selp.f64 	%fd10273, %fd6982, %fd6981, %p2556;
	add.f64 	%fd6983, %fd2105, 0d4000000000000000;
	{
	.reg .b32 %temp; 
	mov.b64 	{%temp, %r2837}, %fd6983;
	}
	and.b32  	%r2838, %r2837, 2146435072;
	setp.ne.s32 	%p2557, %r2838, 2146435072;
	@%p2557 bra 	$L__BB1_1597;
	setp.nan.f64 	%p2558, %fd2105, %fd2105;
	@%p2558 bra 	$L__BB1_1596;
	setp.neu.f64 	%p2559, %fd2106, 0d7FF0000000000000;
	@%p2559 bra 	$L__BB1_1597;
	selp.b32 	%r2839, %r5, %r4, %p1;
	selp.b32 	%r2840, %r2839, %r4, %p2555;
	mov.b32 	%r2841, 0;
	mov.b64 	%fd10273, {%r2841, %r2840};
	bra.uni 	$L__BB1_1597;
$L__BB1_1596:
	mov.f64 	%fd6984, 0d4000000000000000;
	add.rn.f64 	%fd10273, %fd2105, %fd6984;
$L__BB1_1597:
	setp.eq.f64 	%p2561, %fd2105, 0d3FF0000000000000;
	selp.f64 	%fd6985, 0d3FF0000000000000, %fd10273, %p2561;
	add.f64 	%fd2111, %fd2104, %fd6985;
	{
	.reg .b32 %temp; 
	mov.b64 	{%temp, %r269}, %fd2111;
	}
	abs.f64 	%fd2112, %fd2111;
	setp.eq.f64 	%p2562, %fd2111, 0d0000000000000000;
	@%p2562 bra 	$L__BB1_1599;
	setp.lt.s32 	%p2563, %r269, 0;
	{ // callseq 255, 0
	.param .b64 param0;
	st.param.f64 	[param0], %fd2112;
	.param .b64 param1;
	st.param.f64 	[param1], 0d3FF8000000000000;
	.param .b64 retval0;
	call.uni (retval0), 
	__internal_accurate_pow, 
	(
	param0, 
	param1
	);
	ld.param.f64 	%fd6986, [retval0];
	} // callseq 255
	selp.f64 	%fd10275, 0dFFF8000000000000, %fd6986, %p2563;
	bra.uni 	$L__BB1_1600;
$L__BB1_1599:
	setp.lt.s32 	%p2564, %r6, 0;
	setp.eq.s32 	%p2565, %r7, 1073741824;
	selp.b32 	%r2842, %r269, 0, %p2565;
	or.b32  	%r2843, %r2842, 2146435072;
	selp.b32 	%r2844, %r2843, %r2842, %p2564;
	mov.b32 	%r2845, 0;
	mov.b64 	%fd10275, {%r2845, %r2844};
$L__BB1_1600:
	add.f64 	%fd6988, %fd2111, 0d3FF8000000000000;
	{
	.reg .b32 %temp; 
	mov.b64 	{%temp, %r2846}, %fd6988;
	}
	and.b32  	%r2847, %r2846, 2146435072;
	setp.ne.s32 	%p2566, %r2847, 2146435072;
	@%p2566 bra 	$L__BB1_1605;
	setp.nan.f64 	%p2567, %fd2111, %fd2111;
	@%p2567 bra 	$L__BB1_1604;
	setp.neu.f64 	%p2568, %fd2112, 0d7FF0000000000000;
	@%p2568 bra 	$L__BB1_1605;
	setp.lt.s32 	%p2569, %r269, 0;
	selp.b32 	%r2848, %r9, %r8, %p2;
	selp.b32 	%r2849, %r2848, %r8, %p2569;
	mov.b32 	%r2850, 0;
	mov.b64 	%fd10275, {%r2850, %r2849};
	bra.uni 	$L__BB1_1605;
$L__BB1_1604:
	mov.f64 	%fd6989, 0d3FF8000000000000;
	add.rn.f64 	%fd10275, %fd2111, %fd6989;
$L__BB1_1605:
	setp.eq.f64 	%p2570, %fd2111, 0d3FF0000000000000;
	selp.f64 	%fd6990, 0d3FF0000000000000, %fd10275, %p2570;
	ld.shared.f64 	%fd6991, [%r13+504];
	mul.f64 	%fd6992, %fd2092, %fd6991;
	div.rn.f64 	%fd6993, %fd6992, %fd6990;
	sub.f64 	%fd9772, %fd9772, %fd6993;
	mul.f64 	%fd6994, %fd2098, %fd6991;
	div.rn.f64 	%fd6995, %fd6994, %fd6990;
	sub.f64 	%fd9773, %fd9773, %fd6995;
	mul.f64 	%fd6996, %fd2105, %fd6991;
	div.rn.f64 	%fd6997, %fd6996, %fd6990;
	sub.f64 	%fd9774, %fd9774, %fd6997;
$L__BB1_1606:
	add.s64 	%rd97, %rd11, 64;
	setp.ge.u64 	%p2571, %rd97, %rd14;
	@%p2571 bra 	$L__BB1_1631;
	setp.lt.s32 	%p2572, %r2, 0;
	setp.eq.s32 	%p2573, %r3, 1062207488;
	ld.shared.f64 	%fd6998, [%r10+512];
	sub.f64 	%fd2125, %fd9758, %fd6998;
	{
	.reg .b32 %temp; 
	mov.b64 	{%temp, %r270}, %fd2125;
	}
	abs.f64 	%fd2126, %fd2125;
	{ // callseq 256, 0
	.param .b64 param0;
	st.param.f64 	[param0], %fd2126;
	.param .b64 param1;
	st.param.f64 	[param1], 0d4000000000000000;
	.param .b64 retval0;
	call.uni (retval0), 
	__internal_accurate_pow, 
	(
	param0, 
	param1
	);
	ld.param.f64 	%fd6999, [retval0];
	} // callseq 256
	setp.lt.s32 	%p2575, %r270, 0;
	neg.f64 	%fd7001, %fd6999;
	selp.f64 	%fd7002, %fd7001, %fd6999, %p2573;
	selp.f64 	%fd7003, %fd7002, %fd6999, %p2575;
	setp.eq.f64 	%p2576, %fd2125, 0d0000000000000000;
	selp.b32 	%r2851, %r270, 0, %p2573;
	or.b32  	%r2852, %r2851, 2146435072;
	selp.b32 	%r2853, %r2852, %r2851, %p2572;
	mov.b32 	%r2854, 0;
	mov.b64 	%fd7004, {%r2854, %r2853};
	selp.f64 	%fd10279, %fd7004, %fd7003, %p2576;
	add.f64 	%fd7005, %fd2125, 0d4000000000000000;
	{
	.reg .b32 %temp; 
	mov.b64 	{%temp, %r2855}, %fd7005;
	}
	and.b32  	%r2856, %r2855, 2146435072;
	setp.ne.s32 	%p2577, %r2856, 2146435072;
	@%p2577 bra 	$L__BB1_1612;
	setp.nan.f64 	%p2578, %fd2125, %fd2125;
	@%p2578 bra 	$L__BB1_1611;
	setp.neu.f64 	%p2579, %fd2126, 0d7FF0000000000000;
	@%p2579 bra 	$L__BB1_1612;
	selp.b32 	%r2857, %r5, %r4, %p1;
	selp.b32 	%r2858, %r2857, %r4, %p2575;
	mov.b32 	%r2859, 0;
	mov.b64 	%fd10279, {%r2859, %r2858};
	bra.uni 	$L__BB1_1612;
$L__BB1_1611:
	mov.f64 	%fd7006, 0d4000000000000000;
	add.rn.f64 	%fd10279, %fd2125, %fd7006;
$L__BB1_1612:
	setp.lt.s32 	%p2581, %r2, 0;
	setp.eq.s32 	%p2582, %r3, 1062207488;
	ld.shared.f64 	%fd7007, [%r11+512];
	sub.f64 	%fd2131, %fd9759, %fd7007;
	{
	.reg .b32 %temp; 
	mov.b64 	{%temp, %r271}, %fd2131;
	}
	abs.f64 	%fd2132, %fd2131;
	{ // callseq 257, 0
	.param .b64 param0;
	st.param.f64 	[param0], %fd2132;
	.param .b64 param1;
	st.param.f64 	[param1], 0d4000000000000000;
	.param .b64 retval0;
	call.uni (retval0), 
	__internal_accurate_pow, 
	(
	param0, 
	param1
	);
	ld.param.f64 	%fd7008, [retval0];
	} // callseq 257
	setp.lt.s32 	%p2584, %r271, 0;
	neg.f64 	%fd7010, %fd7008;
	selp.f64 	%fd7011, %fd7010, %fd7008, %p2582;
	selp.f64 	%fd7012, %fd7011, %fd7008, %p2584;
	setp.eq.f64 	%p2585, %fd2131, 0d0000000000000000;
	selp.b32 	%r2860, %r271, 0, %p2582;
	or.b32  	%r2861, %r2860, 2146435072;
	selp.b32 	%r2862, %r2861, %r2860, %p2581;
	mov.b32 	%r2863, 0;
	mov.b64 	%fd7013, {%r2863, %r2862};
	selp.f64 	%fd10280, %fd7013, %fd7012, %p2585;
	add.f64 	%fd7014, %fd2131, 0d4000000000000000;
	{
	.reg .b32 %temp; 
	mov.b64 	{%temp, %r2864}, %fd7014;
	}
	and.b32  	%r2865, %r2864, 2146435072;
	setp.ne.s32 	%p2586, %r2865, 2146435072;
	@%p2586 bra 	$L__BB1_1617;
	setp.nan.f64 	%p2587, %fd2131, %fd2131;
	@%p2587 bra 	$L__BB1_1616;
	setp.neu.f64 	%p2588, %fd2132, 0d7FF0000000000000;
	@%p2588 bra 	$L__BB1_1617;
	selp.b32 	%r2866, %r5, %r4, %p1;
	selp.b32 	%r2867, %r2866, %r4, %p2584;
	mov.b32 	%r2868, 0;
	mov.b64 	%fd10280, {%r2868, %r2867};
	bra.uni 	$L__BB1_1617;
$L__BB1_1616:
	mov.f64 	%fd7015, 0d4000000000000000;
	add.rn.f64 	%fd10280, %fd2131, %fd7015;
$L__BB1_1617:
	setp.lt.s32 	%p2590, %r2, 0;
	setp.eq.s32 	%p2591, %r3, 1062207488;
	setp.eq.f64 	%p2593, %fd2131, 0d3FF0000000000000;
	selp.f64 	%fd7016, 0d3FF0000000000000, %fd10280, %p2593;
	add.f64 	%fd7017, %fd10279, 0d3EB0C6F7A0B5ED8D;
	setp.eq.f64 	%p2594, %fd2125, 0d3FF0000000000000;
	selp.f64 	%fd7018, 0d3FF000010C6F7A0B, %fd7017, %p2594;
	add.f64 	%fd2137, %fd7018, %fd7016;
	ld.shared.f64 	%fd7019, [%r12+512];
	sub.f64 	%fd2138, %fd9760, %fd7019;
	{
	.reg .b32 %temp; 
	mov.b64 	{%temp, %r272}, %fd2138;
	}
	abs.f64 	%fd2139, %fd2138;
	{ // callseq 258, 0
	.param .b64 param0;
	st.param.f64 	[param0], %fd2139;
	.param .b64 param1;
	st.param.f64 	[param1], 0d4000000000000000;
	.param .b64 retval0;
	call.uni (retval0), 
	__internal_accurate_pow, 
	(
	param0, 
	param1
	);
	ld.param.f64 	%fd7020, [retval0];
	} // callseq 258
	setp.lt.s32 	%p2595, %r272, 0;
	neg.f64 	%fd7022, %fd7020;
	selp.f64 	%fd7023, %fd7022, %fd7020, %p2591;
	selp.f64 	%fd7024, %fd7023, %fd7020, %p2595;
	setp.eq.f64 	%p2596, %fd2138, 0d0000000000000000;
	selp.b32 	%r2869, %r272, 0, %p2591;
	or.b32  	%r2870, %r2869, 2146435072;
	selp.b32 	%r2871, %r2870, %r2869, %p2590;
	mov.b32 	%r2872, 0;
	mov.b64 	%fd7025, {%r2872, %r2871};
	selp.f64 	%fd10281, %fd7025, %fd7024, %p2596;
	add.f64 	%fd7026, %fd2138, 0d4000000000000000;
	{
	.reg .b32 %temp; 
	mov.b64 	{%temp, %r2873}, %fd7026;
	}
	and.b32  	%r2874, %r2873, 2146435072;
	setp.ne.s32 	%p2597, %r2874, 2146435072;
	@%p2597 bra 	$L__BB1_1622;
	setp.nan.f64 	%p2598, %fd2138, %fd2138;
	@%p2598 bra 	$L__BB1_1621;
	setp.neu.f64 	%p2599, %fd2139, 0d7FF0000000000000;
	@%p2599 bra 	$L__BB1_1622;
	selp.b32 	%r2875, %r5, %r4, %p1;
	selp.b32 	%r2876, %r2875, %r4, %p2595;
	mov.b32 	%r2877, 0;
	mov.b64 	%fd10281, {%r2877, %r2876};
	bra.uni 	$L__BB1_1622;
$L__BB1_1621:
	mov.f64 	%fd7027, 0d4000000000000000;
	add.rn.f64 	%fd10281, %fd2138, %fd7027;
$L__BB1_1622:
	setp.eq.f64 	%p2601, %fd2138, 0d3FF0000000000000;
	selp.f64 	%fd7028, 0d3FF0000000000000, %fd10281, %p2601;
	add.f64 	%fd2144, %fd2137, %fd7028;
	{
	.reg .b32 %temp; 
	mov.b64 	{%temp, %r273}, %fd2144;
	}
	abs.f64 	%fd2145, %fd2144;
	setp.eq.f64 	%p2602, %fd2144, 0d0000000000000000;
	@%p2602 bra 	$L__BB1_1624;
	setp.lt.s32 	%p2603, %r273, 0;
	{ // callseq 259, 0
	.param .b64 param0;
	st.param.f64 	[param0], %fd2145;
	.param .b64 param1;
	st.param.f64 	[param1], 0d3FF8000000000000;
	.param .b64 retval0;
	call.uni (retval0), 
	__internal_accurate_pow, 
	(
	param0, 
	param1
	);
	ld.param.f64 	%fd7029, [retval0];
	} // callseq 259
	selp.f64 	%fd10283, 0dFFF8000000000000, %fd7029, %p2603;
	bra.uni 	$L__BB1_1625;
$L__BB1_1624:
	setp.lt.s32 	%p2604, %r6, 0;
	setp.eq.s32 	%p2605, %r7, 1073741824;
	selp.b32 	%r2878, %r273, 0, %p2605;
	or.b32  	%r2879, %r2878, 2146435072;
	selp.b32 	%r2880, %r2879, %r2878, %p2604;
	mov.b32 	%r2881, 0;
	mov.b64 	%fd10283, {%r2881, %r2880};
$L__BB1_1625:
	add.f64 	%fd7031, %fd2144, 0d3FF8000000000000;
	{
	.reg .b32 %temp; 
	mov.b64 	{%temp, %r2882}, %fd7031;
	}
	and.b32  	%r2883, %r2882, 2146435072;
	setp.ne.s32 	%p2606, %r2883, 2146435072;
	@%p2606 bra 	$L__BB1_1630;
	setp.nan.f64 	%p2607, %fd2144, %fd2144;
	@%p2607 bra 	$L__BB1_1629;
	setp.neu.f64 	%p2608, %fd2145, 0d7FF0000000000000;
	@%p2608 bra 	$L__BB1_1630;
	setp.lt.s32 	%p2609, %r273, 0;
	selp.b32 	%r2884, %r9, %r8, %p2;
	selp.b32 	%r2885, %r2884, %r8, %p2609;
	mov.b32 	%r2886, 0;
	mov.b64 	%fd10283, {%r2886, %r2885};
	bra.uni 	$L__BB1_1630;
$L__BB1_1629:
	mov.f64 	%fd7032, 0d3FF8000000000000;
	add.rn.f64 	%fd10283, %fd2144, %fd7032;
$L__BB1_1630:
	setp.eq.f64 	%p2610, %fd2144, 0d3FF0000000000000;
	selp.f64 	%fd7033, 0d3FF0000000000000, %fd10283, %p2610;
	ld.shared.f64 	%fd7034, [%r13+512];
	mul.f64 	%fd7035, %fd2125, %fd7034;
	div.rn.f64 	%fd7036, %fd7035, %fd7033;
	sub.f64 	%fd9772, %fd9772, %fd7036;
	mul.f64 	%fd7037, %fd2131, %fd7034;
	div.rn.f64 	%fd7038, %fd7037, %fd7033;
	sub.f64 	%fd9773, %fd9773, %fd7038;
	mul.f64 	%fd7039, %fd2138, %fd7034;
	div.rn.f64 	%fd7040, %fd7039, %fd7033;
	sub.f64 	%fd9774, %fd9774, %fd7040;
$L__BB1_1631:
	add.s64 	%rd98, %rd11, 65;
	setp.ge.u64 	%p2611, %rd98, %rd14;
	@%p2611 bra 	$L__BB1_1656;
	setp.lt.s32 	%p2612, %r2, 0;
	setp.eq.s32 	%p2613, %r3, 1062207488;
	ld.shared.f64 	%fd7041, [%r10+520];
	sub.f64 	%fd2158, %fd9758, %fd7041;
	{
	.reg .b32 %temp; 
	mov.b64 	{%temp, %r274}, %fd2158;
	}
	abs.f64 	%fd2159, %fd2158;
	{ // callseq 260, 0
	.param .b64 param0;
	st.param.f64 	[param0], %fd2159;
	.param .b64 param1;
	st.param.f64 	[param1], 0d4000000000000000;
	.param .b64 retval0;
	call.uni (retval0), 
	__internal_accurate_pow, 
	(
	param0, 
	param1
	);
	ld.param.f64 	%fd7042, [retval0];
	} // callseq 260
	setp.lt.s32 	%p2615, %r274, 0;
	neg.f64 	%fd7044, %fd7042;
	selp.f64 	%fd7045, %fd7044, %fd7042, %p2613;
	selp.f64 	%fd7046, %fd7045, %fd7042, %p2615;
	setp.eq.f64 	%p2616, %fd2158, 0d0000000000000000;
	selp.b32 	%r2887, %r274, 0, %p2613;
	or.b32  	%r2888, %r2887, 2146435072;
	selp.b32 	%r2889, %r2888, %r2887, %p2612;
	mov.b32 	%r2890, 0;
	mov.b64 	%fd7047, {%r2890, %r2889};
	selp.f64 	%fd10287, %fd7047, %fd7046, %p2616;
	add.f64 	%fd7048, %fd2158, 0d4000000000000000;
	{
	.reg .b32 %temp; 
	mov.b64 	{%temp, %r2891}, %fd7048;
	}
	and.b32  	%r2892, %r2891, 2146435072;
	setp.ne.s32 	%p2617, %r2892, 2146435072;
	@%p2617 bra 	$L__BB1_1637;
	setp.nan.f64 	%p2618, %fd2158, %fd2158;
	@%p2618 bra 	$L__BB1_1636;
	setp.neu.f64 	%p2619, %fd2159, 0d7FF0000000000000;
	@%p2619 bra 	$L__BB1_1637;
	selp.b32 	%r2893, %r5, %r4, %p1;
	selp.b32 	%r2894, %r2893, %r4, %p2615;
	mov.b32 	%r2895, 0;
	mov.b64 	%fd10287, {%r2895, %r2894};
	bra.uni 	$L__BB1_1637;
$L__BB1_1636:
	mov.f64 	%fd7049, 0d4000000000000000;
	add.rn.f64 	%fd10287, %fd2158, %fd7049;
$L__BB1_1637:
	setp.lt.s32 	%p2621, %r2, 0;
	setp.eq.s32 	%p2622, %r3, 1062207488;
	ld.shared.f64 	%fd7050, [%r11+520];
	sub.f64 	%fd2164, %fd9759, %fd7050;
	{
	.reg .b32 %temp; 
	mov.b64 	{%temp, %r275}, %fd2164;
	}
	abs.f64 	%fd2165, %fd2164;
	{ // callseq 261, 0
	.param .b64 param0;
	st.param.f64 	[param0], %fd2165;
	.param .b64 param1;
	st.param.f64 	[param1], 0d4000000000000000;
	.param .b64 retval0;
	call.uni (retval0), 
	__internal_accurate_pow, 
	(
	param0, 
	param1
	);
	ld.param.f64 	%fd7051, [retval0];
	} // callseq 261
	setp.lt.s32 	%p2624, %r275, 0;
	neg.f64 	%fd7053, %fd7051;
	selp.f64 	%fd7054, %fd7053, %fd7051, %p2622;
	selp.f64 	%fd7055, %fd7054, %fd7051, %p2624;
	setp.eq.f64 	%p2625, %fd2164, 0d0000000000000000;
	selp.b32 	%r2896, %r275, 0, %p2622;
	or.b32  	%r2897, %r2896, 2146435072;
	selp.b32 	%r2898, %r2897, %r2896, %p2621;
	mov.b32 	%r2899, 0;
	mov.b64 	%fd7056, {%r2899, %r2898};
	selp.f64 	%fd10288, %fd7056, %fd7055, %p2625;
	add.f64 	%fd7057, %fd2164, 0d4000000000000000;
	{
	.reg .b32 %temp; 
	mov.b64 	{%temp, %r2900}, %fd7057;
	}
	and.b32  	%r2901, %r2900, 2146435072;
	setp.ne.s32 	%p2626, %r2901, 2146435072;
	@%p2626 bra 	$L__BB1_1642;
	setp.nan.f64 	%p2627, %fd2164, %fd2164;
	@%p2627 bra 	$L__BB1_1641;
	setp.neu.f64 	%p2628, %fd2165, 0d7FF0000000000000;
	@%p2628 bra 	$L__BB1_1642;
	selp.b32 	%r2902, %r5, %r4, %p1;
	selp.b32 	%r2903, %r2902, %r4, %p2624;
	mov.b32 	%r2904, 0;
	mov.b64 	%fd10288, {%r2904, %r2903};
	bra.uni 	$L__BB1_1642;
$L__BB1_1641:
	mov.f64 	%fd7058, 0d4000000000000000;
	add.rn.f64 	%fd10288, %fd2164, %fd7058;
$L__BB1_1642:
	setp.lt.s32 	%p2630, %r2, 0;
	setp.eq.s32 	%p2631, %r3, 1062207488;
	setp.eq.f64 	%p2633, %fd2164, 0d3FF0000000000000;
	selp.f64 	%fd7059, 0d3FF0000000000000, %fd10288, %p2633;
	add.f64 	%fd7060, %fd10287, 0d3EB0C6F7A0B5ED8D;
	setp.eq.f64 	%p2634, %fd2158, 0d3FF0000000000000;
	selp.f64 	%fd7061, 0d3FF000010C6F7A0B, %fd7060, %p2634;
	add.f64 	%fd2170, %fd7061, %fd7059;
	ld.shared.f64 	%fd7062, [%r12+520];
	sub.f64 	%fd2171, %fd9760, %fd7062;
	{
	.reg .b32 %temp; 
	mov.b64 	{%temp, %r276}, %fd2171;
	}
	abs.f64 	%fd2172, %fd2171;
	{ // callseq 262, 0
	.param .b64 param0;
	st.param.f64 	[param0], %fd2172;
	.param .b64 param1;
	st.param.f64 	[param1], 0d4000000000000000;
	.param .b64 retval0;
	call.uni (retval0), 
	__internal_accurate_pow, 
	(
	param0, 
	param1
	);
	ld.param.f64 	%fd7063, [retval0];
	} // callseq 262
	setp.lt.s32 	%p2635, %r276, 0;
	neg.f64 	%fd7065, %fd7063;
	selp.f64 	%fd7066, %fd7065, %fd7063, %p2631;
	selp.f64 	%fd7067, %fd7066, %fd7063, %p2635;
	setp.eq.f64 	%p2636, %fd2171, 0d0000000000000000;
	selp.b32 	%r2905, %r276, 0, %p2631;
	or.b32  	%r2906, %r2905, 2146435072;
	selp.b32 	%r2907, %r2906, %r2905, %p2630;
	mov.b32 	%r2908, 0;
	mov.b64 	%fd7068, {%r2908, %r2907};
	selp.f64 	%fd10289, %fd7068, %fd7067, %p2636;
	add.f64 	%fd7069, %fd2171, 0d4000000000000000;
	{
	.reg .b32 %temp; 
	mov.b64 	{%temp, %r2909}, %fd7069;
	}
	and.b32  	%r2910, %r2909, 2146435072;
	setp.ne.s32 	%p2637, %r2910, 2146435072;
	@%p2637 bra 	$L__BB1_1647;
	setp.nan.f64 	%p2638, %fd2171, %fd2171;
	@%p2638 bra 	$L__BB1_1646;
	setp.neu.f64 	%p2639, %fd2172, 0d7FF0000000000000;
	@%p2639 bra 	$L__BB1_1647;
	selp.b32 	%r2911, %r5, %r4, %p1;
	selp.b32 	%r2912, %r2911, %r4, %p2635;
	mov.b32 	%r2913, 0;
	mov.b64 	%fd10289, {%r2913, %r2912};
	bra.uni 	$L__BB1_1647;
$L__BB1_1646:
	mov.f64 	%fd7070, 0d4000000000000000;
	add.rn.f64 	%fd10289, %fd2171, %fd7070;
$L__BB1_1647:
	setp.eq.f64 	%p2641, %fd2171, 0d3FF0000000000000;
	selp.f64 	%fd7071, 0d3FF0000000000000, %fd10289, %p2641;
	add.f64 	%fd2177, %fd2170, %fd7071;
	{
	.reg .b32 %temp; 
	mov.b64 	{%temp, %r277}, %fd2177;
	}
	abs.f64 	%fd2178, %fd2177;
	setp.eq.f64 	%p2642, %fd2177, 0d0000000000000000;
	@%p2642 bra 	$L__BB1_1649;
	setp.lt.s32 	%p2643, %r277, 0;
	{ // callseq 263, 0
	.param .b64 param0;
	st.param.f64 	[param0], %fd2178;
	.param .b64 param1;
	st.param.f64 	[param1], 0d3FF8000000000000;
	.param .b64 retval0;
	call.uni (retval0), 
	__internal_accurate_pow, 
	(
	param0, 
	param1
	);
	ld.param.f64 	%fd7072, [retval0];
	} // callseq 263
	selp.f64 	%fd10291, 0dFFF8000000000000, %fd7072, %p2643;
	bra.uni 	$L__BB1_1650;
$L__BB1_1649:
	setp.lt.s32 	%p2644, %r6, 0;
	setp.eq.s32 	%p2645, %r7, 1073741824;
	selp.b32 	%r2914, %r277, 0, %p2645;
	or.b32  	%r2915, %r2914, 2146435072;
	selp.b32 	%r2916, %r2915, %r2914, %p2644;
	mov.b32 	%r2917, 0;
	mov.b64 	%fd10291, {%r2917, %r2916};
$L__BB1_1650:
	add.f64 	%fd7074, %fd2177, 0d3FF8000000000000;
	{
	.reg .b32 %temp; 
	mov.b64 	{%temp, %r2918}, %fd7074;
	}
	and.b32  	%r2919, %r2918, 2146435072;
	setp.ne.s32 	%p2646, %r2919, 2146435072;
	@%p2646 bra 	$L__BB1_1655;
	setp.nan.f64 	%p2647, %fd2177, %fd2177;
	@%p2647 bra 	$L__BB1_1654;
	setp.neu.f64 	%p2648, %fd2178, 0d7FF0000000000000;
	@%p2648 bra 	$L__BB1_1655;
	setp.lt.s32 	%p2649, %r277, 0;
	selp.b32 	%r2920, %r9, %r8, %p2;
	selp.b32 	%r2921, %r2920, %r8, %p2649;
	mov.b32 	%r2922, 0;
	mov.b64 	%fd10291, {%r2922, %r2921};
	bra.uni 	$L__BB1_1655;
$L__BB1_1654:
	mov.f64 	%fd7075, 0d3FF8000000000000;
	add.rn.f64 	%fd10291, %fd2177, %fd7075;
$L__BB1_1655:
	setp.eq.f64 	%p2650, %fd2177, 0d3FF0000000000000;
	selp.f64 	%fd7076, 0d3FF0000000000000, %fd10291, %p2650;
	ld.shared.f64 	%fd7077, [%r13+520];
	mul.f64 	%fd7078, %fd2158, %fd7077;
	div.rn.f64 	%fd7079, %fd7078, %fd7076;
	sub.f64 	%fd9772, %fd9772, %fd7079;
	mul.f64 	%fd7080, %fd2164, %fd7077;
	div.rn.f64 	%fd7081, %fd7080, %fd7076;
	sub.f64 	%fd9773, %fd9773, %fd7081;
	mul.f64 	%fd7082, %fd2171, %fd7077;
	div.rn.f64 	%fd7083, %fd7082, %fd7076;
	sub.f64 	%fd9774, %fd9774, %fd7083;
$L__BB1_1656:
	add.s64 	%rd99, %rd11, 66;
	setp.ge.u64 	%p2651, %rd99, %rd14;
	@%p2651 bra 	$L__BB1_1681;
	setp.lt.s32 	%p2652, %r2, 0;
	setp.eq.s32 	%p2653, %r3, 1062207488;
	ld.shared.f64 	%fd7084, [%r10+528];
	sub.f64 	%fd2191, %fd9758, %fd7084;
	{
	.reg .b32 %temp; 
	mov.b64 	{%temp, %r278}, %fd2191;
	}
	abs.f64 	%fd2192, %fd2191;
	{ // callseq 264, 0
	.param .b64 param0;
	st.param.f64 	[param0], %fd2192;
	.param .b64 param1;
	st.param.f64 	[param1], 0d4000000000000000;
	.param .b64 retval0;
	call.uni (retval0), 
	__internal_accurate_pow, 
	(
	param0, 
	param1
	);
	ld.param.f64 	%fd7085, [retval0];
	} // callseq 264
	setp.lt.s32 	%p2655, %r278, 0;
	neg.f64 	%fd7087, %fd7085;
	selp.f64 	%fd7088, %fd7087, %fd7085, %p2653;
	selp.f64 	%fd7089, %fd7088, %fd7085, %p2655;
	setp.eq.f64 	%p2656, %fd2191, 0d0000000000000000;
	selp.b32 	%r2923, %r278, 0, %p2653;
	or.b32  	%r2924, %r2923, 2146435072;
	selp.b32 	%r2925, %r2924, %r2923, %p2652;
	mov.b32 	%r2926, 0;
	mov.b64 	%fd7090, {%r2926, %r2925};
	selp.f64 	%fd10295, %fd7090, %fd7089, %p2656;
	add.f64 	%fd7091, %fd2191, 0d4000000000000000;
	{
	.reg .b32 %temp; 
	mov.b64 	{%temp, %r2927}, %fd7091;
	}
	and.b32  	%r2928, %r2927, 2146435072;
	setp.ne.s32 	%p2657, %r2928, 2146435072;
	@%p2657 bra 	$L__BB1_1662;
	setp.nan.f64 	%p2658, %fd2191, %fd2191;
	@%p2658 bra 	$L__BB1_1661;
	setp.neu.f64 	%p2659, %fd2192, 0d7FF0000000000000;
	@%p2659 bra 	$L__BB1_1662;
	selp.b32 	%r2929, %r5, %r4, %p1;
	selp.b32 	%r2930, %r2929, %r4, %p2655;
	mov.b32 	%r2931, 0;
	mov.b64 	%fd10295, {%r2931, %r2930};
	bra.uni 	$L__BB1_1662;
$L__BB1_1661:
	mov.f64 	%fd7092, 0d4000000000000000;
	add.rn.f64 	%fd10295, %fd2191, %fd7092;
$L__BB1_1662:
	setp.lt.s32 	%p2661, %r2, 0;
	setp.eq.s32 	%p2662, %r3, 1062207488;
	ld.shared.f64 	%fd7093, [%r11+528];
	sub.f64 	%fd2197, %fd9759, %fd7093;
	{
	.reg .b32 %temp; 
	mov.b64 	{%temp, %r279}, %fd2197;
	}
	abs.f64 	%fd2198, %fd2197;
	{ // callseq 265, 0
	.param .b64 param0;
	st.param.f64 	[param0], %fd2198;
	.param .b64 param1;
	st.param.f64 	[param1], 0d4000000000000000;
	.param .b64 retval0;
	call.uni (retval0), 
	__internal_accurate_pow, 
	(
	param0, 
	param1
	);
	ld.param.f64 	%fd7094, [retval0];
	} // callseq 265
	setp.lt.s32 	%p2664, %r279, 0;
	neg.f64 	%fd7096, %fd7094;
	selp.f64 	%fd7097, %fd7096, %fd7094, %p2662;
	selp.f64 	%fd7098, %fd7097, %fd7094, %p2664;
	setp.eq.f64 	%p2665, %fd2197, 0d0000000000000000;
	selp.b32 	%r2932, %r279, 0, %p2662;
	or.b32  	%r2933, %r2932, 2146435072;
	selp.b32 	%r2934, %r2933, %r2932, %p2661;
	mov.b32 	%r2935, 0;
	mov.b64 	%fd7099, {%r2935, %r2934};
	selp.f64 	%fd10296, %fd7099, %fd7098, %p2665;
	add.f64 	%fd7100, %fd2197, 0d4000000000000000;
	{
	.reg .b32 %temp; 
	mov.b64 	{%temp, %r2936}, %fd7100;
	}
	and.b32  	%r2937, %r2936, 2146435072;
	setp.ne.s32 	%p2666, %r2937, 2146435072;
	@%p2666 bra 	$L__BB1_1667;
	setp.nan.f64 	%p2667, %fd2197, %fd2197;
	@%p2667 bra 	$L__BB1_1666;
	setp.neu.f64 	%p2668, %fd2198, 0d7FF0000000000000;
	@%p2668 bra 	$L__BB1_1667;
	selp.b32 	%r2938, %r5, %r4, %p1;
	selp.b32 	%r2939, %r2938, %r4, %p2664;
	mov.b32 	%r2940, 0;
	mov.b64 	%fd10296, {%r2940, %r2939};
	bra.uni 	$L__BB1_1667;
$L__BB1_1666:
	mov.f64 	%fd7101, 0d4000000000000000;
	add.rn.f64 	%fd10296, %fd2197, %fd7101;
$L__BB1_1667:
	setp.lt.s32 	%p2670, %r2, 0;
	setp.eq.s32 	%p2671, %r3, 1062207488;
	setp.eq.f64 	%p2673, %fd2197, 0d3FF0000000000000;
	selp.f64 	%fd7102, 0d3FF0000000000000, %fd10296, %p2673;
	add.f64 	%fd7103, %fd10295, 0d3EB0C6F7A0B5ED8D;
	setp.eq.f64 	%p2674, %fd2191, 0d3FF0000000000000;
	selp.f64 	%fd7104, 0d3FF000010C6F7A0B, %fd7103, %p2674;
	add.f64 	%fd2203, %fd7104, %fd7102;
	ld.shared.f64 	%fd7105, [%r12+528];
	sub.f64 	%fd2204, %fd9760, %fd7105;
	{
	.reg .b32 %temp; 
	mov.b64 	{%temp, %r280}, %fd2204;
	}
	abs.f64 	%fd2205, %fd2204;
	{ // callseq 266, 0
	.param .b64 param0;
	st.param.f64 	[param0], %fd2205;
	.param .b64 param1;
	st.param.f64 	[param1], 0d4000000000000000;
	.param .b64 retval0;
	call.uni (retval0), 
	__internal_accurate_pow, 
	(
	param0, 
	param1
	);
	ld.param.f64 	%fd7106, [retval0];
	} // callseq 266
	setp.lt.s32 	%p2675, %r280, 0;
	neg.f64 	%fd7108, %fd7106;
	selp.f64 	%fd7109, %fd7108, %fd7106, %p2671;
	selp.f64 	%fd7110, %fd7109, %fd7106, %p2675;
	setp.eq.f64 	%p2676, %fd2204, 0d0000000000000000;
	selp.b32 	%r2941, %r280, 0, %p2671;
	or.b32  	%r2942, %r2941, 2146435072;
	selp.b32 	%r2943, %r2942, %r2941, %p2670;
	mov.b32 	%r2944, 0;
	mov.b64 	%fd7111, {%r2944, %r2943};
	selp.f64 	%fd10297, %fd7111, %fd7110, %p2676;
	add.f64 	%fd7112, %fd2204, 0d4000000000000000;
	{
	.reg .b32 %temp; 
	mov.b64 	{%temp, %r2945}, %fd7112;
	}
	and.b32  	%r2946, %r2945, 2146435072;
	setp.ne.s32 	%p2677, %r2946, 2146435072;
	@%p2677 bra 	$L__BB1_1672;
	setp.nan.f64 	%p2678, %fd2204, %fd2204;
	@%p2678 bra 	$L__BB1_1671;
	setp.neu.f64 	%p2679, %fd2205, 0d7FF0000000000000;
	@%p2679 bra 	$L__BB1_1672;
	selp.b32 	%r2947, %r5, %r4, %p1;
	selp.b32 	%r2948, %r2947, %r4, %p2675;
	mov.b32 	%r2949, 0;
	mov.b64 	%fd10297, {%r2949, %r2948};
	bra.uni 	$L__BB1_1672;
$L__BB1_1671:
	mov.f64 	%fd7113, 0d4000000000000000;
	add.rn.f64 	%fd10297, %fd2204, %fd7113;
$L__BB1_1672:
	setp.eq.f64 	%p2681, %fd2204, 0d3FF0000000000000;
	selp.f64 	%fd7114, 0d3FF0000000000000, %fd10297, %p2681;
	add.f64 	%fd2210, %fd2203, %fd7114;
	{
	.reg .b32 %temp; 
	mov.b64 	{%temp, %r281}, %fd2210;
	}
	abs.f64 	%fd2211, %fd2210;
	setp.eq.f64 	%p2682, %fd2210, 0d0000000000000000;
	@%p2682 bra 	$L__BB1_1674;
	setp.lt.s32 	%p2683, %r281, 0;
	{ // callseq 267, 0
	.param .b64 param0;
	st.param.f64 	[param0], %fd2211;
	.param .b64 param1;
	st.param.f64 	[param1], 0d3FF8000000000000;
	.param .b64 retval0;
	call.uni (retval0), 
	__internal_accurate_pow, 
	(
	param0, 
	param1
	);
	ld.param.f64 	%fd7115, [retval0];
	} // callseq 267
	selp.f64 	%fd10299, 0dFFF8000000000000, %fd7115, %p2683;
	bra.uni 	$L__BB1_1675;
$L__BB1_1674:
	setp.lt.s32 	%p2684, %r6, 0;
	setp.eq.s32 	%p2685, %r7, 1073741824;
	selp.b32 	%r2950, %r281, 0, %p2685;
	or.b32  	%r2951, %r2950, 2146435072;
	selp.b32 	%r2952, %r2951, %r2950, %p2684;
	mov.b32 	%r2953, 0;
	mov.b64 	%fd10299, {%r2953, %r2952};
$L__BB1_1675:
	add.f64 	%fd7117, %fd2210, 0d3FF8000000000000;
	{
	.reg .b32 %temp; 
	mov.b64 	{%temp, %r2954}, %fd7117;
	}
	and.b32  	%r2955, %r2954, 2146435072;
	setp.ne.s32 	%p2686, %r2955, 2146435072;
	@%p2686 bra 	$L__BB1_1680;
	setp.nan.f64 	%p2687, %fd2210, %fd2210;
	@%p2687 bra 	$L__BB1_1679;
	setp.neu.f64 	%p2688, %fd2211, 0d7FF0000000000000;
	@%p2688 bra 	$L__BB1_1680;
	setp.lt.s32 	%p2689, %r281, 0;
	selp.b32 	%r2956, %r9, %r8, %p2;
	selp.b32 	%r2957, %r2956, %r8, %p2689;
	mov.b32 	%r2958, 0;
	mov.b64 	%fd10299, {%r2958, %r2957};
	bra.uni 	$L__BB1_1680;
$L__BB1_1679:
	mov.f64 	%fd7118, 0d3FF8000000000000;
	add.rn.f64 	%fd10299, %fd2210, %fd7118;
$L__BB1_1680:
	setp.eq.f64 	%p2690, %fd2210, 0d3FF0000000000000;
	selp.f64 	%fd7119, 0d3FF0000000000000, %fd10299, %p2690;
	ld.shared.f64 	%fd7120, [%r13+528];
	mul.f64 	%fd7121, %fd2191, %fd7120;
	div.rn.f64 	%fd7122, %fd7121, %fd7119;
	sub.f64 	%fd9772, %fd9772, %fd7122;
	mul.f64 	%fd7123, %fd2197, %fd7120;
	div.rn.f64 	%fd7124, %fd7123, %fd7119;
	sub.f64 	%fd9773, %fd9773, %fd7124;
	mul.f64 	%fd7125, %fd2204, %fd7120;
	div.rn.f64 	%fd7126, %fd7125, %fd7119;
	sub.f64 	%fd9774, %fd9774, %fd7126;
$L__BB1_1681:
	add.s64 	%rd100, %rd11, 67;
	setp.ge.u64 	%p2691, %rd100, %rd14;
	@%p2691 bra 	$L__BB1_1706;
	setp.lt.s32 	%p2692, %r2, 0;
	setp.eq.s32 	%p2693, %r3, 1062207488;
	ld.shared.f64 	%fd7127, [%r10+536];
	sub.f64 	%fd2224, %fd9758, %fd7127;
	{
	.reg .b32 %temp; 
	mov.b64 	{%temp, %r282}, %fd2224;
	}
	abs.f64 	%fd2225, %fd2224;
	{ // callseq 268, 0
	.param .b64 param0;
	st.param.f64 	[param0], %fd2225;
	.param .b64 param1;
	st.param.f64 	[param1], 0d4000000000000000;
	.param .b64 retval0;
	call.uni (retval0), 
	__internal_accurate_pow, 
	(
	param0, 
	param1
	);
	ld.param.f64 	%fd7128, [retval0];
	} // callseq 268
	setp.lt.s32 	%p2695, %r282, 0;
	neg.f64 	%fd7130, %fd7128;
	selp.f64 	%fd7131, %fd7130, %fd7128, %p2693;
	selp.f64 	%fd7132, %fd7131, %fd7128, %p2695;
	setp.eq.f64 	%p2696, %fd2224, 0d0000000000000000;
	selp.b32 	%r2959, %r282, 0, %p2693;
	or.b32  	%r2960, %r2959, 2146435072;
	selp.b32 	%r2961, %r2960, %r2959, %p2692;
	mov.b32 	%r2962, 0;
	mov.b64 	%fd7133, {%r2962, %r2961};
	selp.f64 	%fd10303, %fd7133, %fd7132, %p2696;
	add.f64 	%fd7134, %fd2224, 0d4000000000000000;
	{
	.reg .b32 %temp; 
	mov.b64 	{%temp, %r2963}, %fd7134;
	}
	and.b32  	%r2964, %r2963, 2146435072;
	setp.ne.s32 	%p2697, %r2964, 2146435072;
	@%p2697 bra 	$L__BB1_1687;
	setp.nan.f64 	%p2698, %fd2224, %fd2224;
	@%p2698 bra 	$L__BB1_1686;
	setp.neu.f64 	%p2699, %fd2225, 0d7FF0000000000000;
	@%p2699 bra 	$L__BB1_1687;
	selp.b32 	%r2965, %r5, %r4, %p1;
	selp.b32 	%r2966, %r2965, %r4, %p2695;
	mov.b32 	%r2967, 0;
	mov.b64 	%fd10303, {%r2967, %r2966};
	bra.uni 	$L__BB1_1687;
$L__BB1_1686:
	mov.f64 	%fd7135, 0d4000000000000000;
	add.rn.f64 	%fd10303, %fd2224, %fd7135;
$L__BB1_1687:
	setp.lt.s32 	%p2701, %r2, 0;
	setp.eq.s32 	%p2702, %r3, 1062207488;
	ld.shared.f64 	%fd7136, [%r11+536];
	sub.f64 	%fd2230, %fd9759, %fd7136;
	{
	.reg .b32 %temp; 
	mov.b64 	{%temp, %r283}, %fd2230;
	}
	abs.f64 	%fd2231, %fd2230;
	{ // callseq 269, 0
	.param .b64 param0;
	st.param.f64 	[param0], %fd2231;
	.param .b64 param1;
	st.param.f64 	[param1], 0d4000000000000000;
	.param .b64 retval0;
	call.uni (retval0), 
	__internal_accurate_pow, 
	(
	param0, 
	param1
	);
	ld.param.f64 	%fd7137, [retval0];
	} // callseq 269
	setp.lt.s32 	%p2704, %r283, 0;
	neg.f64 	%fd7139, %fd7137;
	selp.f64 	%fd7140, %fd7139, %fd7137, %p2702;
	selp.f64 	%fd7141, %fd7140, %fd7137, %p2704;
	setp.eq.f64 	%p2705, %fd2230, 0d0000000000000000;
	selp.b32 	%r2968, %r283, 0, %p2702;
	or.b32  	%r2969, %r2968, 2146435072;
	selp.b32 	%r2970, %r2969, %r2968, %p2701;
	mov.b32 	%r2971, 0;
	mov.b64 	%fd7142, {%r2971, %r2970};
	selp.f64 	%fd10304, %fd7142, %fd7141, %p2705;
	add.f64 	%fd7143, %fd2230, 0d4000000000000000;
	{
	.reg .b32 %temp; 
	mov.b64 	{%temp, %r2972}, %fd7143;
	}
	and.b32  	%r2973, %r2972, 2146435072;
	setp.ne.s32 	%p2706, %r2973, 2146435072;
	@%p2706 bra 	$L__BB1_1692;
	setp.nan.f64 	%p2707, %fd2230, %fd2230;
	@%p2707 bra 	$L__BB1_1691;
	setp.neu.f64 	%p2708, %fd2231, 0d7FF0000000000000;
	@%p2708 bra 	$L__BB1_1692;
	selp.b32 	%r2974, %r5, %r4, %p1;
	selp.b32 	%r2975, %r2974, %r4, %p2704;
	mov.b32 	%r2976, 0;
	mov.b64 	%fd10304, {%r2976, %r2975};
	bra.uni 	$L__BB1_1692;
$L__BB1_1691:
	mov.f64 	%fd7144, 0d4000000000000000;
	add.rn.f64 	%fd10304, %fd2230, %fd7144;
$L__BB1_1692:
	setp.lt.s32 	%p2710, %r2, 0;
	setp.eq.s32 	%p2711, %r3, 1062207488;
	setp.eq.f64 	%p2713, %fd2230, 0d3FF0000000000000;
	selp.f64 	%fd7145, 0d3FF0000000000000, %fd10304, %p2713;
	add.f64 	%fd7146, %fd10303, 0d3EB0C6F7A0B5ED8D;
	setp.eq.f64 	%p2714, %fd2224, 0d3FF0000000000000;
	selp.f64 	%fd7147, 0d3FF000010C6F7A0B, %fd7146, %p2714;
	add.f64 	%fd2236, %fd7147, %fd7145;
	ld.shared.f64 	%fd7148, [%r12+536];
	sub.f64 	%fd2237, %fd9760, %fd7148;
	{
	.reg .b32 %temp; 
	mov.b64 	{%temp, %r284}, %fd2237;
	}
	abs.f64 	%fd2238, %fd2237;
	{ // callseq 270, 0
	.param .b64 param0;
	st.param.f64 	[param0], %fd2238;
	.param .b64 param1;
	st.param.f64 	[param1], 0d4000000000000000;
	.param .b64 retval0;
	call.uni (retval0), 
	__internal_accurate_pow, 
	(
	param0, 
	param1
	);
	ld.param.f64 	%fd7149, [retval0];
	} // callseq 270
	setp.lt.s32 	%p2715, %r284, 0;
	neg.f64 	%fd7151, %fd7149;
	selp.f64 	%fd7152, %fd7151, %fd7149, %p2711;
	selp.f64 	%fd7153, %fd7152, %fd7149, %p2715;
	setp.eq.f64 	%p2716, %fd2237, 0d0000000000000000;
	selp.b32 	%r2977, %r284, 0, %p2711;
	or.b32  	%r2978, %r2977, 2146435072;
	selp.b32 	%r2979, %r2978, %r2977, %p2710;
	mov.b32 	%r2980, 0;
	mov.b64 	%fd7154, {%r2980, %r2979};
	selp.f64 	%fd10305, %fd7154, %fd7153, %p2716;
	add.f64 	%fd7155, %fd2237, 0d4000000000000000;
	{
	.reg .b32 %temp; 
	mov.b64 	{%temp, %r2981}, %fd7155;
	}
	and.b32  	%r2982, %r2981, 2146435072;
	setp.ne.s32 	%p2717, %r2982, 2146435072;
	@%p2717 bra 	$L__BB1_1697;
	setp.nan.f64 	%p2718, %fd2237, %fd2237;
	@%p2718 bra 	$L__BB1_1696;
	setp.neu.f64 	%p2719, %fd2238, 0d7FF0000000000000;
	@%p2719 bra 	$L__BB1_1697;
	selp.b32 	%r2983, %r5, %r4, %p1;
	selp.b32 	%r2984, %r2983, %r4, %p2715;
	mov.b32 	%r2985, 0;
	mov.b64 	%fd10305, {%r2985, %r2984};
	bra.uni 	$L__BB1_1697;
$L__BB1_1696:
	mov.f64 	%fd7156, 0d4000000000000000;
	add.rn.f64 	%fd10305, %fd2237, %fd7156;
$L__BB1_1697:
	setp.eq.f64 	%p2721, %fd2237, 0d3FF0000000000000;
	selp.f64 	%fd7157, 0d3FF0000000000000, %fd10305, %p2721;
	add.f64 	%fd2243, %fd2236, %fd7157;
	{
	.reg .b32 %temp; 
	mov.b64 	{%temp, %r285}, %fd2243;
	}
	abs.f64 	%fd2244, %fd2243;
	setp.eq.f64 	%p2722, %fd2243, 0d0000000000000000;
	@%p2722 bra 	$L__BB1_1699;
	setp.lt.s32 	%p2723, %r285, 0;
	{ // callseq 271, 0
	.param .b64 param0;
	st.param.f64 	[param0], %fd2244;
	.param .b64 param1;
	st.param.f64 	[param1], 0d3FF8000000000000;
	.param .b64 retval0;
	call.uni (retval0), 
	__internal_accurate_pow, 
	(
	param0, 
	param1
	);
	ld.param.f64 	%fd7158, [retval0];
	} // callseq 271
	selp.f64 	%fd10307, 0dFFF8000000000000, %fd7158, %p2723;
	bra.uni 	$L__BB1_1700;
$L__BB1_1699:
	setp.lt.s32 	%p2724, %r6, 0;
	setp.eq.s32 	%p2725, %r7, 1073741824;
	selp.b32 	%r2986, %r285, 0, %p2725;
	or.b32  	%r2987, %r2986, 2146435072;
	selp.b32 	%r2988, %r2987, %r2986, %p2724;
	mov.b32 	%r2989, 0;
	mov.b64 	%fd10307, {%r2989, %r2988};
$L__BB1_1700:
	add.f64 	%fd7160, %fd2243, 0d3FF8000000000000;
	{
	.reg .b32 %temp; 
	mov.b64 	{%temp, %r2990}, %fd7160;
	}
	and.b32  	%r2991, %r2990, 2146435072;
	setp.ne.s32 	%p2726, %r2991, 2146435072;
	@%p2726 bra 	$L__BB1_1705;
	setp.nan.f64 	%p2727, %fd2243, %fd2243;
	@%p2727 bra 	$L__BB1_1704;
	setp.neu.f64 	%p2728, %fd2244, 0d7FF0000000000000;
	@%p2728 bra 	$L__BB1_1705;
	setp.lt.s32 	%p2729, %r285, 0;
	selp.b32 	%r2992, %r9, %r8, %p2;
	selp.b32 	%r2993, %r2992, %r8, %p2729;
	mov.b32 	%r2994, 0;
	mov.b64 	%fd10307, {%r2994, %r2993};
	bra.uni 	$L__BB1_1705;
$L__BB1_1704:
	mov.f64 	%fd7161, 0d3FF8000000000000;
	add.rn.f64 	%fd10307, %fd2243, %fd7161;
$L__BB1_1705:
	setp.eq.f64 	%p2730, %fd2243, 0d3FF0000000000000;
	selp.f64 	%fd7162, 0d3FF0000000000000, %fd10307, %p2730;
	ld.shared.f64 	%fd7163, [%r13+536];
	mul.f64 	%fd7164, %fd2224, %fd7163;
	div.rn.f64 	%fd7165, %fd7164, %fd7162;
	sub.f64 	%fd9772, %fd9772, %fd7165;
	mul.f64 	%fd7166, %fd2230, %fd7163;
	div.rn.f64 	%fd7167, %fd7166, %fd7162;
	sub.f64 	%fd9773, %fd9773, %fd7167;
	mul.f64 	%fd7168, %fd2237, %fd7163;
	div.rn.f64 	%fd7169, %fd7168, %fd7162;
	sub.f64 	%fd9774, %fd9774, %fd7169;
$L__BB1_1706:
	add.s64 	%rd101, %rd11, 68;
	setp.ge.u64 	%p2731, %rd101, %rd14;
	@%p2731 bra 	$L__BB1_1731;
	setp.lt.s32 	%p2732, %r2, 0;
	setp.eq.s32 	%p2733, %r3, 1062207488;
	ld.shared.f64 	%fd7170, [%r10+544];
	sub.f64 	%fd2257, %fd9758, %fd7170;
	{
	.reg .b32 %temp; 
	mov.b64 	{%temp, %r286}, %fd2257;
	}
	abs.f64 	%fd2258, %fd2257;
	{ // callseq 272, 0
	.param .b64 param0;
	st.param.f64 	[param0], %fd2258;
	.param .b64 param1;
	st.param.f64 	[param1], 0d4000000000000000;
	.param .b64 retval0;
	call.uni (retval0), 
	__internal_accurate_pow, 
	(
	param0, 
	param1
	);
	ld.param.f64 	%fd7171, [retval0];
	} // callseq 272
	setp.lt.s32 	%p2735, %r286, 0;
	neg.f64 	%fd7173, %fd7171;
	selp.f64 	%fd7174, %fd7173, %fd7171, %p2733;
	selp.f64 	%fd7175, %fd7174, %fd7171, %p2735;
	setp.eq.f64 	%p2736, %fd2257, 0d0000000000000000;
	selp.b32 	%r2995, %r286, 0, %p2733;
	or.b32  	%r2996, %r2995, 2146435072;
	selp.b32 	%r2997, %r2996, %r2995, %p2732;
	mov.b32 	%r2998, 0;
	mov.b64 	%fd7176, {%r2998, %r2997};
	selp.f64 	%fd10311, %fd7176, %fd7175, %p2736;
	add.f64 	%fd7177, %fd2257, 0d4000000000000000;
	{
	.reg .b32 %temp; 
	mov.b64 	{%temp, %r2999}, %fd7177;
	}
	and.b32  	%r3000, %r2999, 2146435072;
	setp.ne.s32 	%p2737, %r3000, 2146435072;
	@%p2737 bra 	$L__BB1_1712;
	setp.nan.f64 	%p2738, %fd2257, %fd2257;
	@%p2738 bra 	$L__BB1_1711;
	setp.neu.f64 	%p2739, %fd2258, 0d7FF0000000000000;
	@%p2739 bra 	$L__BB1_1712;
	selp.b32 	%r3001, %r5, %r4, %p1;
	selp.b32 	%r3002, %r3001, %r4, %p2735;
	mov.b32 	%r3003, 0;
	mov.b64 	%fd10311, {%r3003, %r3002};
	bra.uni 	$L__BB1_1712;
$L__BB1_1711:
	mov.f64 	%fd7178, 0d4000000000000000;
	add.rn.f64 	%fd10311, %fd2257, %fd7178;
$L__BB1_1712:
	setp.lt.s32 	%p2741, %r2, 0;
	setp.eq.s32 	%p2742, %r3, 1062207488;
	ld.shared.f64 	%fd7179, [%r11+544];
	sub.f64 	%fd2263, %fd9759, %fd7179;
	{
	.reg .b32 %temp; 
	mov.b64 	{%temp, %r287}, %fd2263;
	}
	abs.f64 	%fd2264, %fd2263;
	{ // callseq 273, 0
	.param .b64 param0;
	st.param.f64 	[param0], %fd2264;
	.param .b64 param1;
	st.param.f64 	[param1], 0d4000000000000000;
	.param .b64 retval0;
	call.uni (retval0), 
	__internal_accurate_pow, 
	(
	param0, 
	param1
	);
	ld.param.f64 	%fd7180, [retval0];
	} // callseq 273
	setp.lt.s32 	%p2744, %r287, 0;
	neg.f64 	%fd7182, %fd7180;
	selp.f64 	%fd7183, %fd7182, %fd7180, %p2742;
	selp.f64 	%fd7184, %fd7183, %fd7180, %p2744;
	setp.eq.f64 	%p2745, %fd2263, 0d0000000000000000;
	selp.b32 	%r3004, %r287, 0, %p2742;
	or.b32  	%r3005, %r3004, 2146435072;
	selp.b32 	%r3006, %r3005, %r3004, %p2741;
	mov.b32 	%r3007, 0;
	mov.b64 	%fd7185, {%r3007, %r3006};
	selp.f64 	%fd10312, %fd7185, %fd7184, %p2745;
	add.f64 	%fd7186, %fd2263, 0d4000000000000000;
	{
	.reg .b32 %temp; 
	mov.b64 	{%temp, %r3008}, %fd7186;
	}
	and.b32  	%r3009, %r3008, 2146435072;
	setp.ne.s32 	%p2746, %r3009, 2146435072;
	@%p2746 bra 	$L__BB1_1717;
	setp.nan.f64 	%p2747, %fd2263, %fd2263;
	@%p2747 bra 	$L__BB1_1716;
	setp.neu.f64 	%p2748, %fd2264, 0d7FF0000000000000;
	@%p2748 bra 	$L__BB1_1717;
	selp.b32 	%r3010, %r5, %r4, %p1;
	selp.b32 	%r3011, %r3010, %r4, %p2744;
	mov.b32 	%r3012, 0;
	mov.b64 	%fd10312, {%r3012, %r3011};
	bra.uni 	$L__BB1_1717;
$L__BB1_1716:
	mov.f64 	%fd7187, 0d4000000000000000;
	add.rn.f64 	%fd10312, %fd2263, %fd7187;
$L__BB1_1717:
	setp.lt.s32 	%p2750, %r2, 0;
	setp.eq.s32 	%p2751, %r3, 1062207488;
	setp.eq.f64 	%p2753, %fd2263, 0d3FF0000000000000;
	selp.f64 	%fd7188, 0d3FF0000000000000, %fd10312, %p2753;
	add.f64 	%fd7189, %fd10311, 0d3EB0C6F7A0B5ED8D;
	setp.eq.f64 	%p2754, %fd2257, 0d3FF0000000000000;
	selp.f64 	%fd7190, 0d3FF000010C6F7A0B, %fd7189, %p2754;
	add.f64 	%fd2269, %fd7190, %fd7188;
	ld.shared.f64 	%fd7191, [%r12+544];
	sub.f64 	%fd2270, %fd9760, %fd7191;
	{
	.reg .b32 %temp; 
	mov.b64 	{%temp, %r288}, %fd2270;
	}
	abs.f64 	%fd2271, %fd2270;
	{ // callseq 274, 0
	.param .b64 param0;
	st.param.f64 	[param0], %fd2271;
	.param .b64 param1;
	st.param.f64 	[param1], 0d4000000000000000;
	.param .b64 retval0;
	call.uni (retval0), 
	__internal_accurate_pow, 
	(
	param0, 
	param1
	);
	ld.param.f64 	%fd7192, [retval0];
	} // callseq 274
	setp.lt.s32 	%p2755, %r288, 0;
	neg.f64 	%fd7194, %fd7192;
	selp.f64 	%fd7195, %fd7194, %fd7192, %p2751;
	selp.f64 	%fd7196, %fd7195, %fd7192, %p2755;
	setp.eq.f64 	%p2756, %fd2270, 0d0000000000000000;
	selp.b32 	%r3013, %r288, 0, %p2751;
	or.b32  	%r3014, %r3013, 2146435072;
	selp.b32 	%r3015, %r3014, %r3013, %p2750;
	mov.b32 	%r3016, 0;
	mov.b64 	%fd7197, {%r3016, %r3015};
	selp.f64 	%fd10313, %fd7197, %fd7196, %p2756;
	add.f64 	%fd7198, %fd2270, 0d4000000000000000;
	{
	.reg .b32 %temp; 
	mov.b64 	{%temp, %r3017}, %fd7198;
	}
	and.b32  	%r3018, %r3017, 2146435072;
	setp.ne.s32 	%p2757, %r3018, 2146435072;
	@%p2757 bra 	$L__BB1_1722;
	setp.nan.f64 	%p2758, %fd2270, %fd2270;
	@%p2758 bra 	$L__BB1_1721;
	setp.neu.f64 	%p2759, %fd2271, 0d7FF0000000000000;
	@%p2759 bra 	$L__BB1_1722;
	selp.b32 	%r3019, %r5, %r4, %p1;
	selp.b32 	%r3020, %r3019, %r4, %p2755;
	mov.b32 	%r3021, 0;
	mov.b64 	%fd10313, {%r3021, %r3020};
	bra.uni 	$L__BB1_1722;
$L__BB1_1721:
	mov.f64 	%fd7199, 0d4000000000000000;
	add.rn.f64 	%fd10313, %fd2270, %fd7199;
$L__BB1_1722:
	setp.eq.f64 	%p2761, %fd2270, 0d3FF0000000000000;
	selp.f64 	%fd7200, 0d3FF0000000000000, %fd10313, %p2761;
	add.f64 	%fd2276, %fd2269, %fd7200;
	{
	.reg .b32 %temp; 
	mov.b64 	{%temp, %r289}, %fd2276;
	}
	abs.f64 	%fd2277, %fd2276;
	setp.eq.f64 	%p2762, %fd2276, 0d0000000000000000;
	@%p2762 bra 	$L__BB1_1724;
	setp.lt.s32 	%p2763, %r289, 0;
	{ // callseq 275, 0
	.param .b64 param0;
	st.param.f64 	[param0], %fd2277;
	.param .b64 param1;
	st.param.f64 	[param1], 0d3FF8000000000000;
	.param .b64 retval0;
	call.uni (retval0), 
	__internal_accurate_pow, 
	(
	param0, 
	param1
	);
	ld.param.f64 	%fd7201, [retval0];
	} // callseq 275
	selp.f64 	%fd10315, 0dFFF8000000000000, %fd7201, %p2763;
	bra.uni 	$L__BB1_1725;
$L__BB1_1724:
	setp.lt.s32 	%p2764, %r6, 0;
	setp.eq.s32 	%p2765, %r7, 1073741824;
	selp.b32 	%r3022, %r289, 0, %p2765;
	or.b32  	%r3023, %r3022, 2146435072;
	selp.b32 	%r3024, %r3023, %r3022, %p2764;
	mov.b32 	%r3025, 0;
	mov.b64 	%fd10315, {%r3025, %r3024};
$L__BB1_1725:
	add.f64 	%fd7203, %fd2276, 0d3FF8000000000000;
	{
	.reg .b32 %temp; 
	mov.b64 	{%temp, %r3026}, %fd7203;
	}
	and.b32  	%r3027, %r3026, 2146435072;
	setp.ne.s32 	%p2766, %r3027, 2146435072;
	@%p2766 bra 	$L__BB1_1730;
	setp.nan.f64 	%p2767, %fd2276, %fd2276;
	@%p2767 bra 	$L__BB1_1729;
	setp.neu.f64 	%p2768, %fd2277, 0d7FF0000000000000;
	@%p2768 bra 	$L__BB1_1730;
	setp.lt.s32 	%p2769, %r289, 0;
	selp.b32 	%r3028, %r9, %r8, %p2;
	selp.b32 	%r3029, %r3028, %r8, %p2769;
	mov.b32 	%r3030, 0;
	mov.b64 	%fd10315, {%r3030, %r3029};
	bra.uni 	$L__BB1_1730;
$L__BB1_1729:
	mov.f64 	%fd7204, 0d3FF8000000000000;
	add.rn.f64 	%fd10315, %fd2276, %fd7204;
$L__BB1_1730:
	setp.eq.f64 	%p2770, %fd2276, 0d3FF0000000000000;
	selp.f64 	%fd7205, 0d3FF0000000000000, %fd10315, %p2770;
	ld.shared.f64 	%fd7206, [%r13+544];
	mul.f64 	%fd7207, %fd2257, %fd7206;
	div.rn.f64 	%fd7208, %fd7207, %fd7205;
	sub.f64 	%fd9772, %fd9772, %fd7208;
	mul.f64 	%fd7209, %fd2263, %fd7206;
	div.rn.f64 	%fd7210, %fd7209, %fd7205;
	sub.f64 	%fd9773, %fd9773, %fd7210;
	mul.f64 	%fd7211, %fd2270, %fd7206;
	div.rn.f64 	%fd7212, %fd7211, %fd7205;
	sub.f64 	%fd9774, %fd9774, %fd7212;
$L__BB1_1731:
	add.s64 	%rd102, %rd11, 69;
	setp.ge.u64 	%p2771, %rd102, %rd14;
	@%p2771 bra 	$L__BB1_1756;
	setp.lt.s32 	%p2772, %r2, 0;
	setp.eq.s32 	%p2773, %r3, 1062207488;
	ld.shared.f64 	%fd7213, [%r10+552];
	sub.f64 	%fd2290, %fd9758, %fd7213;
	{
	.reg .b32 %temp; 
	mov.b64 	{%temp, %r290}, %fd2290;
	}
	abs.f64 	%fd2291, %fd2290;
	{ // callseq 276, 0
	.param .b64 param0;
	st.param.f64 	[param0], %fd2291;
	.param .b64 param1;
	st.param.f64 	[param1], 0d4000000000000000;
	.param .b64 retval0;
	call.uni (retval0), 
	__internal_accurate_pow, 
	(
	param0, 
	param1
	);
	ld.param.f64 	%fd7214, [retval0];
	} // callseq 276
	setp.lt.s32 	%p2775, %r290, 0;
	neg.f64 	%fd7216, %fd7214;
	selp.f64 	%fd7217, %fd7216, %fd7214, %p2773;
	selp.f64 	%fd7218, %fd7217, %fd7214, %p2775;
	setp.eq.f64 	%p2776, %fd2290, 0d0000000000000000;
	selp.b32 	%r3031, %r290, 0, %p2773;
	or.b32  	%r3032, %r3031, 2146435072;
	selp.b32 	%r3033, %r3032, %r3031, %p2772;
	mov.b32 	%r3034, 0;
	mov.b64 	%fd7219, {%r3034, %r3033};
	selp.f64 	%fd10319, %fd7219, %fd7218, %p2776;
	add.f64 	%fd7220, %fd2290, 0d4000000000000000;
	{
	.reg .b32 %temp; 
	mov.b64 	{%temp, %r3035}, %fd7220;
	}
	and.b32  	%r3036, %r3035, 2146435072;
	setp.ne.s32 	%p2777, %r3036, 2146435072;
	@%p2777 bra 	$L__BB1_1737;
	setp.nan.f64 	%p2778, %fd2290, %fd2290;
	@%p2778 bra 	$L__BB1_1736;
	setp.neu.f64 	%p2779, %fd2291, 0d7FF0000000000000;
	@%p2779 bra 	$L__BB1_1737;
	selp.b32 	%r3037, %r5, %r4, %p1;
	selp.b32 	%r3038, %r3037, %r4, %p2775;
	mov.b32 	%r3039, 0;
	mov.b64 	%fd10319, {%r3039, %r3038};
	bra.uni 	$L__BB1_1737;
$L__BB1_1736:
	mov.f64 	%fd7221, 0d4000000000000000;
	add.rn.f64 	%fd10319, %fd2290, %fd7221;
$L__BB1_1737:
	setp.lt.s32 	%p2781, %r2, 0;
	setp.eq.s32 	%p2782, %r3, 1062207488;
	ld.shared.f64 	%fd7222, [%r11+552];
	sub.f64 	%fd2296, %fd9759, %fd7222;
	{
	.reg .b32 %temp; 
	mov.b64 	{%temp, %r291}, %fd2296;
	}
	abs.f64 	%fd2297, %fd2296;
	{ // callseq 277, 0
	.param .b64 param0;
	st.param.f64 	[param0], %fd2297;
	.param .b64 param1;
	st.param.f64 	[param1], 0d4000000000000000;
	.param .b64 retval0;
	call.uni (retval0), 
	__internal_accurate_pow, 
	(
	param0, 
	param1
	);
	ld.param.f64 	%fd7223, [retval0];
	} // callseq 277
	setp.lt.s32 	%p2784, %r291, 0;
	neg.f64 	%fd7225, %fd7223;
	selp.f64 	%fd7226, %fd7225, %fd7223, %p2782;
	selp.f64 	%fd7227, %fd7226, %fd7223, %p2784;
	setp.eq.f64 	%p2785, %fd2296, 0d0000000000000000;
	selp.b32 	%r3040, %r291, 0, %p2782;
	or.b32  	%r3041, %r3040, 2146435072;
	selp.b32 	%r3042, %r3041, %r3040, %p2781;
	mov.b32 	%r3043, 0;
	mov.b64 	%fd7228, {%r3043, %r3042};
	selp.f64 	%fd10320, %fd7228, %fd7227, %p2785;
	add.f64 	%fd7229, %fd2296, 0d4000000000000000;
	{
	.reg .b32 %temp; 
	mov.b64 	{%temp, %r3044}, %fd7229;
	}
	and.b32  	%r3045, %r3044, 2146435072;
	setp.ne.s32 	%p2786, %r3045, 2146435072;
	@%p2786 bra 	$L__BB1_1742;
	setp.nan.f64 	%p2787, %fd2296, %fd2296;
	@%p2787 bra 	$L__BB1_1741;
	setp.neu.f64 	%p2788, %fd2297, 0d7FF0000000000000;
	@%p2788 bra 	$L__BB1_1742;
	selp.b32 	%r3046, %r5, %r4, %p1;
	selp.b32 	%r3047, %r3046, %r4, %p2784;
	mov.b32 	%r3048, 0;
	mov.b64 	%fd10320, {%r3048, %r3047};
	bra.uni 	$L__BB1_1742;
$L__BB1_1741:
	mov.f64 	%fd7230, 0d4000000000000000;
	add.rn.f64 	%fd10320, %fd2296, %fd7230;
$L__BB1_1742:
	setp.lt.s32 	%p2790, %r2, 0;
	setp.eq.s32 	%p2791, %r3, 1062207488;
	setp.eq.f64 	%p2793, %fd2296, 0d3FF0000000000000;
	selp.f64 	%fd7231, 0d3FF0000000000000, %fd10320, %p2793;
	add.f64 	%fd7232, %fd10319, 0d3EB0C6F7A0B5ED8D;
	setp.eq.f64 	%p2794, %fd2290, 0d3FF0000000000000;
	selp.f64 	%fd7233, 0d3FF000010C6F7A0B, %fd7232, %p2794;
	add.f64 	%fd2302, %fd7233, %fd7231;
	ld.shared.f64 	%fd7234, [%r12+552];
	sub.f64 	%fd2303, %fd9760, %fd7234;
	{
	.reg .b32 %temp; 
	mov.b64 	{%temp, %r292}, %fd2303;
	}
	abs.f64 	%fd2304, %fd2303;
	{ // callseq 278, 0
	.param .b64 param0;
	st.param.f64 	[param0], %fd2304;
	.param .b64 param1;
	st.param.f64 	[param1], 0d4000000000000000;
	.param .b64 retval0;
	call.uni (retval0), 
	__internal_accurate_pow, 
	(
	param0, 
	param1
	);
	ld.param.f64 	%fd7235, [retval0];
	} // callseq 278
	setp.lt.s32 	%p2795, %r292, 0;
	neg.f64 	%fd7237, %fd7235;
	selp.f64 	%fd7238, %fd7237, %fd7235, %p2791;
	selp.f64 	%fd7239, %fd7238, %fd7235, %p2795;
	setp.eq.f64 	%p2796, %fd2303, 0d0000000000000000;
	selp.b32 	%r3049, %r292, 0, %p2791;
	or.b32  	%r3050, %r3049, 2146435072;
	selp.b32 	%r3051, %r3050, %r3049, %p2790;
	mov.b32 	%r3052, 0;
	mov.b64 	%fd7240, {%r3052, %r3051};
	selp.f64 	%fd10321, %fd7240, %fd7239, %p2796;
	add.f64 	%fd7241, %fd2303, 0d4000000000000000;
	{
	.reg .b32 %temp; 
	mov.b64 	{%temp, %r3053}, %fd7241;
	}
	and.b32  	%r3054, %r3053, 2146435072;
	setp.ne.s32 	%p2797, %r3054, 2146435072;
	@%p2797 bra 	$L__BB1_1747;
	setp.nan.f64 	%p2798, %fd2303, %fd2303;
	@%p2798 bra 	$L__BB1_1746;
	setp.neu.f64 	%p2799, %fd2304, 0d7FF0000000000000;
	@%p2799 bra 	$L__BB1_1747;
	selp.b32 	%r3055, %r5, %r4, %p1;
	selp.b32 	%r3056, %r3055, %r4, %p2795;
	mov.b32 	%r3057, 0;
	mov.b64 	%fd10321, {%r3057, %r3056};
	bra.uni 	$L__BB1_1747;
$L__BB1_1746:
	mov.f64 	%fd7242, 0d4000000000000000;
	add.rn.f64 	%fd10321, %fd2303, %fd7242;
$L__BB1_1747:
	setp.eq.f64 	%p2801, %fd2303, 0d3FF0000000000000;
	selp.f64 	%fd7243, 0d3FF0000000000000, %fd10321, %p2801;
	add.f64 	%fd2309, %fd2302, %fd7243;
	{
	.reg .b32 %temp; 
	mov.b64 	{%temp, %r293}, %fd2309;
	}
	abs.f64 	%fd2310, %fd2309;
	setp.eq.f64 	%p2802, %fd2309, 0d0000000000000000;
	@%p2802 bra 	$L__BB1_1749;
	setp.lt.s32 	%p2803, %r293, 0;
	{ // callseq 279, 0
	.param .b64 param0;
	st.param.f64 	[param0], %fd2310;
	.param .b64 param1;
	st.param.f64 	[param1], 0d3FF8000000000000;
	.param .b64 retval0;
	call.uni (retval0), 
	__internal_accurate_pow, 
	(
	param0, 
	param1
	);
	ld.param.f64 	%fd7244, [retval0];
	} // callseq 279
	selp.f64 	%fd10323, 0dFFF8000000000000, %fd7244, %p2803;
	bra.uni 	$L__BB1_1750;
$L__BB1_1749:
	setp.lt.s32 	%p2804, %r6, 0;
	setp.eq.s32 	%p2805, %r7, 1073741824;
	selp.b32 	%r3058, %r293, 0, %p2805;
	or.b32  	%r3059, %r3058, 2146435072;
	selp.b32 	%r3060, %r3059, %r3058, %p2804;
	mov.b32 	%r3061, 0;
	mov.b64 	%fd10323, {%r3061, %r3060};
$L__BB1_1750:
	add.f64 	%fd7246, %fd2309, 0d3FF8000000000000;
	{
	.reg .b32 %temp; 
	mov.b64 	{%temp, %r3062}, %fd7246;
	}
	and.b32  	%r3063, %r3062, 2146435072;
	setp.ne.s32 	%p2806, %r3063, 2146435072;
	@%p2806 bra 	$L__BB1_1755;
	setp.nan.f64 	%p2807, %fd2309, %fd2309;
	@%p2807 bra 	$L__BB1_1754;
	setp.neu.f64 	%p2808, %fd2310, 0d7FF0000000000000;
	@%p2808 bra 	$L__BB1_1755;
	setp.lt.s32 	%p2809, %r293, 0;
	selp.b32 	%r3064, %r9, %r8, %p2;
	selp.b32 	%r3065, %r3064, %r8, %p2809;
	mov.b32 	%r3066, 0;
	mov.b64 	%fd10323, {%r3066, %r3065};
	bra.uni 	$L__BB1_1755;
$L__BB1_1754:
	mov.f64 	%fd7247, 0d3FF8000000000000;
	add.rn.f64 	%fd10323, %fd2309, %fd7247;
$L__BB1_1755:
	setp.eq.f64 	%p2810, %fd2309, 0d3FF0000000000000;
	selp.f64 	%fd7248, 0d3FF0000000000000, %fd10323, %p2810;
	ld.shared.f64 	%fd7249, [%r13+552];
	mul.f64 	%fd7250, %fd2290, %fd7249;
	div.rn.f64 	%fd7251, %fd7250, %fd7248;
	sub.f64 	%fd9772, %fd9772, %fd7251;
	mul.f64 	%fd7252, %fd2296, %fd7249;
	div.rn.f64 	%fd7253, %fd7252, %fd7248;
	sub.f64 	%fd9773, %fd9773, %fd7253;
	mul.f64 	%fd7254, %fd2303, %fd7249;
	div.rn.f64 	%fd7255, %fd7254, %fd7248;
	sub.f64 	%fd9774, %fd9774, %fd7255;
$L__BB1_1756:
	add.s64 	%rd103, %rd11, 70;
	setp.ge.u64 	%p2811, %rd103, %rd14;
	@%p2811 bra 	$L__BB1_1781;
	setp.lt.s32 	%p2812, %r2, 0;
	setp.eq.s32 	%p2813, %r3, 1062207488;
	ld.shared.f64 	%fd7256, [%r10+560];
	sub.f64 	%fd2323, %fd9758, %fd7256;
	{
	.reg .b32 %temp; 
	mov.b64 	{%temp, %r294}, %fd2323;
	}
	abs.f64 	%fd2324, %fd2323;
	{ // callseq 280, 0
	.param .b64 param0;
	st.param.f64 	[param0], %fd2324;
	.param .b64 param1;
	st.param.f64 	[param1], 0d4000000000000000;
	.param .b64 retval0;
	call.uni (retval0), 
	__internal_accurate_pow, 
	(
	param0, 
	param1
	);
	ld.param.f64 	%fd7257, [retval0];
	} // callseq 280
	setp.lt.s32 	%p2815, %r294, 0;
	neg.f64 	%fd7259, %fd7257;
	selp.f64 	%fd7260, %fd7259, %fd7257, %p2813;
	selp.f64 	%fd7261, %fd7260, %fd7257, %p2815;
	setp.eq.f64 	%p2816, %fd2323, 0d0000000000000000;
	selp.b32 	%r3067, %r294, 0, %p2813;
	or.b32  	%r3068, %r3067, 2146435072;
	selp.b32 	%r3069, %r3068, %r3067, %p2812;
	mov.b32 	%r3070, 0;
	mov.b64 	%fd7262, {%r3070, %r3069};
	selp.f64 	%fd10327, %fd7262, %fd7261, %p2816;
	add.f64 	%fd7263, %fd2323, 0d4000000000000000;
	{
	.reg .b32 %temp; 
	mov.b64 	{%temp, %r3071}, %fd7263;
	}
	and.b32  	%r3072, %r3071, 2146435072;
	setp.ne.s32 	%p2817, %r3072, 2146435072;
	@%p2817 bra 	$L__BB1_1762;
	setp.nan.f64 	%p2818, %fd2323, %fd2323;
	@%p2818 bra 	$L__BB1_1761;
	setp.neu.f64 	%p2819, %fd2324, 0d7FF0000000000000;
	@%p2819 bra 	$L__BB1_1762;
	selp.b32 	%r3073, %r5, %r4, %p1;
	selp.b32 	%r3074, %r3073, %r4, %p2815;
	mov.b32 	%r3075, 0;
	mov.b64 	%fd10327, {%r3075, %r3074};
	bra.uni 	$L__BB1_1762;
$L__BB1_1761:
	mov.f64 	%fd7264, 0d4000000000000000;
	add.rn.f64 	%fd10327, %fd2323, %fd7264;
$L__BB1_1762:
	setp.lt.s32 	%p2821, %r2, 0;
	setp.eq.s32 	%p2822, %r3, 1062207488;
	ld.shared.f64 	%fd7265, [%r11+560];
	sub.f64 	%fd2329, %fd9759, %fd7265;
	{
	.reg .b32 %temp; 
	mov.b64 	{%temp, %r295}, %fd2329;
	}
	abs.f64 	%fd2330, %fd2329;
	{ // callseq 281, 0
	.param .b64 param0;
	st.param.f64 	[param0], %fd2330;
	.param .b64 param1;
	st.param.f64 	[param1], 0d4000000000000000;
	.param .b64 retval0;
	call.uni (retval0), 
	__internal_accurate_pow, 
	(
	param0, 
	param1
	);
	ld.param.f64 	%fd7266, [retval0];
	} // callseq 281
	setp.lt.s32 	%p2824, %r295, 0;
	neg.f64 	%fd7268, %fd7266;
	selp.f64 	%fd7269, %fd7268, %fd7266, %p2822;
	selp.f64 	%fd7270, %fd7269, %fd7266, %p2824;
	setp.eq.f64 	%p2825, %fd2329, 0d0000000000000000;
	selp.b32 	%r3076, %r295, 0, %p2822;
	or.b32  	%r3077, %r3076, 2146435072;
	selp.b32 	%r3078, %r3077, %r3076, %p2821;
	mov.b32 	%r3079, 0;
	mov.b64 	%fd7271, {%r3079, %r3078};
	selp.f64 	%fd10328, %fd7271, %fd7270, %p2825;
	add.f64 	%fd7272, %fd2329, 0d4000000000000000;
	{
	.reg .b32 %temp; 
	mov.b64 	{%temp, %r3080}, %fd7272;
	}
	and.b32  	%r3081, %r3080, 2146435072;
	setp.ne.s32 	%p2826, %r3081, 2146435072;
	@%p2826 bra 	$L__BB1_1767;
	setp.nan.f64 	%p2827, %fd2329, %fd2329;
	@%p2827 bra 	$L__BB1_1766;
	setp.neu.f64 	%p2828, %fd2330, 0d7FF0000000000000;
	@%p2828 bra 	$L__BB1_1767;
	selp.b32 	%r3082, %r5, %r4, %p1;
	selp.b32 	%r3083, %r3082, %r4, %p2824;
	mov.b32 	%r3084, 0;
	mov.b64 	%fd10328, {%r3084, %r3083};
	bra.uni 	$L__BB1_1767;
$L__BB1_1766:
	mov.f64 	%fd7273, 0d4000000000000000;
	add.rn.f64 	%fd10328, %fd2329, %fd7273;
$L__BB1_1767:
	setp.lt.s32 	%p2830, %r2, 0;
	setp.eq.s32 	%p2831, %r3, 1062207488;
	setp.eq.f64 	%p2833, %fd2329, 0d3FF0000000000000;
	selp.f64 	%fd7274, 0d3FF0000000000000, %fd10328, %p2833;
	add.f64 	%fd7275, %fd10327, 0d3EB0C6F7A0B5ED8D;
	setp.eq.f64 	%p2834, %fd2323, 0d3FF0000000000000;
	selp.f64 	%fd7276, 0d3FF000010C6F7A0B, %fd7275, %p2834;
	add.f64 	%fd2335, %fd7276, %fd7274;
	ld.shared.f64 	%fd7277, [%r12+560];
	sub.f64 	%fd2336, %fd9760, %fd7277;
	{
	.reg .b32 %temp; 
	mov.b64 	{%temp, %r296}, %fd2336;
	}
	abs.f64 	%fd2337, %fd2336;
	{ // callseq 282, 0
	.param .b64 param0;
	st.param.f64 	[param0], %fd2337;
	.param .b64 param1;
	st.param.f64 	[param1], 0d4000000000000000;
	.param .b64 retval0;
	call.uni (retval0), 
	__internal_accurate_pow, 
	(
	param0, 
	param1
	);
	ld.param.f64 	%fd7278, [retval0];
	} // callseq 282
	setp.lt.s32 	%p2835, %r296, 0;
	neg.f64 	%fd7280, %fd7278;
	selp.f64 	%fd7281, %fd7280, %fd7278, %p2831;
	selp.f64 	%fd7282, %fd7281, %fd7278, %p2835;
	setp.eq.f64 	%p2836, %fd2336, 0d0000000000000000;
	selp.b32 	%r3085, %r296, 0, %p2831;
	or.b32  	%r3086, %r3085, 2146435072;
	selp.b32 	%r3087, %r3086, %r3085, %p2830;
	mov.b32 	%r3088, 0;
	mov.b64 	%fd7283, {%r3088, %r3087};
	selp.f64 	%fd10329, %fd7283, %fd7282, %p2836;
	add.f64 	%fd7284, %fd2336, 0d4000000000000000;
	{
	.reg .b32 %temp; 
	mov.b64 	{%temp, %r3089}, %fd7284;
	}
	and.b32  	%r3090, %r3089, 2146435072;
	setp.ne.s32 	%p2837, %r3090, 2146435072;
	@%p2837 bra 	$L__BB1_1772;
	setp.nan.f64 	%p2838, %fd2336, %fd2336;
	@%p2838 bra 	$L__BB1_1771;
	setp.neu.f64 	%p2839, %fd2337, 0d7FF0000000000000;
	@%p2839 bra 	$L__BB1_1772;
	selp.b32 	%r3091, %r5, %r4, %p1;
	selp.b32 	%r3092, %r3091, %r4, %p2835;
	mov.b32 	%r3093, 0;
	mov.b64 	%fd10329, {%r3093, %r3092};
	bra.uni 	$L__BB1_1772;
$L__BB1_1771:
	mov.f64 	%fd7285, 0d4000000000000000;
	add.rn.f64 	%fd10329, %fd2336, %fd7285;
$L__BB1_1772:
	setp.eq.f64 	%p2841, %fd2336, 0d3FF0000000000000;
	selp.f64 	%fd7286, 0d3FF0000000000000, %fd10329, %p2841;
	add.f64 	%fd2342, %fd2335, %fd7286;
	{
	.reg .b32 %temp; 
	mov.b64 	{%temp, %r297}, %fd2342;
	}
	abs.f64 	%fd2343, %fd2342;
	setp.eq.f64 	%p2842, %fd2342, 0d0000000000000000;
	@%p2842 bra 	$L__BB1_1774;
	setp.lt.s32 	%p2843, %r297, 0;
	{ // callseq 283, 0
	.param .b64 param0;
	st.param.f64 	[param0], %fd2343;
	.param .b64 param1;
	st.param.f64 	[param1], 0d3FF8000000000000;
	.param .b64 retval0;
	call.uni (retval0), 
	__internal_accurate_pow, 
	(
	param0, 
	param1
	);
	ld.param.f64 	%fd7287, [retval0];
	} // callseq 283
	selp.f64 	%fd10331, 0dFFF8000000000000, %fd7287, %p2843;
	bra.uni 	$L__BB1_1775;
$L__BB1_1774:
	setp.lt.s32 	%p2844, %r6, 0;
	setp.eq.s32 	%p2845, %r7, 1073741824;
	selp.b32 	%r3094, %r297, 0, %p2845;
	or.b32  	%r3095, %r3094, 2146435072;
	selp.b32 	%r3096, %r3095, %r3094, %p2844;
	mov.b32 	%r3097, 0;
	mov.b64 	%fd10331, {%r3097, %r3096};
$L__BB1_1775:
	add.f64 	%fd7289, %fd2342, 0d3FF8000000000000;
	{
	.reg .b32 %temp; 
	mov.b64 	{%temp, %r3098}, %fd7289;
	}
	and.b32  	%r3099, %r3098, 2146435072;
	setp.ne.s32 	%p2846, %r3099, 2146435072;
	@%p2846 bra 	$L__BB1_1780;
	setp.nan.f64 	%p2847, %fd2342, %fd2342;
	@%p2847 bra 	$L__BB1_1779;
	setp.neu.f64 	%p2848, %fd2343, 0d7FF0000000000000;
	@%p2848 bra 	$L__BB1_1780;
	setp.lt.s32 	%p2849, %r297, 0;
	selp.b32 	%r3100, %r9, %r8, %p2;
	selp.b32 	%r3101, %r3100, %r8, %p2849;
	mov.b32 	%r3102, 0;
	mov.b64 	%fd10331, {%r3102, %r3101};
	bra.uni 	$L__BB1_1780;
$L__BB1_1779:
	mov.f64 	%fd7290, 0d3FF8000000000000;
	add.rn.f64 	%fd10331, %fd2342, %fd7290;
$L__BB1_1780:
	setp.eq.f64 	%p2850, %fd2342, 0d3FF0000000000000;
	selp.f64 	%fd7291, 0d3FF0000000000000, %fd10331, %p2850;
	ld.shared.f64 	%fd7292, [%r13+560];
	mul.f64 	%fd7293, %fd2323, %fd7292;
	div.rn.f64 	%fd7294, %fd7293, %fd7291;
	sub.f64 	%fd9772, %fd9772, %fd7294;
	mul.f64 	%fd7295, %fd2329, %fd7292;
	div.rn.f64 	%fd7296, %fd7295, %fd7291;
	sub.f64 	%fd9773, %fd9773, %fd7296;
	mul.f64 	%fd7297, %fd2336, %fd7292;
	div.rn.f64 	%fd7298, %fd7297, %fd7291;
	sub.f64 	%fd9774, %fd9774, %fd7298;
$L__BB1_1781:
	add.s64 	%rd104, %rd11, 71;
	setp.ge.u64 	%p2851, %rd104, %rd14;
	@%p2851 bra 	$L__BB1_1806;
	setp.lt.s32 	%p2852, %r2, 0;
	setp.eq.s32 	%p2853, %r3, 1062207488;
	ld.shared.f64 	%fd7299, [%r10+568];
	sub.f64 	%fd2356, %fd9758, %fd7299;
	{
	.reg .b32 %temp; 
	mov.b64 	{%temp, %r298}, %fd2356;
	}
	abs.f64 	%fd2357, %fd2356;
	{ // callseq 284, 0
	.param .b64 param0;
	st.param.f64 	[param0], %fd2357;
	.param .b64 param1;
	st.param.f64 	[param1], 0d4000000000000000;
	.param .b64 retval0;
	call.uni (retval0), 
	__internal_accurate_pow, 
	(
	param0, 
	param1
	);
	ld.param.f64 	%fd7300, [retval0];
	} // callseq 284
	setp.lt.s32 	%p2855, %r298, 0;
	neg.f64 	%fd7302, %fd7300;
	selp.f64 	%fd7303, %fd7302, %fd7300, %p2853;
	selp.f64 	%fd7304, %fd7303, %fd7300, %p2855;
	setp.eq.f64 	%p2856, %fd2356, 0d0000000000000000;
	selp.b32 	%r3103, %r298, 0, %p2853;
	or.b32  	%r3104, %r3103, 2146435072;
	selp.b32 	%r3105, %r3104, %r3103, %p2852;
	mov.b32 	%r3106, 0;
	mov.b64 	%fd7305, {%r3106, %r3105};
	selp.f64 	%fd10335, %fd7305, %fd7304, %p2856;
	add.f64 	%fd7306, %fd2356, 0d4000000000000000;
	{
	.reg .b32 %temp; 
	mov.b64 	{%temp, %r3107}, %fd7306;
	}
	and.b32  	%r3108, %r3107, 2146435072;
	setp.ne.s32 	%p2857, %r3108, 2146435072;
	@%p2857 bra 	$L__BB1_1787;
	setp.nan.f64 	%p2858, %fd2356, %fd2356;
	@%p2858 bra 	$L__BB1_1786;
	setp.neu.f64 	%p2859, %fd2357, 0d7FF0000000000000;
	@%p2859 bra 	$L__BB1_1787;
	selp.b32 	%r3109, %r5, %r4, %p1;
	selp.b32 	%r3110, %r3109, %r4, %p2855;
	mov.b32 	%r3111, 0;
	mov.b64 	%fd10335, {%r3111, %r3110};
	bra.uni 	$L__BB1_1787;
$L__BB1_1786:
	mov.f64 	%fd7307, 0d4000000000000000;
	add.rn.f64 	%fd10335, %fd2356, %fd7307;
$L__BB1_1787:
	setp.lt.s32 	%p2861, %r2, 0;
	setp.eq.s32 	%p2862, %r3, 1062207488;
	ld.shared.f64 	%fd7308, [%r11+568];
	sub.f64 	%fd2362, %fd9759, %fd7308;
	{
	.reg .b32 %temp; 
	mov.b64 	{%temp, %r299}, %fd2362;
	}
	abs.f64 	%fd2363, %fd2362;
	{ // callseq 285, 0
	.param .b64 param0;
	st.param.f64 	[param0], %fd2363;
	.param .b64 param1;
	st.param.f64 	[param1], 0d4000000000000000;
	.param .b64 retval0;
	call.uni (retval0), 
	__internal_accurate_pow, 
	(
	param0, 
	param1
	);
	ld.param.f64 	%fd7309, [retval0];
	} // callseq 285
	setp.lt.s32 	%p2864, %r299, 0;
	neg.f64 	%fd7311, %fd7309;
	selp.f64 	%fd7312, %fd7311, %fd7309, %p2862;
	selp.f64 	%fd7313, %fd7312, %fd7309, %p2864;
	setp.eq.f64 	%p2865, %fd2362, 0d0000000000000000;
	selp.b32 	%r3112, %r299, 0, %p2862;
	or.b32  	%r3113, %r3112, 2146435072;
	selp.b32 	%r3114, %r3113, %r3112, %p2861;
	mov.b32 	%r3115, 0;
	mov.b64 	%fd7314, {%r3115, %r3114};
	selp.f64 	%fd10336, %fd7314, %fd7313, %p2865;
	add.f64 	%fd7315, %fd2362, 0d4000000000000000;
	{
	.reg .b32 %temp; 
	mov.b64 	{%temp, %r3116}, %fd7315;
	}
	and.b32  	%r3117, %r3116, 2146435072;
	setp.ne.s32 	%p2866, %r3117, 2146435072;
	@%p2866 bra 	$L__BB1_1792;
	setp.nan.f64 	%p2867, %fd2362, %fd2362;
	@%p2867 bra 	$L__BB1_1791;
	setp.neu.f64 	%p2868, %fd2363, 0d7FF0000000000000;
	@%p2868 bra 	$L__BB1_1792;
	selp.b32 	%r3118, %r5, %r4, %p1;
	selp.b32 	%r3119, %r3118, %r4, %p2864;
	mov.b32 	%r3120, 0;
	mov.b64 	%fd10336, {%r3120, %r3119};
	bra.uni 	$L__BB1_1792;
$L__BB1_1791:
	mov.f64 	%fd7316, 0d4000000000000000;
	add.rn.f64 	%fd10336, %fd2362, %fd7316;
$L__BB1_1792:
	setp.lt.s32 	%p2870, %r2, 0;
	setp.eq.s32 	%p2871, %r3, 1062207488;
	setp.eq.f64 	%p2873, %fd2362, 0d3FF0000000000000;
	selp.f64 	%fd7317, 0d3FF0000000000000, %fd10336, %p2873;
	add.f64 	%fd7318, %fd10335, 0d3EB0C6F7A0B5ED8D;
	setp.eq.f64 	%p2874, %fd2356, 0d3FF0000000000000;
	selp.f64 	%fd7319, 0d3FF000010C6F7A0B, %fd7318, %p2874;
	add.f64 	%fd2368, %fd7319, %fd7317;
	ld.shared.f64 	%fd7320, [%r12+568];
	sub.f64 	%fd2369, %fd9760, %fd7320;
	{
	.reg .b32 %temp; 
	mov.b64 	{%temp, %r300}, %fd2369;
	}
	abs.f64 	%fd2370, %fd2369;
	{ // callseq 286, 0
	.param .b64 param0;
	st.param.f64 	[param0], %fd2370;
	.param .b64 param1;
	st.param.f64 	[param1], 0d4000000000000000;
	.param .b64 retval0;
	call.uni (retval0), 
	__internal_accurate_pow, 
	(
	param0, 
	param1
	);
	ld.param.f64 	%fd7321, [retval0];
	} // callseq 286
	setp.lt.s32 	%p2875, %r300, 0;
	neg.f64 	%fd7323, %fd7321;
	selp.f64 	%fd7324, %fd7323, %fd7321, %p2871;
	selp.f64 	%fd7325, %fd7324, %fd7321, %p2875;
	setp.eq.f64 	%p2876, %fd2369, 0d0000000000000000;
	selp.b32 	%r3121, %r300, 0, %p2871;
	or.b32  	%r3122, %r3121, 2146435072;
	selp.b32 	%r3123, %r3122, %r3121, %p2870;
	mov.b32 	%r3124, 0;
	mov.b64 	%fd7326, {%r3124, %r3123};
	selp.f64 	%fd10337, %fd7326, %fd7325, %p2876;
	add.f64 	%fd7327, %fd2369, 0d4000000000000000;
	{
	.reg .b32 %temp; 
	mov.b64 	{%temp, %r3125}, %fd7327;
	}
	and.b32  	%r3126, %r3125, 2146435072;
	setp.ne.s32 	%p2877, %r3126, 2146435072;
	@%p2877 bra 	$L__BB1_1797;
	setp.nan.f64 	%p2878, %fd2369, %fd2369;
	@%p2878 bra 	$L__BB1_1796;
	setp.neu.f64 	%p2879, %fd2370, 0d7FF0000000000000;
	@%p2879 bra 	$L__BB1_1797;
	selp.b32 	%r3127, %r5, %r4, %p1;
	selp.b32 	%r3128, %r3127, %r4, %p2875;
	mov.b32 	%r3129, 0;
	mov.b64 	%fd10337, {%r3129, %r3128};
	bra.uni 	$L__BB1_1797;
$L__BB1_1796:
	mov.f64 	%fd7328, 0d4000000000000000;
	add.rn.f64 	%fd10337, %fd2369, %fd7328;
$L__BB1_1797:
	setp.eq.f64 	%p2881, %fd2369, 0d3FF0000000000000;
	selp.f64 	%fd7329, 0d3FF0000000000000, %fd10337, %p2881;
	add.f64 	%fd2375, %fd2368, %fd7329;
	{
	.reg .b32 %temp; 
	mov.b64 	{%temp, %r301}, %fd2375;
	}
	abs.f64 	%fd2376, %fd2375;
	setp.eq.f64 	%p2882, %fd2375, 0d0000000000000000;
	@%p2882 bra 	$L__BB1_1799;
	setp.lt.s32 	%p2883, %r301, 0;
	{ // callseq 287, 0
	.param .b64 param0;
	st.param.f64 	[param0], %fd2376;
	.param .b64 param1;
	st.param.f64 	[param1], 0d3FF8000000000000;
	.param .b64 retval0;
	call.uni (retval0), 
	__internal_accurate_pow, 
	(
	param0, 
	param1
	);
	ld.param.f64 	%fd7330, [retval0];
	} // callseq 287
	selp.f64 	%fd10339, 0dFFF8000000000000, %fd7330, %p2883;
	bra.uni 	$L__BB1_1800;
$L__BB1_1799:
	setp.lt.s32 	%p2884, %r6, 0;
	setp.eq.s32 	%p2885, %r7, 1073741824;
	selp.b32 	%r3130, %r301, 0, %p2885;
	or.b32  	%r3131, %r3130, 2146435072;
	selp.b32 	%r3132, %r3131, %r3130, %p2884;
	mov.b32 	%r3133, 0;
	mov.b64 	%fd10339, {%r3133, %r3132};
$L__BB1_1800:
	add.f64 	%fd7332, %fd2375, 0d3FF8000000000000;
	{
	.reg .b32 %temp; 
	mov.b64 	{%temp, %r3134}, %fd7332;
	}
	and.b32  	%r3135, %r3134, 2146435072;
	setp.ne.s32 	%p2886, %r3135, 2146435072;
	@%p2886 bra 	$L__BB1_1805;
	setp.nan.f64 	%p2887, %fd2375, %fd2375;
	@%p2887 bra 	$L__BB1_1804;
	setp.neu.f64 	%p2888, %fd2376, 0d7FF0000000000000;
	@%p2888 bra 	$L__BB1_1805;
	setp.lt.s32 	%p2889, %r301, 0;
	selp.b32 	%r3136, %r9, %r8, %p2;
	selp.b32 	%r3137, %r3136, %r8, %p2889;
	mov.b32 	%r3138, 0;
	mov.b64 	%fd10339, {%r3138, %r3137};
	bra.uni 	$L__BB1_1805;
$L__BB1_1804:
	mov.f64 	%fd7333, 0d3FF8000000000000;
	add.rn.f64 	%fd10339, %fd2375, %fd7333;
$L__BB1_1805:
	setp.eq.f64 	%p2890, %fd2375, 0d3FF0000000000000;
	selp.f64 	%fd7334, 0d3FF0000000000000, %fd10339, %p2890;
	ld.shared.f64 	%fd7335, [%r13+568];
	mul.f64 	%fd7336, %fd2356, %fd7335;
	div.rn.f64 	%fd7337, %fd7336, %fd7334;
	sub.f64 	%fd9772, %fd9772, %fd7337;
	mul.f64 	%fd7338, %fd2362, %fd7335;
	div.rn.f64 	%fd7339, %fd7338, %fd7334;
	sub.f64 	%fd9773, %fd9773, %fd7339;
	mul.f64 	%fd7340, %fd2369, %fd7335;
	div.rn.f64 	%fd7341, %fd7340, %fd7334;
	sub.f64 	%fd9774, %fd9774, %fd7341;
$L__BB1_1806:
	add.s64 	%rd105, %rd11, 72;
	setp.ge.u64 	%p2891, %rd105, %rd14;
	@%p2891 bra 	$L__BB1_1831;
	setp.lt.s32 	%p2892, %r2, 0;
	setp.eq.s32 	%p2893, %r3, 1062207488;
	ld.shared.f64 	%fd7342, [%r10+576];
	sub.f64 	%fd2389, %fd9758, %fd7342;
	{
	.reg .b32 %temp; 
	mov.b64 	{%temp, %r302}, %fd2389;
	}
	abs.f64 	%fd2390, %fd2389;
	{ // callseq 288, 0
	.param .b64 param0;
	st.param.f64 	[param0], %fd2390;
	.param .b64 param1;
	st.param.f64 	[param1], 0d4000000000000000;
	.param .b64 retval0;
	call.uni (retval0), 
	__internal_accurate_pow, 
	(
	param0, 
	param1
	);
	ld.param.f64 	%fd7343, [retval0];
	} // callseq 288
	setp.lt.s32 	%p2895, %r302, 0;
	neg.f64 	%fd7345, %fd7343;
	selp.f64 	%fd7346, %fd7345, %fd7343, %p2893;
	selp.f64 	%fd7347, %fd7346, %fd7343, %p2895;
	setp.eq.f64 	%p2896, %fd2389, 0d0000000000000000;
	selp.b32 	%r3139, %r302, 0, %p2893;
	or.b32  	%r3140, %r3139, 2146435072;
	selp.b32 	%r3141, %r3140, %r3139, %p2892;
	mov.b32 	%r3142, 0;
	mov.b64 	%fd7348, {%r3142, %r3141};
	selp.f64 	%fd10343, %fd7348, %fd7347, %p2896;
	add.f64 	%fd7349, %fd2389, 0d4000000000000000;
	{
	.reg .b32 %temp; 
	mov.b64 	{%temp, %r3143}, %fd7349;
	}
	and.b32  	%r3144, %r3143, 2146435072;
	setp.ne.s32 	%p2897, %r3144, 2146435072;
	@%p2897 bra 	$L__BB1_1812;
	setp.nan.f64 	%p2898, %fd2389, %fd2389;
	@%p2898 bra 	$L__BB1_1811;
	setp.neu.f64 	%p2899, %fd2390, 0d7FF0000000000000;
	@%p2899 bra 	$L__BB1_1812;
	selp.b32 	%r3145, %r5, %r4, %p1;
	selp.b32 	%r3146, %r3145, %r4, %p2895;
	mov.b32 	%r3147, 0;
	mov.b64 	%fd10343, {%r3147, %r3146};
	bra.uni 	$L__BB1_1812;
$L__BB1_1811:
	mov.f64 	%fd7350, 0d4000000000000000;
	add.rn.f64 	%fd10343, %fd2389, %fd7350;
$L__BB1_1812:
	setp.lt.s32 	%p2901, %r2, 0;
	setp.eq.s32 	%p2902, %r3, 1062207488;
	ld.shared.f64 	%fd7351, [%r11+576];
	sub.f64 	%fd2395, %fd9759, %fd7351;
	{
	.reg .b32 %temp; 
	mov.b64 	{%temp, %r303}, %fd2395;
	}
	abs.f64 	%fd2396, %fd2395;
	{ // callseq 289, 0
	.param .b64 param0;
	st.param.f64 	[param0], %fd2396;
	.param .b64 param1;
	st.param.f64 	[param1], 0d4000000000000000;
	.param .b64 retval0;
	call.uni (retval0), 
	__internal_accurate_pow, 
	(
	param0, 
	param1
	);
	ld.param.f64 	%fd7352, [retval0];
	} // callseq 289
	setp.lt.s32 	%p2904, %r303, 0;
	neg.f64 	%fd7354, %fd7352;
	selp.f64 	%fd7355, %fd7354, %fd7352, %p2902;
	selp.f64 	%fd7356, %fd7355, %fd7352, %p2904;
	setp.eq.f64 	%p2905, %fd2395, 0d0000000000000000;
	selp.b32 	%r3148, %r303, 0, %p2902;
	or.b32  	%r3149, %r3148, 2146435072;
	selp.b32 	%r3150, %r3149, %r3148, %p2901;
	mov.b32 	%r3151, 0;
	mov.b64 	%fd7357, {%r3151, %r3150};
	selp.f64 	%fd10344, %fd7357, %fd7356, %p2905;
	add.f64 	%fd7358, %fd2395, 0d4000000000000000;
	{
	.reg .b32 %temp; 
	mov.b64 	{%temp, %r3152}, %fd7358;
	}
	and.b32  	%r3153, %r3152, 2146435072;
	setp.ne.s32 	%p2906, %r3153, 2146435072;
	@%p2906 bra 	$L__BB1_1817;
	setp.nan.f64 	%p2907, %fd2395, %fd2395;
	@%p2907 bra 	$L__BB1_1816;
	setp.neu.f64 	%p2908, %fd2396, 0d7FF0000000000000;
	@%p2908 bra 	$L__BB1_1817;
	selp.b32 	%r3154, %r5, %r4, %p1;
	selp.b32 	%r3155, %r3154, %r4, %p2904;
	mov.b32 	%r3156, 0;
	mov.b64 	%fd10344, {%r3156, %r3155};
	bra.uni 	$L__BB1_1817;
$L__BB1_1816:
	mov.f64 	%fd7359, 0d4000000000000000;
	add.rn.f64 	%fd10344, %fd2395, %fd7359;
$L__BB1_1817:
	setp.lt.s32 	%p2910, %r2, 0;
	setp.eq.s32 	%p2911, %r3, 1062207488;
	setp.eq.f64 	%p2913, %fd2395, 0d3FF0000000000000;
	selp.f64 	%fd7360, 0d3FF0000000000000, %fd10344, %p2913;
	add.f64 	%fd7361, %fd10343, 0d3EB0C6F7A0B5ED8D;
	setp.eq.f64 	%p2914, %fd2389, 0d3FF0000000000000;
	selp.f64 	%fd7362, 0d3FF000010C6F7A0B, %fd7361, %p2914;
	add.f64 	%fd2401, %fd7362, %fd7360;
	ld.shared.f64 	%fd7363, [%r12+576];
	sub.f64 	%fd2402, %fd9760, %fd7363;
	{
	.reg .b32 %temp; 
	mov.b64 	{%temp, %r304}, %fd2402;
	}
	abs.f64 	%fd2403, %fd2402;
	{ // callseq 290, 0
	.param .b64 param0;
	st.param.f64 	[param0], %fd2403;
	.param .b64 param1;
	st.param.f64 	[param1], 0d4000000000000000;
	.param .b64 retval0;
	call.uni (retval0), 
	__internal_accurate_pow, 
	(
	param0, 
	param1
	);
	ld.param.f64 	%fd7364, [retval0];
	} // callseq 290
	setp.lt.s32 	%p2915, %r304, 0;
	neg.f64 	%fd7366, %fd7364;
	selp.f64 	%fd7367, %fd7366, %fd7364, %p2911;
	selp.f64 	%fd7368, %fd7367, %fd7364, %p2915;
	setp.eq.f64 	%p2916, %fd2402, 0d0000000000000000;
	selp.b32 	%r3157, %r304, 0, %p2911;
	or.b32  	%r3158, %r3157, 2146435072;
	selp.b32 	%r3159, %r3158, %r3157, %p2910;
	mov.b32 	%r3160, 0;
	mov.b64 	%fd7369, {%r3160, %r3159};
	selp.f64 	%fd10345, %fd7369, %fd7368, %p2916;
	add.f64 	%fd7370, %fd2402, 0d4000000000000000;
	{
	.reg .b32 %temp; 
	mov.b64 	{%temp, %r3161}, %fd7370;
	}
	and.b32  	%r3162, %r3161, 2146435072;
	setp.ne.s32 	%p2917, %r3162, 2146435072;
	@%p2917 bra 	$L__BB1_1822;
	setp.nan.f64 	%p2918, %fd2402, %fd2402;
	@%p2918 bra 	$L__BB1_1821;
	setp.neu.f64 	%p2919, %fd2403, 0d7FF0000000000000;
	@%p2919 bra 	$L__BB1_1822;
	selp.b32 	%r3163, %r5, %r4, %p1;
	selp.b32 	%r3164, %r3163, %r4, %p2915;
	mov.b32 	%r3165, 0;
	mov.b64 	%fd10345, {%r3165, %r3164};
	bra.uni 	$L__BB1_1822;
$L__BB1_1821:
	mov.f64 	%fd7371, 0d4000000000000000;
	add.rn.f64 	%fd10345, %fd2402, %fd7371;
$L__BB1_1822:
	setp.eq.f64 	%p2921, %fd2402, 0d3FF0000000000000;
	selp.f64 	%fd7372, 0d3FF0000000000000, %fd10345, %p2921;
	add.f64 	%fd2408, %fd2401, %fd7372;
	{
	.reg .b32 %temp; 
	mov.b64 	{%temp, %r305}, %fd2408;
	}
	abs.f64 	%fd2409, %fd2408;
	setp.eq.f64 	%p2922, %fd2408, 0d0000000000000000;
	@%p2922 bra 	$L__BB1_1824;
	setp.lt.s32 	%p2923, %r305, 0;
	{ // callseq 291, 0
	.param .b64 param0;
	st.param.f64 	[param0], %fd2409;
	.param .b64 param1;
	st.param.f64 	[param1], 0d3FF8000000000000;
	.param .b64 retval0;
	call.uni (retval0), 
	__internal_accurate_pow, 
	(
	param0, 
	param1
	);
	ld.param.f64 	%fd7373, [retval0];
	} // callseq 291
	selp.f64 	%fd10347, 0dFFF8000000000000, %fd7373, %p2923;
	bra.uni 	$L__BB1_1825;
$L__BB1_1824:
	setp.lt.s32 	%p2924, %r6, 0;
	setp.eq.s32 	%p2925, %r7, 1073741824;
	selp.b32 	%r3166, %r305, 0, %p2925;
	or.b32  	%r3167, %r3166, 2146435072;
	selp.b32 	%r3168, %r3167, %r3166, %p2924;
	mov.b32 	%r3169, 0;
	mov.b64 	%fd10347, {%r3169, %r3168};
$L__BB1_1825:
	add.f64 	%fd7375, %fd2408, 0d3FF8000000000000;
	{
	.reg .b32 %temp; 
	mov.b64 	{%temp, %r3170}, %fd7375;
	}
	and.b32  	%r3171, %r3170, 2146435072;
	setp.ne.s32 	%p2926, %r3171, 2146435072;
	@%p2926 bra 	$L__BB1_1830;
	setp.nan.f64 	%p2927, %fd2408, %fd2408;
	@%p2927 bra 	$L__BB1_1829;
	setp.neu.f64 	%p2928, %fd2409, 0d7FF0000000000000;
	@%p2928 bra 	$L__BB1_1830;
	setp.lt.s32 	%p2929, %r305, 0;
	selp.b32 	%r3172, %r9, %r8, %p2;
	selp.b32 	%r3173, %r3172, %r8, %p2929;
	mov.b32 	%r3174, 0;
	mov.b64 	%fd10347, {%r3174, %r3173};
	bra.uni 	$L__BB1_1830;
$L__BB1_1829:
	mov.f64 	%fd7376, 0d3FF8000000000000;
	add.rn.f64 	%fd10347, %fd2408, %fd7376;
$L__BB1_1830:
	setp.eq.f64 	%p2930, %fd2408, 0d3FF0000000000000;
	selp.f64 	%fd7377, 0d3FF0000000000000, %fd10347, %p2930;
	ld.shared.f64 	%fd7378, [%r13+576];
	mul.f64 	%fd7379, %fd2389, %fd7378;
	div.rn.f64 	%fd7380, %fd7379, %fd7377;
	sub.f64 	%fd9772, %fd9772, %fd7380;
	mul.f64 	%fd7381, %fd2395, %fd7378;
	div.rn.f64 	%fd7382, %fd7381, %fd7377;
	sub.f64 	%fd9773, %fd9773, %fd7382;
	mul.f64 	%fd7383, %fd2402, %fd7378;
	div.rn.f64 	%fd7384, %fd7383, %fd7377;
	sub.f64 	%fd9774, %fd9774, %fd7384;
$L__BB1_1831:
	add.s64 	%rd106, %rd11, 73;
	setp.ge.u64 	%p2931, %rd106, %rd14;
	@%p2931 bra 	$L__BB1_1856;
	setp.lt.s32 	%p2932, %r2, 0;
	setp.eq.s32 	%p2933, %r3, 1062207488;
	ld.shared.f64 	%fd7385, [%r10+584];
	sub.f64 	%fd2422, %fd9758, %fd7385;
	{
	.reg .b32 %temp; 
	mov.b64 	{%temp, %r306}, %fd2422;
	}
	abs.f64 	%fd2423, %fd2422;
	{ // callseq 292, 0
	.param .b64 param0;
	st.param.f64 	[param0], %fd2423;
	.param .b64 param1;
	st.param.f64 	[param1], 0d4000000000000000;
	.param .b64 retval0;
	call.uni (retval0), 
	__internal_accurate_pow, 
	(
	param0, 
	param1
	);
	ld.param.f64 	%fd7386, [retval0];
	} // callseq 292
	setp.lt.s32 	%p2935, %r306, 0;
	neg.f64 	%fd7388, %fd7386;
	selp.f64 	%fd7389, %fd7388, %fd7386, %p2933;
	selp.f64 	%fd7390, %fd7389, %fd7386, %p2935;
	setp.eq.f64 	%p2936, %fd2422, 0d0000000000000000;
	selp.b32 	%r3175, %r306, 0, %p2933;
	or.b32  	%r3176, %r3175, 2146435072;
	selp.b32 	%r3177, %r3176, %r3175, %p2932;
	mov.b32 	%r3178, 0;
	mov.b64 	%fd7391, {%r3178, %r3177};
	selp.f64 	%fd10351, %fd7391, %fd7390, %p2936;
	add.f64 	%fd7392, %fd2422, 0d4000000000000000;
	{
	.reg .b32 %temp; 
	mov.b64 	{%temp, %r3179}, %fd7392;
	}
	and.b32  	%r3180, %r3179, 2146435072;
	setp.ne.s32 	%p2937, %r3180, 2146435072;
	@%p2937 bra 	$L__BB1_1837;
	setp.nan.f64 	%p2938, %fd2422, %fd2422;
	@%p2938 bra 	$L__BB1_1836;
	setp.neu.f64 	%p2939, %fd2423, 0d7FF0000000000000;
	@%p2939 bra 	$L__BB1_1837;
	selp.b32 	%r3181, %r5, %r4, %p1;
	selp.b32 	%r3182, %r3181, %r4, %p2935;
	mov.b32 	%r3183, 0;
	mov.b64 	%fd10351, {%r3183, %r3182};
	bra.uni 	$L__BB1_1837;
$L__BB1_1836:
	mov.f64 	%fd7393, 0d4000000000000000;
	add.rn.f64 	%fd10351, %fd2422, %fd7393;
$L__BB1_1837:
	setp.lt.s32 	%p2941, %r2, 0;
	setp.eq.s32 	%p2942, %r3, 1062207488;
	ld.shared.f64 	%fd7394, [%r11+584];
	sub.f64 	%fd2428, %fd9759, %fd7394;
	{
	.reg .b32 %temp; 
	mov.b64 	{%temp, %r307}, %fd2428;
	}
	abs.f64 	%fd2429, %fd2428;
	{ // callseq 293, 0
	.param .b64 param0;
	st.param.f64 	[param0], %fd2429;
	.param .b64 param1;
	st.param.f64 	[param1], 0d4000000000000000;
	.param .b64 retval0;
	call.uni (retval0), 
	__internal_accurate_pow, 
	(
	param0, 
	param1
	);
	ld.param.f64 	%fd7395, [retval0];
	} // callseq 293
	setp.lt.s32 	%p2944, %r307, 0;
	neg.f64 	%fd7397, %fd7395;
	selp.f64 	%fd7398, %fd7397, %fd7395, %p2942;
	selp.f64 	%fd7399, %fd7398, %fd7395, %p2944;
	setp.eq.f64 	%p2945, %fd2428, 0d0000000000000000;
	selp.b32 	%r3184, %r307, 0, %p2942;
	or.b32  	%r3185, %r3184, 2146435072;
	selp.b32 	%r3186, %r3185, %r3184, %p2941;
	mov.b32 	%r3187, 0;
	mov.b64 	%fd7400, {%r3187, %r3186};
	selp.f64 	%fd10352, %fd7400, %fd7399, %p2945;
	add.f64 	%fd7401, %fd2428, 0d4000000000000000;
	{
	.reg .b32 %temp; 
	mov.b64 	{%temp, %r3188}, %fd7401;
	}
	and.b32  	%r3189, %r3188, 2146435072;
	setp.ne.s32 	%p2946, %r3189, 2146435072;
	@%p2946 bra 	$L__BB1_1842;
	setp.nan.f64 	%p2947, %fd2428, %fd2428;
	@%p2947 bra 	$L__BB1_1841;
	setp.neu.f64 	%p2948, %fd2429, 0d7FF0000000000000;
	@%p2948 bra 	$L__BB1_1842;
	selp.b32 	%r3190, %r5, %r4, %p1;
	selp.b32 	%r3191, %r3190, %r4, %p2944;
	mov.b32 	%r3192, 0;
	mov.b64 	%fd10352, {%r3192, %r3191};
	bra.uni 	$L__BB1_1842;
$L__BB1_1841:
	mov.f64 	%fd7402, 0d4000000000000000;
	add.rn.f64 	%fd10352, %fd2428, %fd7402;
$L__BB1_1842:
	setp.lt.s32 	%p2950, %r2, 0;
	setp.eq.s32 	%p2951, %r3, 1062207488;
	setp.eq.f64 	%p2953, %fd2428, 0d3FF0000000000000;
	selp.f64 	%fd7403, 0d3FF0000000000000, %fd10352, %p2953;
	add.f64 	%fd7404, %fd10351, 0d3EB0C6F7A0B5ED8D;
	setp.eq.f64 	%p2954, %fd2422, 0d3FF0000000000000;
	selp.f64 	%fd7405, 0d3FF000010C6F7A0B, %fd7404, %p2954;
	add.f64 	%fd2434, %fd7405, %fd7403;
	ld.shared.f64 	%fd7406, [%r12+584];
	sub.f64 	%fd2435, %fd9760, %fd7406;
	{
	.reg .b32 %temp; 
	mov.b64 	{%temp, %r308}, %fd2435;
	}
	abs.f64 	%fd2436, %fd2435;
	{ // callseq 294, 0
	.param .b64 param0;
	st.param.f64 	[param0], %fd2436;
	.param .b64 param1;
	st.param.f64 	[param1], 0d4000000000000000;
	.param .b64 retval0;
	call.uni (retval0), 
	__internal_accurate_pow, 
	(
	param0, 
	param1
	);
	ld.param.f64 	%fd7407, [retval0];
	} // callseq 294
	setp.lt.s32 	%p2955, %r308, 0;
	neg.f64 	%fd7409, %fd7407;
	selp.f64 	%fd7410, %fd7409, %fd7407, %p2951;
	selp.f64 	%fd7411, %fd7410, %fd7407, %p2955;
	setp.eq.f64 	%p2956, %fd2435, 0d0000000000000000;
	selp.b32 	%r3193, %r308, 0, %p2951;
	or.b32  	%r3194, %r3193, 2146435072;
	selp.b32 	%r3195, %r3194, %r3193, %p2950;
	mov.b32 	%r3196, 0;
	mov.b64 	%fd7412, {%r3196, %r3195};
	selp.f64 	%fd10353, %fd7412, %fd7411, %p2956;
	add.f64 	%fd7413, %fd2435, 0d4000000000000000;
	{
	.reg .b32 %temp; 
	mov.b64 	{%temp, %r3197}, %fd7413;
	}
	and.b32  	%r3198, %r3197, 2146435072;
	setp.ne.s32 	%p2957, %r3198, 2146435072;
	@%p2957 bra 	$L__BB1_1847;
	setp.nan.f64 	%p2958, %fd2435, %fd2435;
	@%p2958 bra 	$L__BB1_1846;
	setp.neu.f64 	%p2959, %fd2436, 0d7FF0000000000000;
	@%p2959 bra 	$L__BB1_1847;
	selp.b32 	%r3199, %r5, %r4, %p1;
	selp.b32 	%r3200, %r3199, %r4, %p2955;
	mov.b32 	%r3201, 0;
	mov.b64 	%fd10353, {%r3201, %r3200};
	bra.uni 	$L__BB1_1847;
$L__BB1_1846:
	mov.f64 	%fd7414, 0d4000000000000000;
	add.rn.f64 	%fd10353, %fd2435, %fd7414;
$L__BB1_1847:
	setp.eq.f64 	%p2961, %fd2435, 0d3FF0000000000000;
	selp.f64 	%fd7415, 0d3FF0000000000000, %fd10353, %p2961;
	add.f64 	%fd2441, %fd2434, %fd7415;
	{
	.reg .b32 %temp; 
	mov.b64 	{%temp, %r309}, %fd2441;
	}
	abs.f64 	%fd2442, %fd2441;
	setp.eq.f64 	%p2962, %fd2441, 0d0000000000000000;
	@%p2962 bra 	$L__BB1_1849;
	setp.lt.s32 	%p2963, %r309, 0;
	{ // callseq 295, 0
	.param .b64 param0;
	st.param.f64 	[param0], %fd2442;
	.param .b64 param1;
	st.param.f64 	[param1], 0d3FF8000000000000;
	.param .b64 retval0;
	call.uni (retval0), 
	__internal_accurate_pow, 
	(
	param0, 
	param1
	);
	ld.param.f64 	%fd7416, [retval0];
	} // callseq 295
	selp.f64 	%fd10355, 0dFFF8000000000000, %fd7416, %p2963;
	bra.uni 	$L__BB1_1850;
$L__BB1_1849:
	setp.lt.s32 	%p2964, %r6, 0;
	setp.eq.s32 	%p2965, %r7, 1073741824;
	selp.b32 	%r3202, %r309, 0, %p2965;
	or.b32  	%r3203, %r3202, 2146435072;
	selp.b32 	%r3204, %r3203, %r3202, %p2964;
	mov.b32 	%r3205, 0;
	mov.b64 	%fd10355, {%r3205, %r3204};
$L__BB1_1850:
	add.f64 	%fd7418, %fd2441, 0d3FF8000000000000;
	{
	.reg .b32 %temp; 
	mov.b64 	{%temp, %r3206}, %fd7418;
	}
	and.b32  	%r3207, %r3206, 2146435072;
	setp.ne.s32 	%p2966, %r3207, 2146435072;
	@%p2966 bra 	$L__BB1_1855;
	setp.nan.f64 	%p2967, %fd2441, %fd2441;
	@%p2967 bra 	$L__BB1_1854;
	setp.neu.f64 	%p2968, %fd2442, 0d7FF0000000000000;
	@%p2968 bra 	$L__BB1_1855;
	setp.lt.s32 	%p2969, %r309, 0;
	selp.b32 	%r3208, %r9, %r8, %p2;
	selp.b32 	%r3209, %r3208, %r8, %p2969;
	mov.b32 	%r3210, 0;
	mov.b64 	%fd10355, {%r3210, %r3209};
	bra.uni 	$L__BB1_1855;
$L__BB1_1854:
	mov.f64 	%fd7419, 0d3FF8000000000000;
	add.rn.f64 	%fd10355, %fd2441, %fd7419;
$L__BB1_1855:
	setp.eq.f64 	%p2970, %fd2441, 0d3FF0000000000000;
	selp.f64 	%fd7420, 0d3FF0000000000000, %fd10355, %p2970;
	ld.shared.f64 	%fd7421, [%r13+584];
	mul.f64 	%fd7422, %fd2422, %fd7421;
	div.rn.f64 	%fd7423, %fd7422, %fd7420;
	sub.f64 	%fd9772, %fd9772, %fd7423;
	mul.f64 	%fd7424, %fd2428, %fd7421;
	div.rn.f64 	%fd7425, %fd7424, %fd7420;
	sub.f64 	%fd9773, %fd9773, %fd7425;
	mul.f64 	%fd7426, %fd2435, %fd7421;
	div.rn.f64 	%fd7427, %fd7426, %fd7420;
	sub.f64 	%fd9774, %fd9774, %fd7427;
$L__BB1_1856:
	add.s64 	%rd107, %rd11, 74;
	setp.ge.u64 	%p2971, %rd107, %rd14;
	@%p2971 bra 	$L__BB1_1881;
	setp.lt.s32 	%p2972, %r2, 0;
	setp.eq.s32 	%p2973, %r3, 1062207488;
	ld.shared.f64 	%fd7428, [%r10+592];
	sub.f64 	%fd2455, %fd9758, %fd7428;
	{
	.reg .b32 %temp; 
	mov.b64 	{%temp, %r310}, %fd2455;
	}
	abs.f64 	%fd2456, %fd2455;
	{ // callseq 296, 0
	.param .b64 param0;
	st.param.f64 	[param0], %fd2456;
	.param .b64 param1;
	st.param.f64 	[param1], 0d4000000000000000;
	.param .b64 retval0;
	call.uni (retval0), 
	__internal_accurate_pow, 
	(
	param0, 
	param1
	);
	ld.param.f64 	%fd7429, [retval0];
	} // callseq 296
	setp.lt.s32 	%p2975, %r310, 0;
	neg.f64 	%fd7431, %fd7429;
	selp.f64 	%fd7432, %fd7431, %fd7429, %p2973;
	selp.f64 	%fd7433, %fd7432, %fd7429, %p2975;
	setp.eq.f64 	%p2976, %fd2455, 0d0000000000000000;
	selp.b32 	%r3211, %r310, 0, %p2973;
	or.b32  	%r3212, %r3211, 2146435072;
	selp.b32 	%r3213, %r3212, %r3211, %p2972;
	mov.b32 	%r3214, 0;
	mov.b64 	%fd7434, {%r3214, %r3213};
	selp.f64 	%fd10359, %fd7434, %fd7433, %p2976;
	add.f64 	%fd7435, %fd2455, 0d4000000000000000;
	{
	.reg .b32 %temp; 
	mov.b64 	{%temp, %r3215}, %fd7435;
	}
	and.b32  	%r3216, %r3215, 2146435072;
	setp.ne.s32 	%p2977, %r3216, 2146435072;
	@%p2977 bra 	$L__BB1_1862;
	setp.nan.f64 	%p2978, %fd2455, %fd2455;
	@%p2978 bra 	$L__BB1_1861;
	setp.neu.f64 	%p2979, %fd2456, 0d7FF0000000000000;
	@%p2979 bra 	$L__BB1_1862;
	selp.b32 	%r3217, %r5, %r4, %p1;
	selp.b32 	%r3218, %r3217, %r4, %p2975;
	mov.b32 	%r3219, 0;
	mov.b64 	%fd10359, {%r3219, %r3218};
	bra.uni 	$L__BB1_1862;
$L__BB1_1861:
	mov.f64 	%fd7436, 0d4000000000000000;
	add.rn.f64 	%fd10359, %fd2455, %fd7436;
$L__BB1_1862:
	setp.lt.s32 	%p2981, %r2, 0;
	setp.eq.s32 	%p2982, %r3, 1062207488;
	ld.shared.f64 	%fd7437, [%r11+592];
	sub.f64 	%fd2461, %fd9759, %fd7437;
	{
	.reg .b32 %temp; 
	mov.b64 	{%temp, %r311}, %fd2461;
	}
	abs.f64 	%fd2462, %fd2461;
	{ // callseq 297, 0
	.param .b64 param0;
	st.param.f64 	[param0], %fd2462;
	.param .b64 param1;
	st.param.f64 	[param1], 0d4000000000000000;
	.param .b64 retval0;
	call.uni (retval0), 
	__internal_accurate_pow, 
	(
	param0, 
	param1
	);
	ld.param.f64 	%fd7438, [retval0];
	} // callseq 297
	setp.lt.s32 	%p2984, %r311, 0;
	neg.f64 	%fd7440, %fd7438;
	selp.f64 	%fd7441, %fd7440, %fd7438, %p2982;
	selp.f64 	%fd7442, %fd7441, %fd7438, %p2984;
	setp.eq.f64 	%p2985, %fd2461, 0d0000000000000000;
	selp.b32 	%r3220, %r311, 0, %p2982;
	or.b32  	%r3221, %r3220, 2146435072;
	selp.b32 	%r3222, %r3221, %r3220, %p2981;
	mov.b32 	%r3223, 0;
	mov.b64 	%fd7443, {%r3223, %r3222};
	selp.f64 	%fd10360, %fd7443, %fd7442, %p2985;
	add.f64 	%fd7444, %fd2461, 0d4000000000000000;
	{
	.reg .b32 %temp; 
	mov.b64 	{%temp, %r3224}, %fd7444;
	}
	and.b32  	%r3225, %r3224, 2146435072;
	setp.ne.s32 	%p2986, %r3225, 2146435072;
	@%p2986 bra 	$L__BB1_1867;
	setp.nan.f64 	%p2987, %fd2461, %fd2461;
	@%p2987 bra 	$L__BB1_1866;
	setp.neu.f64 	%p2988, %fd2462, 0d7FF0000000000000;
	@%p2988 bra 	$L__BB1_1867;
	selp.b32 	%r3226, %r5, %r4, %p1;
	selp.b32 	%r3227, %r3226, %r4, %p2984;
	mov.b32 	%r3228, 0;
	mov.b64 	%fd10360, {%r3228, %r3227};
	bra.uni 	$L__BB1_1867;
$L__BB1_1866:
	mov.f64 	%fd7445, 0d4000000000000000;
	add.rn.f64 	%fd10360, %fd2461, %fd7445;
$L__BB1_1867:
	setp.lt.s32 	%p2990, %r2, 0;
	setp.eq.s32 	%p2991, %r3, 1062207488;
	setp.eq.f64 	%p2993, %fd2461, 0d3FF0000000000000;
	selp.f64 	%fd7446, 0d3FF0000000000000, %fd10360, %p2993;
	add.f64 	%fd7447, %fd10359, 0d3EB0C6F7A0B5ED8D;
	setp.eq.f64 	%p2994, %fd2455, 0d3FF0000000000000;
	selp.f64 	%fd7448, 0d3FF000010C6F7A0B, %fd7447, %p2994;
	add.f64 	%fd2467, %fd7448, %fd7446;
	ld.shared.f64 	%fd7449, [%r12+592];
	sub.f64 	%fd2468, %fd9760, %fd7449;
	{
	.reg .b32 %temp; 
	mov.b64 	{%temp, %r312}, %fd2468;
	}
	abs.f64 	%fd2469, %fd2468;
	{ // callseq 298, 0
	.param .b64 param0;
	st.param.f64 	[param0], %fd2469;
	.param .b64 param1;
	st.param.f64 	[param1], 0d4000000000000000;
	.param .b64 retval0;
	call.uni (retval0), 
	__internal_accurate_pow, 
	(
	param0, 
	param1
	);
	ld.param.f64 	%fd7450, [retval0];
	} // callseq 298
	setp.lt.s32 	%p2995, %r312, 0;
	neg.f64 	%fd7452, %fd7450;
	selp.f64 	%fd7453, %fd7452, %fd7450, %p2991;
	selp.f64 	%fd7454, %fd7453, %fd7450, %p2995;
	setp.eq.f64 	%p2996, %fd2468, 0d0000000000000000;
	selp.b32 	%r3229, %r312, 0, %p2991;
	or.b32  	%r3230, %r3229, 2146435072;
	selp.b32 	%r3231, %r3230, %r3229, %p2990;
	mov.b32 	%r3232, 0;
	mov.b64 	%fd7455, {%r3232, %r3231};
	selp.f64 	%fd10361, %fd7455, %fd7454, %p2996;
	add.f64 	%fd7456, %fd2468, 0d4000000000000000;
	{
	.reg .b32 %temp; 
	mov.b64 	{%temp, %r3233}, %fd7456;
	}
	and.b32  	%r3234, %r3233, 2146435072;
	setp.ne.s32 	%p2997, %r3234, 2146435072;
	@%p2997 bra 	$L__BB1_1872;
	setp.nan.f64 	%p2998, %fd2468, %fd2468;
	@%p2998 bra 	$L__BB1_1871;
	setp.neu.f64 	%p2999, %fd2469, 0d7FF0000000000000;
	@%p2999 bra 	$L__BB1_1872;
	selp.b32 	%r3235, %r5, %r4, %p1;
	selp.b32 	%r3236, %r3235, %r4, %p2995;
	mov.b32 	%r3237, 0;
	mov.b64 	%fd10361, {%r3237, %r3236};
	bra.uni 	$L__BB1_1872;
$L__BB1_1871:
	mov.f64 	%fd7457, 0d4000000000000000;
	add.rn.f64 	%fd10361, %fd2468, %fd7457;
$L__BB1_1872:
	setp.eq.f64 	%p3001, %fd2468, 0d3FF0000000000000;
	selp.f64 	%fd7458, 0d3FF0000000000000, %fd10361, %p3001;
	add.f64 	%fd2474, %fd2467, %fd7458;
	{
	.reg .b32 %temp; 
	mov.b64 	{%temp, %r313}, %fd2474;
	}
	abs.f64 	%fd2475, %fd2474;
	setp.eq.f64 	%p3002, %fd2474, 0d0000000000000000;
	@%p3002 bra 	$L__BB1_1874;
	setp.lt.s32 	%p3003, %r313, 0;
	{ // callseq 299, 0
	.param .b64 param0;
	st.param.f64 	[param0], %fd2475;
	.param .b64 param1;
	st.param.f64 	[param1], 0d3FF8000000000000;
	.param .b64 retval0;
	call.uni (retval0), 
	__internal_accurate_pow, 
	(
	param0, 
	param1
	);
	ld.param.f64 	%fd7459, [retval0];
	} // callseq 299
	selp.f64 	%fd10363, 0dFFF8000000000000, %fd7459, %p3003;
	bra.uni 	$L__BB1_1875;
$L__BB1_1874:
	setp.lt.s32 	%p3004, %r6, 0;
	setp.eq.s32 	%p3005, %r7, 1073741824;
	selp.b32 	%r3238, %r313, 0, %p3005;
	or.b32  	%r3239, %r3238, 2146435072;
	selp.b32 	%r3240, %r3239, %r3238, %p3004;
	mov.b32 	%r3241, 0;
	mov.b64 	%fd10363, {%r3241, %r3240};
$L__BB1_1875:
	add.f64 	%fd7461, %fd2474, 0d3FF8000000000000;
	{
	.reg .b32 %temp; 
	mov.b64 	{%temp, %r3242}, %fd7461;
	}
	and.b32  	%r3243, %r3242, 2146435072;
	setp.ne.s32 	%p3006, %r3243, 2146435072;
	@%p3006 bra 	$L__BB1_1880;
	setp.nan.f64 	%p3007, %fd2474, %fd2474;
	@%p3007 bra 	$L__BB1_1879;
	setp.neu.f64 	%p3008, %fd2475, 0d7FF0000000000000;
	@%p3008 bra 	$L__BB1_1880;
	setp.lt.s32 	%p3009, %r313, 0;
	selp.b32 	%r3244, %r9, %r8, %p2;
	selp.b32 	%r3245, %r3244, %r8, %p3009;
	mov.b32 	%r3246, 0;
	mov.b64 	%fd10363, {%r3246, %r3245};
	bra.uni 	$L__BB1_1880;
$L__BB1_1879:
	mov.f64 	%fd7462, 0d3FF8000000000000;
	add.rn.f64 	%fd10363, %fd2474, %fd7462;
$L__BB1_1880:
	setp.eq.f64 	%p3010, %fd2474, 0d3FF0000000000000;
	selp.f64 	%fd7463, 0d3FF0000000000000, %fd10363, %p3010;
	ld.shared.f64 	%fd7464, [%r13+592];
	mul.f64 	%fd7465, %fd2455, %fd7464;
	div.rn.f64 	%fd7466, %fd7465, %fd7463;
	sub.f64 	%fd9772, %fd9772, %fd7466;
	mul.f64 	%fd7467, %fd2461, %fd7464;
	div.rn.f64 	%fd7468, %fd7467, %fd7463;
	sub.f64 	%fd9773, %fd9773, %fd7468;
	mul.f64 	%fd7469, %fd2468, %fd7464;
	div.rn.f64 	%fd7470, %fd7469, %fd7463;
	sub.f64 	%fd9774, %fd9774, %fd7470;
$L__BB1_1881:
	add.s64 	%rd108, %rd11, 75;
	setp.ge.u64 	%p3011, %rd108, %rd14;
	@%p3011 bra 	$L__BB1_1906;
	setp.lt.s32 	%p3012, %r2, 0;
	setp.eq.s32 	%p3013, %r3, 1062207488;
	ld.shared.f64 	%fd7471, [%r10+600];
	sub.f64 	%fd2488, %fd9758, %fd7471;
	{
	.reg .b32 %temp; 
	mov.b64 	{%temp, %r314}, %fd2488;
	}
	abs.f64 	%fd2489, %fd2488;
	{ // callseq 300, 0
	.param .b64 param0;
	st.param.f64 	[param0], %fd2489;
	.param .b64 param1;
	st.param.f64 	[param1], 0d4000000000000000;
	.param .b64 retval0;
	call.uni (retval0), 
	__internal_accurate_pow, 
	(
	param0, 
	param1
	);
	ld.param.f64 	%fd7472, [retval0];
	} // callseq 300
	setp.lt.s32 	%p3015, %r314, 0;
	neg.f64 	%fd7474, %fd7472;
	selp.f64 	%fd7475, %fd7474, %fd7472, %p3013;
	selp.f64 	%fd7476, %fd7475, %fd7472, %p3015;
	setp.eq.f64 	%p3016, %fd2488, 0d0000000000000000;
	selp.b32 	%r3247, %r314, 0, %p3013;
	or.b32  	%r3248, %r3247, 2146435072;
	selp.b32 	%r3249, %r3248, %r3247, %p3012;
	mov.b32 	%r3250, 0;
	mov.b64 	%fd7477, {%r3250, %r3249};
	selp.f64 	%fd10367, %fd7477, %fd7476, %p3016;
	add.f64 	%fd7478, %fd2488, 0d4000000000000000;
	{
	.reg .b32 %temp; 
	mov.b64 	{%temp, %r3251}, %fd7478;
	}
	and.b32  	%r3252, %r3251, 2146435072;
	setp.ne.s32 	%p3017, %r3252, 2146435072;
	@%p3017 bra 	$L__BB1_1887;
	setp.nan.f64 	%p3018, %fd2488, %fd2488;
	@%p3018 bra 	$L__BB1_1886;
	setp.neu.f64 	%p3019, %fd2489, 0d7FF0000000000000;
	@%p3019 bra 	$L__BB1_1887;
	selp.b32 	%r3253, %r5, %r4, %p1;
	selp.b32 	%r3254, %r3253, %r4, %p3015;
	mov.b32 	%r3255, 0;
	mov.b64 	%fd10367, {%r3255, %r3254};
	bra.uni 	$L__BB1_1887;
$L__BB1_1886:
	mov.f64 	%fd7479, 0d4000000000000000;
	add.rn.f64 	%fd10367, %fd2488, %fd7479;
$L__BB1_1887:
	setp.lt.s32 	%p3021, %r2, 0;
	setp.eq.s32 	%p3022, %r3, 1062207488;
	ld.shared.f64 	%fd7480, [%r11+600];
	sub.f64 	%fd2494, %fd9759, %fd7480;
	{
	.reg .b32 %temp; 
	mov.b64 	{%temp, %r315}, %fd2494;
	}
	abs.f64 	%fd2495, %fd2494;
	{ // callseq 301, 0
	.param .b64 param0;
	st.param.f64 	[param0], %fd2495;
	.param .b64 param1;
	st.param.f64 	[param1], 0d4000000000000000;
	.param .b64 retval0;
	call.uni (retval0), 
	__internal_accurate_pow, 
	(
	param0, 
	param1
	);
	ld.param.f64 	%fd7481, [retval0];
	} // callseq 301
	setp.lt.s32 	%p3024, %r315, 0;
	neg.f64 	%fd7483, %fd7481;
	selp.f64 	%fd7484, %fd7483, %fd7481, %p3022;
	selp.f64 	%fd7485, %fd7484, %fd7481, %p3024;
	setp.eq.f64 	%p3025, %fd2494, 0d0000000000000000;
	selp.b32 	%r3256, %r315, 0, %p3022;
	or.b32  	%r3257, %r3256, 2146435072;
	selp.b32 	%r3258, %r3257, %r3256, %p3021;
	mov.b32 	%r3259, 0;
	mov.b64 	%fd7486, {%r3259, %r3258};
	selp.f64 	%fd10368, %fd7486, %fd7485, %p3025;
	add.f64 	%fd7487, %fd2494, 0d4000000000000000;
	{
	.reg .b32 %temp; 
	mov.b64 	{%temp, %r3260}, %fd7487;
	}
	and.b32  	%r3261, %r3260, 2146435072;
	setp.ne.s32 	%p3026, %r3261, 2146435072;
	@%p3026 bra 	$L__BB1_1892;
	setp.nan.f64 	%p3027, %fd2494, %fd2494;
	@%p3027 bra 	$L__BB1_1891;
	setp.neu.f64 	%p3028, %fd2495, 0d7FF0000000000000;
	@%p3028 bra 	$L__BB1_1892;
	selp.b32 	%r3262, %r5, %r4, %p1;
	selp.b32 	%r3263, %r3262, %r4, %p3024;
	mov.b32 	%r3264, 0;
	mov.b64 	%fd10368, {%r3264, %r3263};
	bra.uni 	$L__BB1_1892;
$L__BB1_1891:
	mov.f64 	%fd7488, 0d4000000000000000;
	add.rn.f64 	%fd10368, %fd2494, %fd7488;
$L__BB1_1892:
	setp.lt.s32 	%p3030, %r2, 0;
	setp.eq.s32 	%p3031, %r3, 1062207488;
	setp.eq.f64 	%p3033, %fd2494, 0d3FF0000000000000;
	selp.f64 	%fd7489, 0d3FF0000000000000, %fd10368, %p3033;
	add.f64 	%fd7490, %fd10367, 0d3EB0C6F7A0B5ED8D;
	setp.eq.f64 	%p3034, %fd2488, 0d3FF0000000000000;
	selp.f64 	%fd7491, 0d3FF000010C6F7A0B, %fd7490, %p3034;
	add.f64 	%fd2500, %fd7491, %fd7489;
	ld.shared.f64 	%fd7492, [%r12+600];
	sub.f64 	%fd2501, %fd9760, %fd7492;
	{
	.reg .b32 %temp; 
	mov.b64 	{%temp, %r316}, %fd2501;
	}
	abs.f64 	%fd2502, %fd2501;
	{ // callseq 302, 0
	.param .b64 param0;
	st.param.f64 	[param0], %fd2502;
	.param .b64 param1;
	st.param.f64 	[param1], 0d4000000000000000;
	.param .b64 retval0;
	call.uni (retval0), 
	__internal_accurate_pow, 
	(
	param0, 
	param1
	);
	ld.param.f64 	%fd7493, [retval0];
	} // callseq 302
	setp.lt.s32 	%p3035, %r316, 0;
	neg.f64 	%fd7495, %fd7493;
	selp.f64 	%fd7496, %fd7495, %fd7493, %p3031;
	selp.f64 	%fd7497, %fd7496, %fd7493, %p3035;
	setp.eq.f64 	%p3036, %fd2501, 0d0000000000000000;
	selp.b32 	%r3265, %r316, 0, %p3031;
	or.b32  	%r3266, %r3265, 2146435072;
	selp.b32 	%r3267, %r3266, %r3265, %p3030;
	mov.b32 	%r3268, 0;
	mov.b64 	%fd7498, {%r3268, %r3267};
	selp.f64 	%fd10369, %fd7498, %fd7497, %p3036;
	add.f64 	%fd7499, %fd2501, 0d4000000000000000;
	{
	.reg .b32 %temp; 
	mov.b64 	{%temp, %r3269}, %fd7499;
	}
	and.b32  	%r3270, %r3269, 2146435072;
	setp.ne.s32 	%p3037, %r3270, 2146435072;
	@%p3037 bra 	$L__BB1_1897;
	setp.nan.f64 	%p3038, %fd2501, %fd2501;
	@%p3038 bra 	$L__BB1_1896;
	setp.neu.f64 	%p3039, %fd2502, 0d7FF0000000000000;
	@%p3039 bra 	$L__BB1_1897;
	selp.b32 	%r3271, %r5, %r4, %p1;
	selp.b32 	%r3272, %r3271, %r4, %p3035;
	mov.b32 	%r3273, 0;
	mov.b64 	%fd10369, {%r3273, %r3272};
	bra.uni 	$L__BB1_1897;
$L__BB1_1896:
	mov.f64 	%fd7500, 0d4000000000000000;
	add.rn.f64 	%fd10369, %fd2501, %fd7500;
$L__BB1_1897:
	setp.eq.f64 	%p3041, %fd2501, 0d3FF0000000000000;
	selp.f64 	%fd7501, 0d3FF0000000000000, %fd10369, %p3041;
	add.f64 	%fd2507, %fd2500, %fd7501;
	{
	.reg .b32 %temp; 
	mov.b64 	{%temp, %r317}, %fd2507;
	}
	abs.f64 	%fd2508, %fd2507;
	setp.eq.f64 	%p3042, %fd2507, 0d0000000000000000;
	@%p3042 bra 	$L__BB1_1899;
	setp.lt.s32 	%p3043, %r317, 0;
	{ // callseq 303, 0
	.param .b64 param0;
	st.param.f64 	[param0], %fd2508;
	.param .b64 param1;
	st.param.f64 	[param1], 0d3FF8000000000000;
	.param .b64 retval0;
	call.uni (retval0), 
	__internal_accurate_pow, 
	(
	param0, 
	param1
	);
	ld.param.f64 	%fd7502, [retval0];
	} // callseq 303
	selp.f64 	%fd10371, 0dFFF8000000000000, %fd7502, %p3043;
	bra.uni 	$L__BB1_1900;
$L__BB1_1899:
	setp.lt.s32 	%p3044, %r6, 0;
	setp.eq.s32 	%p3045, %r7, 1073741824;
	selp.b32 	%r3274, %r317, 0, %p3045;
	or.b32  	%r3275, %r3274, 2146435072;
	selp.b32 	%r3276, %r3275, %r3274, %p3044;
	mov.b32 	%r3277, 0;
	mov.b64 	%fd10371, {%r3277, %r3276};
$L__BB1_1900:
	add.f64 	%fd7504, %fd2507, 0d3FF8000000000000;
	{
	.reg .b32 %temp; 
	mov.b64 	{%temp, %r3278}, %fd7504;
	}
	and.b32  	%r3279, %r3278, 2146435072;
	setp.ne.s32 	%p3046, %r3279, 2146435072;
	@%p3046 bra 	$L__BB1_1905;
	setp.nan.f64 	%p3047, %fd2507, %fd2507;
	@%p3047 bra 	$L__BB1_1904;
	setp.neu.f64 	%p3048, %fd2508, 0d7FF0000000000000;
	@%p3048 bra 	$L__BB1_1905;
	setp.lt.s32 	%p3049, %r317, 0;
	selp.b32 	%r3280, %r9, %r8, %p2;
	selp.b32 	%r3281, %r3280, %r8, %p3049;
	mov.b32 	%r3282, 0;
	mov.b64 	%fd10371, {%r3282, %r3281};
	bra.uni 	$L__BB1_1905;
$L__BB1_1904:
	mov.f64 	%fd7505, 0d3FF8000000000000;
	add.rn.f64 	%fd10371, %fd2507, %fd7505;
$L__BB1_1905:
	setp.eq.f64 	%p3050, %fd2507, 0d3FF0000000000000;
	selp.f64 	%fd7506, 0d3FF0000000000000, %fd10371, %p3050;
	ld.shared.f64 	%fd7507, [%r13+600];
	mul.f64 	%fd7508, %fd2488, %fd7507;
	div.rn.f64 	%fd7509, %fd7508, %fd7506;
	sub.f64 	%fd9772, %fd9772, %fd7509;
	mul.f64 	%fd7510, %fd2494, %fd7507;
	div.rn.f64 	%fd7511, %fd7510, %fd7506;
	sub.f64 	%fd9773, %fd9773, %fd7511;
	mul.f64 	%fd7512, %fd2501, %fd7507;
	div.rn.f64 	%fd7513, %fd7512, %fd7506;
	sub.f64 	%fd9774, %fd9774, %fd7513;
$L__BB1_1906:
	add.s64 	%rd109, %rd11, 76;
	setp.ge.u64 	%p3051, %rd109, %rd14;
	@%p3051 bra 	$L__BB1_1931;
	setp.lt.s32 	%p3052, %r2, 0;
	setp.eq.s32 	%p3053, %r3, 1062207488;
	ld.shared.f64 	%fd7514, [%r10+608];
	sub.f64 	%fd2521, %fd9758, %fd7514;
	{
	.reg .b32 %temp; 
	mov.b64 	{%temp, %r318}, %fd2521;
	}
	abs.f64 	%fd2522, %fd2521;
	{ // callseq 304, 0
	.param .b64 param0;
	st.param.f64 	[param0], %fd2522;
	.param .b64 param1;
	st.param.f64 	[param1], 0d4000000000000000;
	.param .b64 retval0;
	call.uni (retval0), 
	__internal_accurate_pow, 
	(
	param0, 
	param1
	);
	ld.param.f64 	%fd7515, [retval0];
	} // callseq 304
	setp.lt.s32 	%p3055, %r318, 0;
	neg.f64 	%fd7517, %fd7515;
	selp.f64 	%fd7518, %fd7517, %fd7515, %p3053;
	selp.f64 	%fd7519, %fd7518, %fd7515, %p3055;
	setp.eq.f64 	%p3056, %fd2521, 0d0000000000000000;
	selp.b32 	%r3283, %r318, 0, %p3053;
	or.b32  	%r3284, %r3283, 2146435072;
	selp.b32 	%r3285, %r3284, %r3283, %p3052;
	mov.b32 	%r3286, 0;
	mov.b64 	%fd7520, {%r3286, %r3285};
	selp.f64 	%fd10375, %fd7520, %fd7519, %p3056;
	add.f64 	%fd7521, %fd2521, 0d4000000000000000;
	{
	.reg .b32 %temp; 
	mov.b64 	{%temp, %r3287}, %fd7521;
	}
	and.b32  	%r3288, %r3287, 2146435072;
	setp.ne.s32 	%p3057, %r3288, 2146435072;
	@%p3057 bra 	$L__BB1_1912;
	setp.nan.f64 	%p3058, %fd2521, %fd2521;
	@%p3058 bra 	$L__BB1_1911;
	setp.neu.f64 	%p3059, %fd2522, 0d7FF0000000000000;
	@%p3059 bra 	$L__BB1_1912;
	selp.b32 	%r3289, %r5, %r4, %p1;
	selp.b32 	%r3290, %r3289, %r4, %p3055;
	mov.b32 	%r3291, 0;
	mov.b64 	%fd10375, {%r3291, %r3290};
	bra.uni 	$L__BB1_1912;
$L__BB1_1911:
	mov.f64 	%fd7522, 0d4000000000000000;
	add.rn.f64 	%fd10375, %fd2521, %fd7522;
$L__BB1_1912:
	setp.lt.s32 	%p3061, %r2, 0;
	setp.eq.s32 	%p3062, %r3, 1062207488;
	ld.shared.f64 	%fd7523, [%r11+608];
	sub.f64 	%fd2527, %fd9759, %fd7523;
	{
	.reg .b32 %temp; 
	mov.b64 	{%temp, %r319}, %fd2527;
	}
	abs.f64 	%fd2528, %fd2527;
	{ // callseq 305, 0
	.param .b64 param0;
	st.param.f64 	[param0], %fd2528;
	.param .b64 param1;
	st.param.f64 	[param1], 0d4000000000000000;
	.param .b64 retval0;
	call.uni (retval0), 
	__internal_accurate_pow, 
	(
	param0, 
	param1
	);
	ld.param.f64 	%fd7524, [retval0];
	} // callseq 305
	setp.lt.s32 	%p3064, %r319, 0;
	neg.f64 	%fd7526, %fd7524;
	selp.f64 	%fd7527, %fd7526, %fd7524, %p3062;
	selp.f64 	%fd7528, %fd7527, %fd7524, %p3064;
	setp.eq.f64 	%p3065, %fd2527, 0d0000000000000000;
	selp.b32 	%r3292, %r319, 0, %p3062;
	or.b32  	%r3293, %r3292, 2146435072;
	selp.b32 	%r3294, %r3293, %r3292, %p3061;
	mov.b32 	%r3295, 0;
	mov.b64 	%fd7529, {%r3295, %r3294};
	selp.f64 	%fd10376, %fd7529, %fd7528, %p3065;
	add.f64 	%fd7530, %fd2527, 0d4000000000000000;
	{
	.reg .b32 %temp; 
	mov.b64 	{%temp, %r3296}, %fd7530;
	}
	and.b32  	%r3297, %r3296, 2146435072;
	setp.ne.s32 	%p3066, %r3297, 2146435072;
	@%p3066 bra 	$L__BB1_1917;
	setp.nan.f64 	%p3067, %fd2527, %fd2527;
	@%p3067 bra 	$L__BB1_1916;
	setp.neu.f64 	%p3068, %fd2528, 0d7FF0000000000000;
	@%p3068 bra 	$L__BB1_1917;
	selp.b32 	%r3298, %r5, %r4, %p1;
	selp.b32 	%r3299, %r3298, %r4, %p3064;
	mov.b32 	%r3300, 0;
	mov.b64 	%fd10376, {%r3300, %r3299};
	bra.uni 	$L__BB1_1917;
$L__BB1_1916:
	mov.f64 	%fd7531, 0d4000000000000000;
	add.rn.f64 	%fd10376, %fd2527, %fd7531;
$L__BB1_1917:
	setp.lt.s32 	%p3070, %r2, 0;
	setp.eq.s32 	%p3071, %r3, 1062207488;
	setp.eq.f64 	%p3073, %fd2527, 0d3FF0000000000000;
	selp.f64 	%fd7532, 0d3FF0000000000000, %fd10376, %p3073;
	add.f64 	%fd7533, %fd10375, 0d3EB0C6F7A0B5ED8D;
	setp.eq.f64 	%p3074, %fd2521, 0d3FF0000000000000;
	selp.f64 	%fd7534, 0d3FF000010C6F7A0B, %fd7533, %p3074;
	add.f64 	%fd2533, %fd7534, %fd7532;
	ld.shared.f64 	%fd7535, [%r12+608];
	sub.f64 	%fd2534, %fd9760, %fd7535;
	{
	.reg .b32 %temp; 
	mov.b64 	{%temp, %r320}, %fd2534;
	}
	abs.f64 	%fd2535, %fd2534;
	{ // callseq 306, 0
	.param .b64 param0;
	st.param.f64 	[param0], %fd2535;
	.param .b64 param1;
	st.param.f64 	[param1], 0d4000000000000000;
	.param .b64 retval0;
	call.uni (retval0), 
	__internal_accurate_pow, 
	(
	param0, 
	param1
	);
	ld.param.f64 	%fd7536, [retval0];
	} // callseq 306
	setp.lt.s32 	%p3075, %r320, 0;
	neg.f64 	%fd7538, %fd7536;
	selp.f64 	%fd7539, %fd7538, %fd7536, %p3071;
	selp.f64 	%fd7540, %fd7539, %fd7536, %p3075;
	setp.eq.f64 	%p3076, %fd2534, 0d0000000000000000;
	selp.b32 	%r3301, %r320, 0, %p3071;
	or.b32  	%r3302, %r3301, 2146435072;
	selp.b32 	%r3303, %r3302, %r3301, %p3070;
	mov.b32 	%r3304, 0;
	mov.b64 	%fd7541, {%r3304, %r3303};
	selp.f64 	%fd10377, %fd7541, %fd7540, %p3076;
	add.f64 	%fd7542, %fd2534, 0d4000000000000000;
	{
	.reg .b32 %temp; 
	mov.b64 	{%temp, %r3305}, %fd7542;
	}
	and.b32  	%r3306, %r3305, 2146435072;
	setp.ne.s32 	%p3077, %r3306, 2146435072;
	@%p3077 bra 	$L__BB1_1922;
	setp.nan.f64 	%p3078, %fd2534, %fd2534;
	@%p3078 bra 	$L__BB1_1921;
	setp.neu.f64 	%p3079, %fd2535, 0d7FF0000000000000;
	@%p3079 bra 	$L__BB1_1922;
	selp.b32 	%r3307, %r5, %r4, %p1;
	selp.b32 	%r3308, %r3307, %r4, %p3075;
	mov.b32 	%r3309, 0;
	mov.b64 	%fd10377, {%r3309, %r3308};
	bra.uni 	$L__BB1_1922;
$L__BB1_1921:
	mov.f64 	%fd7543, 0d4000000000000000;
	add.rn.f64 	%fd10377, %fd2534, %fd7543;
$L__BB1_1922:
	setp.eq.f64 	%p3081, %fd2534, 0d3FF0000000000000;
	selp.f64 	%fd7544, 0d3FF0000000000000, %fd10377, %p3081;
	add.f64 	%fd2540, %fd2533, %fd7544;
	{
	.reg .b32 %temp; 
	mov.b64 	{%temp, %r321}, %fd2540;
	}
	abs.f64 	%fd2541, %fd2540;
	setp.eq.f64 	%p3082, %fd2540, 0d0000000000000000;
	@%p3082 bra 	$L__BB1_1924;
	setp.lt.s32 	%p3083, %r321, 0;
	{ // callseq 307, 0
	.param .b64 param0;
	st.param.f64 	[param0], %fd2541;
	.param .b64 param1;
	st.param.f64 	[param1], 0d3FF8000000000000;
	.param .b64 retval0;
	call.uni (retval0), 
	__internal_accurate_pow, 
	(
	param0, 
	param1
	);
	ld.param.f64 	%fd7545, [retval0];
	} // callseq 307
	selp.f64 	%fd10379, 0dFFF8000000000000, %fd7545, %p3083;
	bra.uni 	$L__BB1_1925;
$L__BB1_1924:
	setp.lt.s32 	%p3084, %r6, 0;
	setp.eq.s32 	%p3085, %r7, 1073741824;
	selp.b32 	%r3310, %r321, 0, %p3085;
	or.b32  	%r3311, %r3310, 2146435072;
	selp.b32 	%r3312, %r3311, %r3310, %p3084;
	mov.b32 	%r3313, 0;
	mov.b64 	%fd10379, {%r3313, %r3312};
$L__BB1_1925:
	add.f64 	%fd7547, %fd2540, 0d3FF8000000000000;
	{
	.reg .b32 %temp; 
	mov.b64 	{%temp, %r3314}, %fd7547;
	}
	and.b32  	%r3315, %r3314, 2146435072;
	setp.ne.s32 	%p3086, %r3315, 2146435072;
	@%p3086 bra 	$L__BB1_1930;
	setp.nan.f64 	%p3087, %fd2540, %fd2540;
	@%p3087 bra 	$L__BB1_1929;
	setp.neu.f64 	%p3088, %fd2541, 0d7FF0000000000000;
	@%p3088 bra 	$L__BB1_1930;
	setp.lt.s32 	%p3089, %r321, 0;
	selp.b32 	%r3316, %r9, %r8, %p2;
	selp.b32 	%r3317, %r3316, %r8, %p3089;
	mov.b32 	%r3318, 0;
	mov.b64 	%fd10379, {%r3318, %r3317};
	bra.uni 	$L__BB1_1930;
$L__BB1_1929:
	mov.f64 	%fd7548, 0d3FF8000000000000;
	add.rn.f64 	%fd10379, %fd2540, %fd7548;
$L__BB1_1930:
	setp.eq.f64 	%p3090, %fd2540, 0d3FF0000000000000;
	selp.f64 	%fd7549, 0d3FF0000000000000, %fd10379, %p3090;
	ld.shared.f64 	%fd7550, [%r13+608];
	mul.f64 	%fd7551, %fd2521, %fd7550;
	div.rn.f64 	%fd7552, %fd7551, %fd7549;
	sub.f64 	%fd9772, %fd9772, %fd7552;
	mul.f64 	%fd7553, %fd2527, %fd7550;
	div.rn.f64 	%fd7554, %fd7553, %fd7549;
	sub.f64 	%fd9773, %fd9773, %fd7554;
	mul.f64 	%fd7555, %fd2534, %fd7550;
	div.rn.f64 	%fd7556, %fd7555, %fd7549;
	sub.f64 	%fd9774, %fd9774, %fd7556;
$L__BB1_1931:
	add.s64 	%rd110, %rd11, 77;
	setp.ge.u64 	%p3091, %rd110, %rd14;
	@%p3091 bra 	$L__BB1_1956;
	setp.lt.s32 	%p3092, %r2, 0;
	setp.eq.s32 	%p3093, %r3, 1062207488;
	ld.shared.f64 	%fd7557, [%r10+616];
	sub.f64 	%fd2554, %fd9758, %fd7557;
	{
	.reg .b32 %temp; 
	mov.b64 	{%temp, %r322}, %fd2554;
	}
	abs.f64 	%fd2555, %fd2554;
	{ // callseq 308, 0
	.param .b64 param0;
	st.param.f64 	[param0], %fd2555;
	.param .b64 param1;
	st.param.f64 	[param1], 0d4000000000000000;
	.param .b64 retval0;
	call.uni (retval0), 
	__internal_accurate_pow, 
	(
	param0, 
	param1
	);
	ld.param.f64 	%fd7558, [retval0];
	} // callseq 308
	setp.lt.s32 	%p3095, %r322, 0;
	neg.f64 	%fd7560, %fd7558;
	selp.f64 	%fd7561, %fd7560, %fd7558, %p3093;
	selp.f64 	%fd7562, %fd7561, %fd7558, %p3095;
	setp.eq.f64 	%p3096, %fd2554, 0d0000000000000000;
	selp.b32 	%r3319, %r322, 0, %p3093;
	or.b32  	%r3320, %r3319, 2146435072;
	selp.b32 	%r3321, %r3320, %r3319, %p3092;
	mov.b32 	%r3322, 0;
	mov.b64 	%fd7563, {%r3322, %r3321};
	selp.f64 	%fd10383, %fd7563, %fd7562, %p3096;
	add.f64 	%fd7564, %fd2554, 0d4000000000000000;
	{
	.reg .b32 %temp; 
	mov.b64 	{%temp, %r3323}, %fd7564;
	}
	and.b32  	%r3324, %r3323, 2146435072;
	setp.ne.s32 	%p3097, %r3324, 2146435072;
	@%p3097 bra 	$L__BB1_1937;
	setp.nan.f64 	%p3098, %fd2554, %fd2554;
	@%p3098 bra 	$L__BB1_1936;
	setp.neu.f64 	%p3099, %fd2555, 0d7FF0000000000000;
	@%p3099 bra 	$L__BB1_1937;
	selp.b32 	%r3325, %r5, %r4, %p1;
	selp.b32 	%r3326, %r3325, %r4, %p3095;
	mov.b32 	%r3327, 0;
	mov.b64 	%fd10383, {%r3327, %r3326};
	bra.uni 	$L__BB1_1937;
$L__BB1_1936:
	mov.f64 	%fd7565, 0d4000000000000000;
	add.rn.f64 	%fd10383, %fd2554, %fd7565;
$L__BB1_1937:
	setp.lt.s32 	%p3101, %r2, 0;
	setp.eq.s32 	%p3102, %r3, 1062207488;
	ld.shared.f64 	%fd7566, [%r11+616];
	sub.f64 	%fd2560, %fd9759, %fd7566;
	{
	.reg .b32 %temp; 
	mov.b64 	{%temp, %r323}, %fd2560;
	}
	abs.f64 	%fd2561, %fd2560;
	{ // callseq 309, 0
	.param .b64 param0;
	st.param.f64 	[param0], %fd2561;
	.param .b64 param1;
	st.param.f64 	[param1], 0d4000000000000000;
	.param .b64 retval0;
	call.uni (retval0), 
	__internal_accurate_pow, 
	(
	param0, 
	param1
	);
	ld.param.f64 	%fd7567, [retval0];
	} // callseq 309
	setp.lt.s32 	%p3104, %r323, 0;
	neg.f64 	%fd7569, %fd7567;
	selp.f64 	%fd7570, %fd7569, %fd7567, %p3102;
	selp.f64 	%fd7571, %fd7570, %fd7567, %p3104;
	setp.eq.f64 	%p3105, %fd2560, 0d0000000000000000;
	selp.b32 	%r3328, %r323, 0, %p3102;
	or.b32  	%r3329, %r3328, 2146435072;
	selp.b32 	%r3330, %r3329, %r3328, %p3101;
	mov.b32 	%r3331, 0;
	mov.b64 	%fd7572, {%r3331, %r3330};
	selp.f64 	%fd10384, %fd7572, %fd7571, %p3105;
	add.f64 	%fd7573, %fd2560, 0d4000000000000000;
	{
	.reg .b32 %temp; 
	mov.b64 	{%temp, %r3332}, %fd7573;
	}
	and.b32  	%r3333, %r3332, 2146435072;
	setp.ne.s32 	%p3106, %r3333, 2146435072;
	@%p3106 bra 	$L__BB1_1942;
	setp.nan.f64 	%p3107, %fd2560, %fd2560;
	@%p3107 bra 	$L__BB1_1941;
	setp.neu.f64 	%p3108, %fd2561, 0d7FF0000000000000;
	@%p3108 bra 	$L__BB1_1942;
	selp.b32 	%r3334, %r5, %r4, %p1;
	selp.b32 	%r3335, %r3334, %r4, %p3104;
	mov.b32 	%r3336, 0;
	mov.b64 	%fd10384, {%r3336, %r3335};
	bra.uni 	$L__BB1_1942;
$L__BB1_1941:
	mov.f64 	%fd7574, 0d4000000000000000;
	add.rn.f64 	%fd10384, %fd2560, %fd7574;
$L__BB1_1942:
	setp.lt.s32 	%p3110, %r2, 0;
	setp.eq.s32 	%p3111, %r3, 1062207488;
	setp.eq.f64 	%p3113, %fd2560, 0d3FF0000000000000;
	selp.f64 	%fd7575, 0d3FF0000000000000, %fd10384, %p3113;
	add.f64 	%fd7576, %fd10383, 0d3EB0C6F7A0B5ED8D;
	setp.eq.f64 	%p3114, %fd2554, 0d3FF0000000000000;
	selp.f64 	%fd7577, 0d3FF000010C6F7A0B, %fd7576, %p3114;
	add.f64 	%fd2566, %fd7577, %fd7575;
	ld.shared.f64 	%fd7578, [%r12+616];
	sub.f64 	%fd2567, %fd9760, %fd7578;
	{
	.reg .b32 %temp; 
	mov.b64 	{%temp, %r324}, %fd2567;
	}
	abs.f64 	%fd2568, %fd2567;
	{ // callseq 310, 0
	.param .b64 param0;
	st.param.f64 	[param0], %fd2568;
	.param .b64 param1;
	st.param.f64 	[param1], 0d4000000000000000;
	.param .b64 retval0;
	call.uni (retval0), 
	__internal_accurate_pow, 
	(
	param0, 
	param1
	);
	ld.param.f64 	%fd7579, [retval0];
	} // callseq 310
	setp.lt.s32 	%p3115, %r324, 0;
	neg.f64 	%fd7581, %fd7579;
	selp.f64 	%fd7582, %fd7581, %fd7579, %p3111;
	selp.f64 	%fd7583, %fd7582, %fd7579, %p3115;
	setp.eq.f64 	%p3116, %fd2567, 0d0000000000000000;
	selp.b32 	%r3337, %r324, 0, %p3111;
	or.b32  	%r3338, %r3337, 2146435072;
	selp.b32 	%r3339, %r3338, %r3337, %p3110;
	mov.b32 	%r3340, 0;
	mov.b64 	%fd7584, {%r3340, %r3339};
	selp.f64 	%fd10385, %fd7584, %fd7583, %p3116;
	add.f64 	%fd7585, %fd2567, 0d4000000000000000;
	{
	.reg .b32 %temp; 
	mov.b64 	{%temp, %r3341}, %fd7585;
	}
	and.b32  	%r3342, %r3341, 2146435072;
	setp.ne.s32 	%p3117, %r3342, 2146435072;
	@%p3117 bra 	$L__BB1_1947;
	setp.nan.f64 	%p3118, %fd2567, %fd2567;
	@%p3118 bra 	$L__BB1_1946;
	setp.neu.f64 	%p3119, %fd2568, 0d7FF0000000000000;
	@%p3119 bra 	$L__BB1_1947;
	selp.b32 	%r3343, %r5, %r4, %p1;
	selp.b32 	%r3344, %r3343, %r4, %p3115;
	mov.b32 	%r3345, 0;
	mov.b64 	%fd10385, {%r3345, %r3344};
	bra.uni 	$L__BB1_1947;
$L__BB1_1946:
	mov.f64 	%fd7586, 0d4000000000000000;
	add.rn.f64 	%fd10385, %fd2567, %fd7586;
$L__BB1_1947:
	setp.eq.f64 	%p3121, %fd2567, 0d3FF0000000000000;
	selp.f64 	%fd7587, 0d3FF0000000000000, %fd10385, %p3121;
	add.f64 	%fd2573, %fd2566, %fd7587;
	{
	.reg .b32 %temp; 
	mov.b64 	{%temp, %r325}, %fd2573;
	}
	abs.f64 	%fd2574, %fd2573;
	setp.eq.f64 	%p3122, %fd2573, 0d0000000000000000;
	@%p3122 bra 	$L__BB1_1949;
	setp.lt.s32 	%p3123, %r325, 0;
	{ // callseq 311, 0
	.param .b64 param0;
	st.param.f64 	[param0], %fd2574;
	.param .b64 param1;
	st.param.f64 	[param1], 0d3FF8000000000000;
	.param .b64 retval0;
	call.uni (retval0), 
	__internal_accurate_pow, 
	(
	param0, 
	param1
	);
	ld.param.f64 	%fd7588, [retval0];
	} // callseq 311
	selp.f64 	%fd10387, 0dFFF8000000000000, %fd7588, %p3123;
	bra.uni 	$L__BB1_1950;
$L__BB1_1949:
	setp.lt.s32 	%p3124, %r6, 0;
	setp.eq.s32 	%p3125, %r7, 1073741824;
	selp.b32 	%r3346, %r325, 0, %p3125;
	or.b32  	%r3347, %r3346, 2146435072;
	selp.b32 	%r3348, %r3347, %r3346, %p3124;
	mov.b32 	%r3349, 0;
	mov.b64 	%fd10387, {%r3349, %r3348};
$L__BB1_1950:
	add.f64 	%fd7590, %fd2573, 0d3FF8000000000000;
	{
	.reg .b32 %temp; 
	mov.b64 	{%temp, %r3350}, %fd7590;
	}
	and.b32  	%r3351, %r3350, 2146435072;
	setp.ne.s32 	%p3126, %r3351, 2146435072;
	@%p3126 bra 	$L__BB1_1955;
	setp.nan.f64 	%p3127, %fd2573, %fd2573;
	@%p3127 bra 	$L__BB1_1954;
	setp.neu.f64 	%p3128, %fd2574, 0d7FF0000000000000;
	@%p3128 bra 	$L__BB1_1955;
	setp.lt.s32 	%p3129, %r325, 0;
	selp.b32 	%r3352, %r9, %r8, %p2;
	selp.b32 	%r3353, %r3352, %r8, %p3129;
	mov.b32 	%r3354, 0;
	mov.b64 	%fd10387, {%r3354, %r3353};
	bra.uni 	$L__BB1_1955;
$L__BB1_1954:
	mov.f64 	%fd7591, 0d3FF8000000000000;
	add.rn.f64 	%fd10387, %fd2573, %fd7591;
$L__BB1_1955:
	setp.eq.f64 	%p3130, %fd2573, 0d3FF0000000000000;
	selp.f64 	%fd7592, 0d3FF0000000000000, %fd10387, %p3130;
	ld.shared.f64 	%fd7593, [%r13+616];
	mul.f64 	%fd7594, %fd2554, %fd7593;
	div.rn.f64 	%fd7595, %fd7594, %fd7592;
	sub.f64 	%fd9772, %fd9772, %fd7595;
	mul.f64 	%fd7596, %fd2560, %fd7593;
	div.rn.f64 	%fd7597, %fd7596, %fd7592;
	sub.f64 	%fd9773, %fd9773, %fd7597;
	mul.f64 	%fd7598, %fd2567, %fd7593;
	div.rn.f64 	%fd7599, %fd7598, %fd7592;
	sub.f64 	%fd9774, %fd9774, %fd7599;
$L__BB1_1956:
	add.s64 	%rd111, %rd11, 78;
	setp.ge.u64 	%p3131, %rd111, %rd14;
	@%p3131 bra 	$L__BB1_1981;
	setp.lt.s32 	%p3132, %r2, 0;
	setp.eq.s32 	%p3133, %r3, 1062207488;
	ld.shared.f64 	%fd7600, [%r10+624];
	sub.f64 	%fd2587, %fd9758, %fd7600;
	{
	.reg .b32 %temp; 
	mov.b64 	{%temp, %r326}, %fd2587;
	}
	abs.f64 	%fd2588, %fd2587;
	{ // callseq 312, 0
	.param .b64 param0;
	st.param.f64 	[param0], %fd2588;
	.param .b64 param1;
	st.param.f64 	[param1], 0d4000000000000000;
	.param .b64 retval0;
	call.uni (retval0), 
	__internal_accurate_pow, 
	(
	param0, 
	param1
	);
	ld.param.f64 	%fd7601, [retval0];
	} // callseq 312
	setp.lt.s32 	%p3135, %r326, 0;
	neg.f64 	%fd7603, %fd7601;
	selp.f64 	%fd7604, %fd7603, %fd7601, %p3133;
	selp.f64 	%fd7605, %fd7604, %fd7601, %p3135;
	setp.eq.f64 	%p3136, %fd2587, 0d0000000000000000;
	selp.b32 	%r3355, %r326, 0, %p3133;
	or.b32  	%r3356, %r3355, 2146435072;
	selp.b32 	%r3357, %r3356, %r3355, %p3132;
	mov.b32 	%r3358, 0;
	mov.b64 	%fd7606, {%r3358, %r3357};
	selp.f64 	%fd10391, %fd7606, %fd7605, %p3136;
	add.f64 	%fd7607, %fd2587, 0d4000000000000000;
	{
	.reg .b32 %temp; 
	mov.b64 	{%temp, %r3359}, %fd7607;
	}
	and.b32  	%r3360, %r3359, 2146435072;
	setp.ne.s32 	%p3137, %r3360, 2146435072;
	@%p3137 bra 	$L__BB1_1962;
	setp.nan.f64 	%p3138, %fd2587, %fd2587;
	@%p3138 bra 	$L__BB1_1961;
	setp.neu.f64 	%p3139, %fd2588, 0d7FF0000000000000;
	@%p3139 bra 	$L__BB1_1962;
	selp.b32 	%r3361, %r5, %r4, %p1;
	selp.b32 	%r3362, %r3361, %r4, %p3135;
	mov.b32 	%r3363, 0;
	mov.b64 	%fd10391, {%r3363, %r3362};
	bra.uni 	$L__BB1_1962;
$L__BB1_1961:
	mov.f64 	%fd7608, 0d4000000000000000;
	add.rn.f64 	%fd10391, %fd2587, %fd7608;
$L__BB1_1962:
	setp.lt.s32 	%p3141, %r2, 0;
	setp.eq.s32 	%p3142, %r3, 1062207488;
	ld.shared.f64 	%fd7609, [%r11+624];
	sub.f64 	%fd2593, %fd9759, %fd7609;
	{
	.reg .b32 %temp; 
	mov.b64 	{%temp, %r327}, %fd2593;
	}
	abs.f64 	%fd2594, %fd2593;
	{ // callseq 313, 0
	.param .b64 param0;
	st.param.f64 	[param0], %fd2594;
	.param .b64 param1;
	st.param.f64 	[param1], 0d4000000000000000;
	.param .b64 retval0;
	call.uni (retval0), 
	__internal_accurate_pow, 
	(
	param0, 
	param1
	);
	ld.param.f64 	%fd7610, [retval0];
	} // callseq 313
	setp.lt.s32 	%p3144, %r327, 0;
	neg.f64 	%fd7612, %fd7610;
	selp.f64 	%fd7613, %fd7612, %fd7610, %p3142;
	selp.f64 	%fd7614, %fd7613, %fd7610, %p3144;
	setp.eq.f64 	%p3145, %fd2593, 0d0000000000000000;
	selp.b32 	%r3364, %r327, 0, %p3142;
	or.b32  	%r3365, %r3364, 2146435072;
	selp.b32 	%r3366, %r3365, %r3364, %p3141;
	mov.b32 	%r3367, 0;
	mov.b64 	%fd7615, {%r3367, %r3366};
	selp.f64 	%fd10392, %fd7615, %fd7614, %p3145;
	add.f64 	%fd7616, %fd2593, 0d4000000000000000;
	{
	.reg .b32 %temp; 
	mov.b64 	{%temp, %r3368}, %fd7616;
	}
	and.b32  	%r3369, %r3368, 2146435072;
	setp.ne.s32 	%p3146, %r3369, 2146435072;
	@%p3146 bra 	$L__BB1_1967;
	setp.nan.f64 	%p3147, %fd2593, %fd2593;
	@%p3147 bra 	$L__BB1_1966;
	setp.neu.f64 	%p3148, %fd2594, 0d7FF0000000000000;
	@%p3148 bra 	$L__BB1_1967;
	selp.b32 	%r3370, %r5, %r4, %p1;
	selp.b32 	%r3371, %r3370, %r4, %p3144;
	mov.b32 	%r3372, 0;
	mov.b64 	%fd10392, {%r3372, %r3371};
	bra.uni 	$L__BB1_1967;
$L__BB1_1966:
	mov.f64 	%fd7617, 0d4000000000000000;
	add.rn.f64 	%fd10392, %fd2593, %fd7617;
$L__BB1_1967:
	setp.lt.s32 	%p3150, %r2, 0;
	setp.eq.s32 	%p3151, %r3, 1062207488;
	setp.eq.f64 	%p3153, %fd2593, 0d3FF0000000000000;
	selp.f64 	%fd7618, 0d3FF0000000000000, %fd10392, %p3153;
	add.f64 	%fd7619, %fd10391, 0d3EB0C6F7A0B5ED8D;
	setp.eq.f64 	%p3154, %fd2587, 0d3FF0000000000000;
	selp.f64 	%fd7620, 0d3FF000010C6F7A0B, %fd7619, %p3154;
	add.f64 	%fd2599, %fd7620, %fd7618;
	ld.shared.f64 	%fd7621, [%r12+624];
	sub.f64 	%fd2600, %fd9760, %fd7621;
	{
	.reg .b32 %temp; 
	mov.b64 	{%temp, %r328}, %fd2600;
	}
	abs.f64 	%fd2601, %fd2600;
	{ // callseq 314, 0
	.param .b64 param0;
	st.param.f64 	[param0], %fd2601;
	.param .b64 param1;
	st.param.f64 	[param1], 0d4000000000000000;
	.param .b64 retval0;
	call.uni (retval0), 
	__internal_accurate_pow, 
	(
	param0, 
	param1
	);
	ld.param.f64 	%fd7622, [retval0];
	} // callseq 314
	setp.lt.s32 	%p3155, %r328, 0;
	neg.f64 	%fd7624, %fd7622;
	selp.f64 	%fd7625, %fd7624, %fd7622, %p3151;
	selp.f64 	%fd7626, %fd7625, %fd7622, %p3155;
	setp.eq.f64 	%p3156, %fd2600, 0d0000000000000000;
	selp.b32 	%r3373, %r328, 0, %p3151;
	or.b32  	%r3374, %r3373, 2146435072;
	selp.b32 	%r3375, %r3374, %r3373, %p3150;
	mov.b32 	%r3376, 0;
	mov.b64 	%fd7627, {%r3376, %r3375};
	selp.f64 	%fd10393, %fd7627, %fd7626, %p3156;
	add.f64 	%fd7628, %fd2600, 0d4000000000000000;
	{
	.reg .b32 %temp; 
	mov.b64 	{%temp, %r3377}, %fd7628;
	}
	and.b32  	%r3378, %r3377, 2146435072;
	setp.ne.s32 	%p3157, %r3378, 2146435072;
	@%p3157 bra 	$L__BB1_1972;
	setp.nan.f64 	%p3158, %fd2600, %fd2600;
	@%p3158 bra 	$L__BB1_1971;
	setp.neu.f64 	%p3159, %fd2601, 0d7FF0000000000000;
	@%p3159 bra 	$L__BB1_1972;
	selp.b32 	%r3379, %r5, %r4, %p1;
	selp.b32 	%r3380, %r3379, %r4, %p3155;
	mov.b32 	%r3381, 0;
	mov.b64 	%fd10393, {%r3381, %r3380};
	bra.uni 	$L__BB1_1972;
$L__BB1_1971:
	mov.f64 	%fd7629, 0d4000000000000000;
	add.rn.f64 	%fd10393, %fd2600, %fd7629;
$L__BB1_1972:
	setp.eq.f64 	%p3161, %fd2600, 0d3FF0000000000000;
	selp.f64 	%fd7630, 0d3FF0000000000000, %fd10393, %p3161;
	add.f64 	%fd2606, %fd2599, %fd7630;
	{
	.reg .b32 %temp; 
	mov.b64 	{%temp, %r329}, %fd2606;
	}
	abs.f64 	%fd2607, %fd2606;
	setp.eq.f64 	%p3162, %fd2606, 0d0000000000000000;
	@%p3162 bra 	$L__BB1_1974;
	setp.lt.s32 	%p3163, %r329, 0;
	{ // callseq 315, 0
	.param .b64 param0;
	st.param.f64 	[param0], %fd2607;
	.param .b64 param1;
	st.param.f64 	[param1], 0d3FF8000000000000;
	.param .b64 retval0;
	call.uni (retval0), 
	__internal_accurate_pow, 
	(
	param0, 
	param1
	);
	ld.param.f64 	%fd7631, [retval0];
	} // callseq 315
	selp.f64 	%fd10395, 0dFFF8000000000000, %fd7631, %p3163;
	bra.uni 	$L__BB1_1975;
$L__BB1_1974:
	setp.lt.s32 	%p3164, %r6, 0;
	setp.eq.s32 	%p3165, %r7, 1073741824;
	selp.b32 	%r3382, %r329, 0, %p3165;
	or.b32  	%r3383, %r3382, 2146435072;
	selp.b32 	%r3384, %r3383, %r3382, %p3164;
	mov.b32 	%r3385, 0;
	mov.b64 	%fd10395, {%r3385, %r3384};
$L__BB1_1975:
	add.f64 	%fd7633, %fd2606, 0d3FF8000000000000;
	{
	.reg .b32 %temp; 
	mov.b64 	{%temp, %r3386}, %fd7633;
	}
	and.b32  	%r3387, %r3386, 2146435072;
	setp.ne.s32 	%p3166, %r3387, 2146435072;
	@%p3166 bra 	$L__BB1_1980;
	setp.nan.f64 	%p3167, %fd2606, %fd2606;
	@%p3167 bra 	$L__BB1_1979;
	setp.neu.f64 	%p3168, %fd2607, 0d7FF0000000000000;
	@%p3168 bra 	$L__BB1_1980;
	setp.lt.s32 	%p3169, %r329, 0;
	selp.b32 	%r3388, %r9, %r8, %p2;
	selp.b32 	%r3389, %r3388, %r8, %p3169;
	mov.b32 	%r3390, 0;
	mov.b64 	%fd10395, {%r3390, %r3389};
	bra.uni 	$L__BB1_1980;
$L__BB1_1979:
	mov.f64 	%fd7634, 0d3FF8000000000000;
	add.rn.f64 	%fd10395, %fd2606, %fd7634;
$L__BB1_1980:
	setp.eq.f64 	%p3170, %fd2606, 0d3FF0000000000000;
	selp.f64 	%fd7635, 0d3FF0000000000000, %fd10395, %p3170;
	ld.shared.f64 	%fd7636, [%r13+624];
	mul.f64 	%fd7637, %fd2587, %fd7636;
	div.rn.f64 	%fd7638, %fd7637, %fd7635;
	sub.f64 	%fd9772, %fd9772, %fd7638;
	mul.f64 	%fd7639, %fd2593, %fd7636;
	div.rn.f64 	%fd7640, %fd7639, %fd7635;
	sub.f64 	%fd9773, %fd9773, %fd7640;
	mul.f64 	%fd7641, %fd2600, %fd7636;
	div.rn.f64 	%fd7642, %fd7641, %fd7635;
	sub.f64 	%fd9774, %fd9774, %fd7642;
$L__BB1_1981:
	add.s64 	%rd112, %rd11, 79;
	setp.ge.u64 	%p3171, %rd112, %rd14;
	@%p3171 bra 	$L__BB1_2006;
	setp.lt.s32 	%p3172, %r2, 0;
	setp.eq.s32 	%p3173, %r3, 1062207488;
	ld.shared.f64 	%fd7643, [%r10+632];
	sub.f64 	%fd2620, %fd9758, %fd7643;
	{
	.reg .b32 %temp; 
	mov.b64 	{%temp, %r330}, %fd2620;
	}
	abs.f64 	%fd2621, %fd2620;
	{ // callseq 316, 0
	.param .b64 param0;
	st.param.f64 	[param0], %fd2621;
	.param .b64 param1;
	st.param.f64 	[param1], 0d4000000000000000;
	.param .b64 retval0;
	call.uni (retval0), 
	__internal_accurate_pow, 
	(
	param0, 
	param1
	);
	ld.param.f64 	%fd7644, [retval0];
	} // callseq 316
	setp.lt.s32 	%p3175, %r330, 0;
	neg.f64 	%fd7646, %fd7644;
	selp.f64 	%fd7647, %fd7646, %fd7644, %p3173;
	selp.f64 	%fd7648, %fd7647, %fd7644, %p3175;
	setp.eq.f64 	%p3176, %fd2620, 0d0000000000000000;
	selp.b32 	%r3391, %r330, 0, %p3173;
	or.b32  	%r3392, %r3391, 2146435072;
	selp.b32 	%r3393, %r3392, %r3391, %p3172;
	mov.b32 	%r3394, 0;
	mov.b64 	%fd7649, {%r3394, %r3393};
	selp.f64 	%fd10399, %fd7649, %fd7648, %p3176;
	add.f64 	%fd7650, %fd2620, 0d4000000000000000;
	{
	.reg .b32 %temp; 
	mov.b64 	{%temp, %r3395}, %fd7650;
	}
	and.b32  	%r3396, %r3395, 2146435072;
	setp.ne.s32 	%p3177, %r3396, 2146435072;
	@%p3177 bra 	$L__BB1_1987;
	setp.nan.f64 	%p3178, %fd2620, %fd2620;
	@%p3178 bra 	$L__BB1_1986;
	setp.neu.f64 	%p3179, %fd2621, 0d7FF0000000000000;
	@%p3179 bra 	$L__BB1_1987;
	selp.b32 	%r3397, %r5, %r4, %p1;
	selp.b32 	%r3398, %r3397, %r4, %p3175;
	mov.b32 	%r3399, 0;
	mov.b64 	%fd10399, {%r3399, %r3398};
	bra.uni 	$L__BB1_1987;
$L__BB1_1986:
	mov.f64 	%fd7651, 0d4000000000000000;
	add.rn.f64 	%fd10399, %fd2620, %fd7651;
$L__BB1_1987:
	setp.lt.s32 	%p3181, %r2, 0;
	setp.eq.s32 	%p3182, %r3, 1062207488;
	ld.shared.f64 	%fd7652, [%r11+632];
	sub.f64 	%fd2626, %fd9759, %fd7652;
	{
	.reg .b32 %temp; 
	mov.b64 	{%temp, %r331}, %fd2626;
	}
	abs.f64 	%fd2627, %fd2626;
	{ // callseq 317, 0
	.param .b64 param0;
	st.param.f64 	[param0], %fd2627;
	.param .b64 param1;
	st.param.f64 	[param1], 0d4000000000000000;
	.param .b64 retval0;
	call.uni (retval0), 
	__internal_accurate_pow, 
	(
	param0, 
	param1
	);
	ld.param.f64 	%fd7653, [retval0];
	} // callseq 317
	setp.lt.s32 	%p3184, %r331, 0;
	neg.f64 	%fd7655, %fd7653;
	selp.f64 	%fd7656, %fd7655, %fd7653, %p3182;
	selp.f64 	%fd7657, %fd7656, %fd7653, %p3184;
	setp.eq.f64 	%p3185, %fd2626, 0d0000000000000000;
	selp.b32 	%r3400, %r331, 0, %p3182;
	or.b32  	%r3401, %r3400, 2146435072;
	selp.b32 	%r3402, %r3401, %r3400, %p3181;
	mov.b32 	%r3403, 0;
	mov.b64 	%fd7658, {%r3403, %r3402};
	selp.f64 	%fd10400, %fd7658, %fd7657, %p3185;
	add.f64 	%fd7659, %fd2626, 0d4000000000000000;
	{
	.reg .b32 %temp; 
	mov.b64 	{%temp, %r3404}, %fd7659;
	}
	and.b32  	%r3405, %r3404, 2146435072;
	setp.ne.s32 	%p3186, %r3405, 2146435072;
	@%p3186 bra 	$L__BB1_1992;
	setp.nan.f64 	%p3187, %fd2626, %fd2626;
	@%p3187 bra 	$L__BB1_1991;
	setp.neu.f64 	%p3188, %fd2627, 0d7FF0000000000000;
	@%p3188 bra 	$L__BB1_1992;
	selp.b32 	%r3406, %r5, %r4, %p1;
	selp.b32 	%r3407, %r3406, %r4, %p3184;
	mov.b32 	%r3408, 0;
	mov.b64 	%fd10400, {%r3408, %r3407};
	bra.uni 	$L__BB1_1992;
$L__BB1_1991:
	mov.f64 	%fd7660, 0d4000000000000000;
	add.rn.f64 	%fd10400, %fd2626, %fd7660;
$L__BB1_1992:
	setp.lt.s32 	%p3190, %r2, 0;
	setp.eq.s32 	%p3191, %r3, 1062207488;
	setp.eq.f64 	%p3193, %fd2626, 0d3FF0000000000000;
	selp.f64 	%fd7661, 0d3FF0000000000000, %fd10400, %p3193;
	add.f64 	%fd7662, %fd10399, 0d3EB0C6F7A0B5ED8D;
	setp.eq.f64 	%p3194, %fd2620, 0d3FF0000000000000;
	selp.f64 	%fd7663, 0d3FF000010C6F7A0B, %fd7662, %p3194;
	add.f64 	%fd2632, %fd7663, %fd7661;
	ld.shared.f64 	%fd7664, [%r12+632];
	sub.f64 	%fd2633, %fd9760, %fd7664;
	{
	.reg .b32 %temp; 
	mov.b64 	{%temp, %r332}, %fd2633;
	}
	abs.f64 	%fd2634, %fd2633;
	{ // callseq 318, 0
	.param .b64 param0;
	st.param.f64 	[param0], %fd2634;
	.param .b64 param1;
	st.param.f64 	[param1], 0d4000000000000000;
	.param .b64 retval0;
	call.uni (retval0), 
	__internal_accurate_pow, 
	(
	param0, 
	param1
	);
	ld.param.f64 	%fd7665, [retval0];
	} // callseq 318
	setp.lt.s32 	%p3195, %r332, 0;
	neg.f64 	%fd7667, %fd7665;
	selp.f64 	%fd7668, %fd7667, %fd7665, %p3191;
	selp.f64 	%fd7669, %fd7668, %fd7665, %p3195;
	setp.eq.f64 	%p3196, %fd2633, 0d0000000000000000;
	selp.b32 	%r3409, %r332, 0, %p3191;
	or.b32  	%r3410, %r3409, 2146435072;
	selp.b32 	%r3411, %r3410, %r3409, %p3190;
	mov.b32 	%r3412, 0;
	mov.b64 	%fd7670, {%r3412, %r3411};
	selp.f64 	%fd10401, %fd7670, %fd7669, %p3196;
	add.f64 	%fd7671, %fd2633, 0d4000000000000000;
	{
	.reg .b32 %temp; 
	mov.b64 	{%temp, %r3413}, %fd7671;
	}
	and.b32  	%r3414, %r3413, 2146435072;
	setp.ne.s32 	%p3197, %r3414, 2146435072;
	@%p3197 bra 	$L__BB1_1997;
	setp.nan.f64 	%p3198, %fd2633, %fd2633;
	@%p3198 bra 	$L__BB1_1996;
	setp.neu.f64 	%p3199, %fd2634, 0d7FF0000000000000;
	@%p3199 bra 	$L__BB1_1997;
	selp.b32 	%r3415, %r5, %r4, %p1;
	selp.b32 	%r3416, %r3415, %r4, %p3195;
	mov.b32 	%r3417, 0;
	mov.b64 	%fd10401, {%r3417, %r3416};
	bra.uni 	$L__BB1_1997;
$L__BB1_1996:
	mov.f64 	%fd7672, 0d4000000000000000;
	add.rn.f64 	%fd10401, %fd2633, %fd7672;
$L__BB1_1997:
	setp.eq.f64 	%p3201, %fd2633, 0d3FF0000000000000;
	selp.f64 	%fd7673, 0d3FF0000000000000, %fd10401, %p3201;
	add.f64 	%fd2639, %fd2632, %fd7673;
	{
	.reg .b32 %temp; 
	mov.b64 	{%temp, %r333}, %fd2639;
	}
	abs.f64 	%fd2640, %fd2639;
	setp.eq.f64 	%p3202, %fd2639, 0d0000000000000000;
	@%p3202 bra 	$L__BB1_1999;
	setp.lt.s32 	%p3203, %r333, 0;
	{ // callseq 319, 0
	.param .b64 param0;
	st.param.f64 	[param0], %fd2640;
	.param .b64 param1;
	st.param.f64 	[param1], 0d3FF8000000000000;
	.param .b64 retval0;
	call.uni (retval0), 
	__internal_accurate_pow, 
	(
	param0, 
	param1
	);
	ld.param.f64 	%fd7674, [retval0];
	} // callseq 319
	selp.f64 	%fd10403, 0dFFF8000000000000, %fd7674, %p3203;
	bra.uni 	$L__BB1_2000;
$L__BB1_1999:
	setp.lt.s32 	%p3204, %r6, 0;
	setp.eq.s32 	%p3205, %r7, 1073741824;
	selp.b32 	%r3418, %r333, 0, %p3205;
	or.b32  	%r3419, %r3418, 2146435072;
	selp.b32 	%r3420, %r3419, %r3418, %p3204;
	mov.b32 	%r3421, 0;
	mov.b64 	%fd10403, {%r3421, %r3420};
$L__BB1_2000:
	add.f64 	%fd7676, %fd2639, 0d3FF8000000000000;
	{
	.reg .b32 %temp; 
	mov.b64 	{%temp, %r3422}, %fd7676;
	}
	and.b32  	%r3423, %r3422, 2146435072;
	setp.ne.s32 	%p3206, %r3423, 2146435072;
	@%p3206 bra 	$L__BB1_2005;
	setp.nan.f64 	%p3207, %fd2639, %fd2639;
	@%p3207 bra 	$L__BB1_2004;
	setp.neu.f64 	%p3208, %fd2640, 0d7FF0000000000000;
	@%p3208 bra 	$L__BB1_2005;
	setp.lt.s32 	%p3209, %r333, 0;
	selp.b32 	%r3424, %r9, %r8, %p2;
	selp.b32 	%r3425, %r3424, %r8, %p3209;
	mov.b32 	%r3426, 0;
	mov.b64 	%fd10403, {%r3426, %r3425};
	bra.uni 	$L__BB1_2005;
$L__BB1_2004:
	mov.f64 	%fd7677, 0d3FF8000000000000;
	add.rn.f64 	%fd10403, %fd2639, %fd7677;
$L__BB1_2005:
	setp.eq.f64 	%p3210, %fd2639, 0d3FF0000000000000;
	selp.f64 	%fd7678, 0d3FF0000000000000, %fd10403, %p3210;
	ld.shared.f64 	%fd7679, [%r13+632];
	mul.f64 	%fd7680, %fd2620, %fd7679;
	div.rn.f64 	%fd7681, %fd7680, %fd7678;
	sub.f64 	%fd9772, %fd9772, %fd7681;
	mul.f64 	%fd7682, %fd2626, %fd7679;
	div.rn.f64 	%fd7683, %fd7682, %fd7678;
	sub.f64 	%fd9773, %fd9773, %fd7683;
	mul.f64 	%fd7684, %fd2633, %fd7679;
	div.rn.f64 	%fd7685, %fd7684, %fd7678;
	sub.f64 	%fd9774, %fd9774, %fd7685;
$L__BB1_2006:
	add.s64 	%rd113, %rd11, 80;
	setp.ge.u64 	%p3211, %rd113, %rd14;
	@%p3211 bra 	$L__BB1_2031;
	setp.lt.s32 	%p3212, %r2, 0;
	setp.eq.s32 	%p3213, %r3, 1062207488;
	ld.shared.f64 	%fd7686, [%r10+640];
	sub.f64 	%fd2653, %fd9758, %fd7686;
	{
	.reg .b32 %temp; 
	mov.b64 	{%temp, %r334}, %fd2653;
	}
	abs.f64 	%fd2654, %fd2653;
	{ // callseq 320, 0
	.param .b64 param0;
	st.param.f64 	[param0], %fd2654;
	.param .b64 param1;
	st.param.f64 	[param1], 0d4000000000000000;
	.param .b64 retval0;
	call.uni (retval0), 
	__internal_accurate_pow, 
	(
	param0, 
	param1
	);
	ld.param.f64 	%fd7687, [retval0];
	} // callseq 320
	setp.lt.s32 	%p3215, %r334, 0;
	neg.f64 	%fd7689, %fd7687;
	selp.f64 	%fd7690, %fd7689, %fd7687, %p3213;
	selp.f64 	%fd7691, %fd7690, %fd7687, %p3215;
	setp.eq.f64 	%p3216, %fd2653, 0d0000000000000000;
	selp.b32 	%r3427, %r334, 0, %p3213;
	or.b32  	%r3428, %r3427, 2146435072;
	selp.b32 	%r3429, %r3428, %r3427, %p3212;
	mov.b32 	%r3430, 0;
	mov.b64 	%fd7692, {%r3430, %r3429};
	selp.f64 	%fd10407, %fd7692, %fd7691, %p3216;
	add.f64 	%fd7693, %fd2653, 0d4000000000000000;
	{
	.reg .b32 %temp; 
	mov.b64 	{%temp, %r3431}, %fd7693;
	}
	and.b32  	%r3432, %r3431, 2146435072;
	setp.ne.s32 	%p3217, %r3432, 2146435072;
	@%p3217 bra 	$L__BB1_2012;
	setp.nan.f64 	%p3218, %fd2653, %fd2653;
	@%p3218 bra 	$L__BB1_2011;
	setp.neu.f64 	%p3219, %fd2654, 0d7FF0000000000000;
	@%p3219 bra 	$L__BB1_2012;
	selp.b32 	%r3433, %r5, %r4, %p1;
	selp.b32 	%r3434, %r3433, %r4, %p3215;
	mov.b32 	%r3435, 0;
	mov.b64 	%fd10407, {%r3435, %r3434};
	bra.uni 	$L__BB1_2012;
$L__BB1_2011:
	mov.f64 	%fd7694, 0d4000000000000000;
	add.rn.f64 	%fd10407, %fd2653, %fd7694;
$L__BB1_2012:
	setp.lt.s32 	%p3221, %r2, 0;
	setp.eq.s32 	%p3222, %r3, 1062207488;
	ld.shared.f64 	%fd7695, [%r11+640];
	sub.f64 	%fd2659, %fd9759, %fd7695;
	{
	.reg .b32 %temp; 
	mov.b64 	{%temp, %r335}, %fd2659;
	}
	abs.f64 	%fd2660, %fd2659;
	{ // callseq 321, 0
	.param .b64 param0;
	st.param.f64 	[param0], %fd2660;
	.param .b64 param1;
	st.param.f64 	[param1], 0d4000000000000000;
	.param .b64 retval0;
	call.uni (retval0), 
	__internal_accurate_pow, 
	(
	param0, 
	param1
	);
	ld.param.f64 	%fd7696, [retval0];
	} // callseq 321
	setp.lt.s32 	%p3224, %r335, 0;
	neg.f64 	%fd7698, %fd7696;
	selp.f64 	%fd7699, %fd7698, %fd7696, %p3222;
	selp.f64 	%fd7700, %fd7699, %fd7696, %p3224;
	setp.eq.f64 	%p3225, %fd2659, 0d0000000000000000;
	selp.b32 	%r3436, %r335, 0, %p3222;
	or.b32  	%r3437, %r3436, 2146435072;
	selp.b32 	%r3438, %r3437, %r3436, %p3221;
	mov.b32 	%r3439, 0;
	mov.b64 	%fd7701, {%r3439, %r3438};
	selp.f64 	%fd10408, %fd7701, %fd7700, %p3225;
	add.f64 	%fd7702, %fd2659, 0d4000000000000000;
	{
	.reg .b32 %temp; 
	mov.b64 	{%temp, %r3440}, %fd7702;
	}
	and.b32  	%r3441, %r3440, 2146435072;
	setp.ne.s32 	%p3226, %r3441, 2146435072;
	@%p3226 bra 	$L__BB1_2017;
	setp.nan.f64 	%p3227, %fd2659, %fd2659;
	@%p3227 bra 	$L__BB1_2016;
	setp.neu.f64 	%p3228, %fd2660, 0d7FF0000000000000;
	@%p3228 bra 	$L__BB1_2017;
	selp.b32 	%r3442, %r5, %r4, %p1;
	selp.b32 	%r3443, %r3442, %r4, %p3224;
	mov.b32 	%r3444, 0;
	mov.b64 	%fd10408, {%r3444, %r3443};
	bra.uni 	$L__BB1_2017;
$L__BB1_2016:
	mov.f64 	%fd7703, 0d4000000000000000;
	add.rn.f64 	%fd10408, %fd2659, %fd7703;
$L__BB1_2017:
	setp.lt.s32 	%p3230, %r2, 0;
	setp.eq.s32 	%p3231, %r3, 1062207488;
	setp.eq.f64 	%p3233, %fd2659, 0d3FF0000000000000;
	selp.f64 	%fd7704, 0d3FF0000000000000, %fd10408, %p3233;
	add.f64 	%fd7705, %fd10407, 0d3EB0C6F7A0B5ED8D;
	setp.eq.f64 	%p3234, %fd2653, 0d3FF0000000000000;
	selp.f64 	%fd7706, 0d3FF000010C6F7A0B, %fd7705, %p3234;
	add.f64 	%fd2665, %fd7706, %fd7704;
	ld.shared.f64 	%fd7707, [%r12+640];
	sub.f64 	%fd2666, %fd9760, %fd7707;
	{
	.reg .b32 %temp; 
	mov.b64 	{%temp, %r336}, %fd2666;
	}
	abs.f64 	%fd2667, %fd2666;
	{ // callseq 322, 0
	.param .b64 param0;
	st.param.f64 	[param0], %fd2667;
	.param .b64 param1;
	st.param.f64 	[param1], 0d4000000000000000;
	.param .b64 retval0;
	call.uni (retval0), 
	__internal_accurate_pow, 
	(
	param0, 
	param1
	);
	ld.param.f64 	%fd7708, [retval0];
	} // callseq 322
	setp.lt.s32 	%p3235, %r336, 0;
	neg.f64 	%fd7710, %fd7708;
	selp.f64 	%fd7711, %fd7710, %fd7708, %p3231;
	selp.f64 	%fd7712, %fd7711, %fd7708, %p3235;
	setp.eq.f64 	%p3236, %fd2666, 0d0000000000000000;
	selp.b32 	%r3445, %r336, 0, %p3231;
	or.b32  	%r3446, %r3445, 2146435072;
	selp.b32 	%r3447, %r3446, %r3445, %p3230;
	mov.b32 	%r3448, 0;
	mov.b64 	%fd7713, {%r3448, %r3447};
	selp.f64 	%fd10409, %fd7713, %fd7712, %p3236;
	add.f64 	%fd7714, %fd2666, 0d4000000000000000;
	{
	.reg .b32 %temp; 
	mov.b64 	{%temp, %r3449}, %fd7714;
	}
	and.b32  	%r3450, %r3449, 2146435072;
	setp.ne.s32 	%p3237, %r3450, 2146435072;
	@%p3237 bra 	$L__BB1_2022;
	setp.nan.f64 	%p3238, %fd2666, %fd2666;
	@%p3238 bra 	$L__BB1_2021;
	setp.neu.f64 	%p3239, %fd2667, 0d7FF0000000000000;
	@%p3239 bra 	$L__BB1_2022;
	selp.b32 	%r3451, %r5, %r4, %p1;
	selp.b32 	%r3452, %r3451, %r4, %p3235;
	mov.b32 	%r3453, 0;
	mov.b64 	%fd10409, {%r3453, %r3452};
	bra.uni 	$L__BB1_2022;
$L__BB1_2021:
	mov.f64 	%fd7715, 0d4000000000000000;
	add.rn.f64 	%fd10409, %fd2666, %fd7715;
$L__BB1_2022:
	setp.eq.f64 	%p3241, %fd2666, 0d3FF0000000000000;
	selp.f64 	%fd7716, 0d3FF0000000000000, %fd10409, %p3241;
	add.f64 	%fd2672, %fd2665, %fd7716;
	{
	.reg .b32 %temp; 
	mov.b64 	{%temp, %r337}, %fd2672;
	}
	abs.f64 	%fd2673, %fd2672;
	setp.eq.f64 	%p3242, %fd2672, 0d0000000000000000;
	@%p3242 bra 	$L__BB1_2024;
	setp.lt.s32 	%p3243, %r337, 0;
	{ // callseq 323, 0
	.param .b64 param0;
	st.param.f64 	[param0], %fd2673;
	.param .b64 param1;
	st.param.f64 	[param1], 0d3FF8000000000000;
	.param .b64 retval0;
	call.uni (retval0), 
	__internal_accurate_pow, 
	(
	param0, 
	param1
	);
	ld.param.f64 	%fd7717, [retval0];
	} // callseq 323
	selp.f64 	%fd10411, 0dFFF8000000000000, %fd7717, %p3243;
	bra.uni 	$L__BB1_2025;
$L__BB1_2024:
	setp.lt.s32 	%p3244, %r6, 0;
	setp.eq.s32 	%p3245, %r7, 1073741824;
	selp.b32 	%r3454, %r337, 0, %p3245;
	or.b32  	%r3455, %r3454, 2146435072;
	selp.b32 	%r3456, %r3455, %r3454, %p3244;
	mov.b32 	%r3457, 0;
	mov.b64 	%fd10411, {%r3457, %r3456};
$L__BB1_2025:
	add.f64 	%fd7719, %fd2672, 0d3FF8000000000000;
	{
	.reg .b32 %temp; 
	mov.b64 	{%temp, %r3458}, %fd7719;
	}
	and.b32  	%r3459, %r3458, 2146435072;
	setp.ne.s32 	%p3246, %r3459, 2146435072;
	@%p3246 bra 	$L__BB1_2030;
	setp.nan.f64 	%p3247, %fd2672, %fd2672;
	@%p3247 bra 	$L__BB1_2029;
	setp.neu.f64 	%p3248, %fd2673, 0d7FF0000000000000;
	@%p3248 bra 	$L__BB1_2030;
	setp.lt.s32 	%p3249, %r337, 0;
	selp.b32 	%r3460, %r9, %r8, %p2;
	selp.b32 	%r3461, %r3460, %r8, %p3249;
	mov.b32 	%r3462, 0;
	mov.b64 	%fd10411, {%r3462, %r3461};
	bra.uni 	$L__BB1_2030;
$L__BB1_2029:
	mov.f64 	%fd7720, 0d3FF8000000000000;
	add.rn.f64 	%fd10411, %fd2672, %fd7720;
$L__BB1_2030:
	setp.eq.f64 	%p3250, %fd2672, 0d3FF0000000000000;
	selp.f64 	%fd7721, 0d3FF0000000000000, %fd10411, %p3250;
	ld.shared.f64 	%fd7722, [%r13+640];
	mul.f64 	%fd7723, %fd2653, %fd7722;
	div.rn.f64 	%fd7724, %fd7723, %fd7721;
	sub.f64 	%fd9772, %fd9772, %fd7724;
	mul.f64 	%fd7725, %fd2659, %fd7722;
	div.rn.f64 	%fd7726, %fd7725, %fd7721;
	sub.f64 	%fd9773, %fd9773, %fd7726;
	mul.f64 	%fd7727, %fd2666, %fd7722;
	div.rn.f64 	%fd7728, %fd7727, %fd7721;
	sub.f64 	%fd9774, %fd9774, %fd7728;
$L__BB1_2031:
	add.s64 	%rd114, %rd11, 81;
	setp.ge.u64 	%p3251, %rd114, %rd14;
	@%p3251 bra 	$L__BB1_2056;
	setp.lt.s32 	%p3252, %r2, 0;
	setp.eq.s32 	%p3253, %r3, 1062207488;
	ld.shared.f64 	%fd7729, [%r10+648];
	sub.f64 	%fd2686, %fd9758, %fd7729;
	{
	.reg .b32 %temp; 
	mov.b64 	{%temp, %r338}, %fd2686;
	}
	abs.f64 	%fd2687, %fd2686;
	{ // callseq 324, 0
	.param .b64 param0;
	st.param.f64 	[param0], %fd2687;
	.param .b64 param1;
	st.param.f64 	[param1], 0d4000000000000000;
	.param .b64 retval0;
	call.uni (retval0), 
	__internal_accurate_pow, 
	(
	param0, 
	param1
	);
	ld.param.f64 	%fd7730, [retval0];
	} // callseq 324
	setp.lt.s32 	%p3255, %r338, 0;
	neg.f64 	%fd7732, %fd7730;
	selp.f64 	%fd7733, %fd7732, %fd7730, %p3253;
	selp.f64 	%fd7734, %fd7733, %fd7730, %p3255;
	setp.eq.f64 	%p3256, %fd2686, 0d0000000000000000;
	selp.b32 	%r3463, %r338, 0, %p3253;
	or.b32  	%r3464, %r3463, 2146435072;
	selp.b32 	%r3465, %r3464, %r3463, %p3252;
	mov.b32 	%r3466, 0;
	mov.b64 	%fd7735, {%r3466, %r3465};
	selp.f64 	%fd10415, %fd7735, %fd7734, %p3256;
	add.f64 	%fd7736, %fd2686, 0d4000000000000000;
	{
	.reg .b32 %temp; 
	mov.b64 	{%temp, %r3467}, %fd7736;
	}
	and.b32  	%r3468, %r3467, 2146435072;
	setp.ne.s32 	%p3257, %r3468, 2146435072;
	@%p3257 bra 	$L__BB1_2037;
	setp.nan.f64 	%p3258, %fd2686, %fd2686;
	@%p3258 bra 	$L__BB1_2036;
	setp.neu.f64 	%p3259, %fd2687, 0d7FF0000000000000;
	@%p3259 bra 	$L__BB1_2037;
	selp.b32 	%r3469, %r5, %r4, %p1;
	selp.b32 	%r3470, %r3469, %r4, %p3255;
	mov.b32 	%r3471, 0;
	mov.b64 	%fd10415, {%r3471, %r3470};
	bra.uni 	$L__BB1_2037;
$L__BB1_2036:
	mov.f64 	%fd7737, 0d4000000000000000;
	add.rn.f64 	%fd10415, %fd2686, %fd7737;
$L__BB1_2037:
	setp.lt.s32 	%p3261, %r2, 0;
	setp.eq.s32 	%p3262, %r3, 1062207488;
	ld.shared.f64 	%fd7738, [%r11+648];
	sub.f64 	%fd2692, %fd9759, %fd7738;
	{
	.reg .b32 %temp; 
	mov.b64 	{%temp, %r339}, %fd2692;
	}
	abs.f64 	%fd2693, %fd2692;
	{ // callseq 325, 0
	.param .b64 param0;
	st.param.f64 	[param0], %fd2693;
	.param .b64 param1;
	st.param.f64 	[param1], 0d4000000000000000;
	.param .b64 retval0;
	call.uni (retval0), 
	__internal_accurate_pow, 
	(
	param0, 
	param1
	);
	ld.param.f64 	%fd7739, [retval0];
	} // callseq 325
	setp.lt.s32 	%p3264, %r339, 0;
	neg.f64 	%fd7741, %fd7739;
	selp.f64 	%fd7742, %fd7741, %fd7739, %p3262;
	selp.f64 	%fd7743, %fd7742, %fd7739, %p3264;
	setp.eq.f64 	%p3265, %fd2692, 0d0000000000000000;
	selp.b32 	%r3472, %r339, 0, %p3262;
	or.b32  	%r3473, %r3472, 2146435072;
	selp.b32 	%r3474, %r3473, %r3472, %p3261;
	mov.b32 	%r3475, 0;
	mov.b64 	%fd7744, {%r3475, %r3474};
	selp.f64 	%fd10416, %fd7744, %fd7743, %p3265;
	add.f64 	%fd7745, %fd2692, 0d4000000000000000;
	{
	.reg .b32 %temp; 
	mov.b64 	{%temp, %r3476}, %fd7745;
	}
	and.b32  	%r3477, %r3476, 2146435072;
	setp.ne.s32 	%p3266, %r3477, 2146435072;
	@%p3266 bra 	$L__BB1_2042;
	setp.nan.f64 	%p3267, %fd2692, %fd2692;
	@%p3267 bra 	$L__BB1_2041;
	setp.neu.f64 	%p3268, %fd2693, 0d7FF0000000000000;
	@%p3268 bra 	$L__BB1_2042;
	selp.b32 	%r3478, %r5, %r4, %p1;
	selp.b32 	%r3479, %r3478, %r4, %p3264;
	mov.b32 	%r3480, 0;
	mov.b64 	%fd10416, {%r3480, %r3479};
	bra.uni 	$L__BB1_2042;
$L__BB1_2041:
	mov.f64 	%fd7746, 0d4000000000000000;
	add.rn.f64 	%fd10416, %fd2692, %fd7746;
$L__BB1_2042:
	setp.lt.s32 	%p3270, %r2, 0;
	setp.eq.s32 	%p3271, %r3, 1062207488;
	setp.eq.f64 	%p3273, %fd2692, 0d3FF0000000000000;
	selp.f64 	%fd7747, 0d3FF0000000000000, %fd10416, %p3273;
	add.f64 	%fd7748, %fd10415, 0d3EB0C6F7A0B5ED8D;
	setp.eq.f64 	%p3274, %fd2686, 0d3FF0000000000000;
	selp.f64 	%fd7749, 0d3FF000010C6F7A0B, %fd7748, %p3274;
	add.f64 	%fd2698, %fd7749, %fd7747;
	ld.shared.f64 	%fd7750, [%r12+648];
	sub.f64 	%fd2699, %fd9760, %fd7750;
	{
	.reg .b32 %temp; 
	mov.b64 	{%temp, %r340}, %fd2699;
	}
	abs.f64 	%fd2700, %fd2699;
	{ // callseq 326, 0
	.param .b64 param0;
	st.param.f64 	[param0], %fd2700;
	.param .b64 param1;
	st.param.f64 	[param1], 0d4000000000000000;
	.param .b64 retval0;
	call.uni (retval0), 
	__internal_accurate_pow, 
	(
	param0, 
	param1
	);
	ld.param.f64 	%fd7751, [retval0];
	} // callseq 326
	setp.lt.s32 	%p3275, %r340, 0;
	neg.f64 	%fd7753, %fd7751;
	selp.f64 	%fd7754, %fd7753, %fd7751, %p3271;
	selp.f64 	%fd7755, %fd7754, %fd7751, %p3275;
	setp.eq.f64 	%p3276, %fd2699, 0d0000000000000000;
	selp.b32 	%r3481, %r340, 0, %p3271;
	or.b32  	%r3482, %r3481, 2146435072;
	selp.b32 	%r3483, %r3482, %r3481, %p3270;
	mov.b32 	%r3484, 0;
	mov.b64 	%fd7756, {%r3484, %r3483};
	selp.f64 	%fd10417, %fd7756, %fd7755, %p3276;
	add.f64 	%fd7757, %fd2699, 0d4000000000000000;
	{
	.reg .b32 %temp; 
	mov.b64 	{%temp, %r3485}, %fd7757;
	}
	and.b32  	%r3486, %r3485, 2146435072;
	setp.ne.s32 	%p3277, %r3486, 2146435072;
	@%p3277 bra 	$L__BB1_2047;
	setp.nan.f64 	%p3278, %fd2699, %fd2699;
	@%p3278 bra 	$L__BB1_2046;
	setp.neu.f64 	%p3279, %fd2700, 0d7FF0000000000000;
	@%p3279 bra 	$L__BB1_2047;
	selp.b32 	%r3487, %r5, %r4, %p1;
	selp.b32 	%r3488, %r3487, %r4, %p3275;
	mov.b32 	%r3489, 0;
	mov.b64 	%fd10417, {%r3489, %r3488};
	bra.uni 	$L__BB1_2047;
$L__BB1_2046:
	mov.f64 	%fd7758, 0d4000000000000000;
	add.rn.f64 	%fd10417, %fd2699, %fd7758;
$L__BB1_2047:
	setp.eq.f64 	%p3281, %fd2699, 0d3FF0000000000000;
	selp.f64 	%fd7759, 0d3FF0000000000000, %fd10417, %p3281;
	add.f64 	%fd2705, %fd2698, %fd7759;
	{
	.reg .b32 %temp; 
	mov.b64 	{%temp, %r341}, %fd2705;
	}
	abs.f64 	%fd2706, %fd2705;
	setp.eq.f64 	%p3282, %fd2705, 0d0000000000000000;
	@%p3282 bra 	$L__BB1_2049;
	setp.lt.s32 	%p3283, %r341, 0;
	{ // callseq 327, 0
	.param .b64 param0;
	st.param.f64 	[param0], %fd2706;
	.param .b64 param1;
	st.param.f64 	[param1], 0d3FF8000000000000;
	.param .b64 retval0;
	call.uni (retval0), 
	__internal_accurate_pow, 
	(
	param0, 
	param1
	);
	ld.param.f64 	%fd7760, [retval0];
	} // callseq 327
	selp.f64 	%fd10419, 0dFFF8000000000000, %fd7760, %p3283;
	bra.uni 	$L__BB1_2050;
$L__BB1_2049:
	setp.lt.s32 	%p3284, %r6, 0;
	setp.eq.s32 	%p3285, %r7, 1073741824;
	selp.b32 	%r3490, %r341, 0, %p3285;
	or.b32  	%r3491, %r3490, 2146435072;
	selp.b32 	%r3492, %r3491, %r3490, %p3284;
	mov.b32 	%r3493, 0;
	mov.b64 	%fd10419, {%r3493, %r3492};
$L__BB1_2050:
	add.f64 	%fd7762, %fd2705, 0d3FF8000000000000;
	{
	.reg .b32 %temp; 
	mov.b64 	{%temp, %r3494}, %fd7762;
	}
	and.b32  	%r3495, %r3494, 2146435072;
	setp.ne.s32 	%p3286, %r3495, 2146435072;
	@%p3286 bra 	$L__BB1_2055;
	setp.nan.f64 	%p3287, %fd2705, %fd2705;
	@%p3287 bra 	$L__BB1_2054;
	setp.neu.f64 	%p3288, %fd2706, 0d7FF0000000000000;
	@%p3288 bra 	$L__BB1_2055;
	setp.lt.s32 	%p3289, %r341, 0;
	selp.b32 	%r3496, %r9, %r8, %p2;
	selp.b32 	%r3497, %r3496, %r8, %p3289;
	mov.b32 	%r3498, 0;
	mov.b64 	%fd10419, {%r3498, %r3497};
	bra.uni 	$L__BB1_2055;
$L__BB1_2054:
	mov.f64 	%fd7763, 0d3FF8000000000000;
	add.rn.f64 	%fd10419, %fd2705, %fd7763;
$L__BB1_2055:
	setp.eq.f64 	%p3290, %fd2705, 0d3FF0000000000000;
	selp.f64 	%fd7764, 0d3FF0000000000000, %fd10419, %p3290;
	ld.shared.f64 	%fd7765, [%r13+648];
	mul.f64 	%fd7766, %fd2686, %fd7765;
	div.rn.f64 	%fd7767, %fd7766, %fd7764;
	sub.f64 	%fd9772, %fd9772, %fd7767;
	mul.f64 	%fd7768, %fd2692, %fd7765;
	div.rn.f64 	%fd7769, %fd7768, %fd7764;
	sub.f64 	%fd9773, %fd9773, %fd7769;
	mul.f64 	%fd7770, %fd2699, %fd7765;
	div.rn.f64 	%fd7771, %fd7770, %fd7764;
	sub.f64 	%fd9774, %fd9774, %fd7771;
$L__BB1_2056:
	add.s64 	%rd115, %rd11, 82;
	setp.ge.u64 	%p3291, %rd115, %rd14;
	@%p3291 bra 	$L__BB1_2081;
	setp.lt.s32 	%p3292, %r2, 0;
	setp.eq.s32 	%p3293, %r3, 1062207488;
	ld.shared.f64 	%fd7772, [%r10+656];
	sub.f64 	%fd2719, %fd9758, %fd7772;
	{
	.reg .b32 %temp; 
	mov.b64 	{%temp, %r342}, %fd2719;
	}
	abs.f64 	%fd2720, %fd2719;
	{ // callseq 328, 0
	.param .b64 param0;
	st.param.f64 	[param0], %fd2720;
	.param .b64 param1;
	st.param.f64 	[param1], 0d4000000000000000;
	.param .b64 retval0;
	call.uni (retval0), 
	__internal_accurate_pow, 
	(
	param0, 
	param1
	);
	ld.param.f64 	%fd7773, [retval0];
	} // callseq 328
	setp.lt.s32 	%p3295, %r342, 0;
	neg.f64 	%fd7775, %fd7773;
	selp.f64 	%fd7776, %fd7775, %fd7773, %p3293;
	selp.f64 	%fd7777, %fd7776, %fd7773, %p3295;
	setp.eq.f64 	%p3296, %fd2719, 0d0000000000000000;
	selp.b32 	%r3499, %r342, 0, %p3293;
	or.b32  	%r3500, %r3499, 2146435072;
	selp.b32 	%r3501, %r3500, %r3499, %p3292;
	mov.b32 	%r3502, 0;
	mov.b64 	%fd7778, {%r3502, %r3501};
	selp.f64 	%fd10423, %fd7778, %fd7777, %p3296;
	add.f64 	%fd7779, %fd2719, 0d4000000000000000;
	{
	.reg .b32 %temp; 
	mov.b64 	{%temp, %r3503}, %fd7779;
	}
	and.b32  	%r3504, %r3503, 2146435072;
	setp.ne.s32 	%p3297, %r3504, 2146435072;
	@%p3297 bra 	$L__BB1_2062;
	setp.nan.f64 	%p3298, %fd2719, %fd2719;
	@%p3298 bra 	$L__BB1_2061;
	setp.neu.f64 	%p3299, %fd2720, 0d7FF0000000000000;
	@%p3299 bra 	$L__BB1_2062;
	selp.b32 	%r3505, %r5, %r4, %p1;
	selp.b32 	%r3506, %r3505, %r4, %p3295;
	mov.b32 	%r3507, 0;
	mov.b64 	%fd10423, {%r3507, %r3506};
	bra.uni 	$L__BB1_2062;
$L__BB1_2061:
	mov.f64 	%fd7780, 0d4000000000000000;
	add.rn.f64 	%fd10423, %fd2719, %fd7780;
$L__BB1_2062:
	setp.lt.s32 	%p3301, %r2, 0;
	setp.eq.s32 	%p3302, %r3, 1062207488;
	ld.shared.f64 	%fd7781, [%r11+656];
	sub.f64 	%fd2725, %fd9759, %fd7781;
	{
	.reg .b32 %temp; 
	mov.b64 	{%temp, %r343}, %fd2725;
	}
	abs.f64 	%fd2726, %fd2725;
	{ // callseq 329, 0
	.param .b64 param0;
	st.param.f64 	[param0], %fd2726;
	.param .b64 param1;
	st.param.f64 	[param1], 0d4000000000000000;
	.param .b64 retval0;
	call.uni (retval0), 
	__internal_accurate_pow, 
	(
	param0, 
	param1
	);
	ld.param.f64 	%fd7782, [retval0];
	} // callseq 329
	setp.lt.s32 	%p3304, %r343, 0;
	neg.f64 	%fd7784, %fd7782;
	selp.f64 	%fd7785, %fd7784, %fd7782, %p3302;
	selp.f64 	%fd7786, %fd7785, %fd7782, %p3304;
	setp.eq.f64 	%p3305, %fd2725, 0d0000000000000000;
	selp.b32 	%r3508, %r343, 0, %p3302;
	or.b32  	%r3509, %r3508, 2146435072;
	selp.b32 	%r3510, %r3509, %r3508, %p3301;
	mov.b32 	%r3511, 0;
	mov.b64 	%fd7787, {%r3511, %r3510};
	selp.f64 	%fd10424, %fd7787, %fd7786, %p3305;
	add.f64 	%fd7788, %fd2725, 0d4000000000000000;
	{
	.reg .b32 %temp; 
	mov.b64 	{%temp, %r3512}, %fd7788;
	}
	and.b32  	%r3513, %r3512, 2146435072;
	setp.ne.s32 	%p3306, %r3513, 2146435072;
	@%p3306 bra 	$L__BB1_2067;
	setp.nan.f64 	%p3307, %fd2725, %fd2725;
	@%p3307 bra 	$L__BB1_2066;
	setp.neu.f64 	%p3308, %fd2726, 0d7FF0000000000000;
	@%p3308 bra 	$L__BB1_2067;
	selp.b32 	%r3514, %r5, %r4, %p1;
	selp.b32 	%r3515, %r3514, %r4, %p3304;
	mov.b32 	%r3516, 0;
	mov.b64 	%fd10424, {%r3516, %r3515};
	bra.uni 	$L__BB1_2067;
$L__BB1_2066:
	mov.f64 	%fd7789, 0d4000000000000000;
	add.rn.f64 	%fd10424, %fd2725, %fd7789;
$L__BB1_2067:
	setp.lt.s32 	%p3310, %r2, 0;
	setp.eq.s32 	%p3311, %r3, 1062207488;
	setp.eq.f64 	%p3313, %fd2725, 0d3FF0000000000000;
	selp.f64 	%fd7790, 0d3FF0000000000000, %fd10424, %p3313;
	add.f64 	%fd7791, %fd10423, 0d3EB0C6F7A0B5ED8D;
	setp.eq.f64 	%p3314, %fd2719, 0d3FF0000000000000;
	selp.f64 	%fd7792, 0d3FF000010C6F7A0B, %fd7791, %p3314;
	add.f64 	%fd2731, %fd7792, %fd7790;
	ld.shared.f64 	%fd7793, [%r12+656];
	sub.f64 	%fd2732, %fd9760, %fd7793;
	{
	.reg .b32 %temp; 
	mov.b64 	{%temp, %r344}, %fd2732;
	}
	abs.f64 	%fd2733, %fd2732;
	{ // callseq 330, 0
	.param .b64 param0;
	st.param.f64 	[param0], %fd2733;
	.param .b64 param1;
	st.param.f64 	[param1], 0d4000000000000000;
	.param .b64 retval0;
	call.uni (retval0), 
	__internal_accurate_pow, 
	(
	param0, 
	param1
	);
	ld.param.f64 	%fd7794, [retval0];
	} // callseq 330
	setp.lt.s32 	%p3315, %r344, 0;
	neg.f64 	%fd7796, %fd7794;
	selp.f64 	%fd7797, %fd7796, %fd7794, %p3311;
	selp.f64 	%fd7798, %fd7797, %fd7794, %p3315;
	setp.eq.f64 	%p3316, %fd2732, 0d0000000000000000;
	selp.b32 	%r3517, %r344, 0, %p3311;
	or.b32  	%r3518, %r3517, 2146435072;
	selp.b32 	%r3519, %r3518, %r3517, %p3310;
	mov.b32 	%r3520, 0;
	mov.b64 	%fd7799, {%r3520, %r3519};
	selp.f64 	%fd10425, %fd7799, %fd7798, %p3316;
	add.f64 	%fd7800, %fd2732, 0d4000000000000000;
	{
	.reg .b32 %temp; 
	mov.b64 	{%temp, %r3521}, %fd7800;
	}
	and.b32  	%r3522, %r3521, 2146435072;
	setp.ne.s32 	%p3317, %r3522, 2146435072;
	@%p3317 bra 	$L__BB1_2072;
	setp.nan.f64 	%p3318, %fd2732, %fd2732;
	@%p3318 bra 	$L__BB1_2071;
	setp.neu.f64 	%p3319, %fd2733, 0d7FF0000000000000;
	@%p3319 bra 	$L__BB1_2072;
	selp.b32 	%r3523, %r5, %r4, %p1;
	selp.b32 	%r3524, %r3523, %r4, %p3315;
	mov.b32 	%r3525, 0;
	mov.b64 	%fd10425, {%r3525, %r3524};
	bra.uni 	$L__BB1_2072;
$L__BB1_2071:
	mov.f64 	%fd7801, 0d4000000000000000;
	add.rn.f64 	%fd10425, %fd2732, %fd7801;
$L__BB1_2072:
	setp.eq.f64 	%p3321, %fd2732, 0d3FF0000000000000;
	selp.f64 	%fd7802, 0d3FF0000000000000, %fd10425, %p3321;
	add.f64 	%fd2738, %fd2731, %fd7802;
	{
	.reg .b32 %temp; 
	mov.b64 	{%temp, %r345}, %fd2738;
	}
	abs.f64 	%fd2739, %fd2738;
	setp.eq.f64 	%p3322, %fd2738, 0d0000000000000000;
	@%p3322 bra 	$L__BB1_2074;
	setp.lt.s32 	%p3323, %r345, 0;
	{ // callseq 331, 0
	.param .b64 param0;
	st.param.f64 	[param0], %fd2739;
	.param .b64 param1;
	st.param.f64 	[param1], 0d3FF8000000000000;
	.param .b64 retval0;
	call.uni (retval0), 
	__internal_accurate_pow, 
	(
	param0, 
	param1
	);
	ld.param.f64 	%fd7803, [retval0];
	} // callseq 331
	selp.f64 	%fd10427, 0dFFF8000000000000, %fd7803, %p3323;
	bra.uni 	$L__BB1_2075;
$L__BB1_2074:
	setp.lt.s32 	%p3324, %r6, 0;
	setp.eq.s32 	%p3325, %r7, 1073741824;
	selp.b32 	%r3526, %r345, 0, %p3325;
	or.b32  	%r3527, %r3526, 2146435072;
	selp.b32 	%r3528, %r3527, %r3526, %p3324;
	mov.b32 	%r3529, 0;
	mov.b64 	%fd10427, {%r3529, %r3528};
$L__BB1_2075:
	add.f64 	%fd7805, %fd2738, 0d3FF8000000000000;
	{
	.reg .b32 %temp; 
	mov.b64 	{%temp, %r3530}, %fd7805;
	}
	and.b32  	%r3531, %r3530, 2146435072;
	setp.ne.s32 	%p3326, %r3531, 2146435072;
	@%p3326 bra 	$L__BB1_2080;
	setp.nan.f64 	%p3327, %fd2738, %fd2738;
	@%p3327 bra 	$L__BB1_2079;
	setp.neu.f64 	%p3328, %fd2739, 0d7FF0000000000000;
	@%p3328 bra 	$L__BB1_2080;
	setp.lt.s32 	%p3329, %r345, 0;
	selp.b32 	%r3532, %r9, %r8, %p2;
	selp.b32 	%r3533, %r3532, %r8, %p3329;
	mov.b32 	%r3534, 0;
	mov.b64 	%fd10427, {%r3534, %r3533};
	bra.uni 	$L__BB1_2080;
$L__BB1_2079:
	mov.f64 	%fd7806, 0d3FF8000000000000;
	add.rn.f64 	%fd10427, %fd2738, %fd7806;
$L__BB1_2080:
	setp.eq.f64 	%p3330, %fd2738, 0d3FF0000000000000;
	selp.f64 	%fd7807, 0d3FF0000000000000, %fd10427, %p3330;
	ld.shared.f64 	%fd7808, [%r13+656];
	mul.f64 	%fd7809, %fd2719, %fd7808;
	div.rn.f64 	%fd7810, %fd7809, %fd7807;
	sub.f64 	%fd9772, %fd9772, %fd7810;
	mul.f64 	%fd7811, %fd2725, %fd7808;
	div.rn.f64 	%fd7812, %fd7811, %fd7807;
	sub.f64 	%fd9773, %fd9773, %fd7812;
	mul.f64 	%fd7813, %fd2732, %fd7808;
	div.rn.f64 	%fd7814, %fd7813, %fd7807;
	sub.f64 	%fd9774, %fd9774, %fd7814;
$L__BB1_2081:
	add.s64 	%rd116, %rd11, 83;
	setp.ge.u64 	%p3331, %rd116, %rd14;
	@%p3331 bra 	$L__BB1_2106;
	setp.lt.s32 	%p3332, %r2, 0;
	setp.eq.s32 	%p3333, %r3, 1062207488;
	ld.shared.f64 	%fd7815, [%r10+664];
	sub.f64 	%fd2752, %fd9758, %fd7815;
	{
	.reg .b32 %temp; 
	mov.b64 	{%temp, %r346}, %fd2752;
	}
	abs.f64 	%fd2753, %fd2752;
	{ // callseq 332, 0
	.param .b64 param0;
	st.param.f64 	[param0], %fd2753;
	.param .b64 param1;
	st.param.f64 	[param1], 0d4000000000000000;
	.param .b64 retval0;
	call.uni (retval0), 
	__internal_accurate_pow, 
	(
	param0, 
	param1
	);
	ld.param.f64 	%fd7816, [retval0];
	} // callseq 332
	setp.lt.s32 	%p3335, %r346, 0;
	neg.f64 	%fd7818, %fd7816;
	selp.f64 	%fd7819, %fd7818, %fd7816, %p3333;
	selp.f64 	%fd7820, %fd7819, %fd7816, %p3335;
	setp.eq.f64 	%p3336, %fd2752, 0d0000000000000000;
	selp.b32 	%r3535, %r346, 0, %p3333;
	or.b32  	%r3536, %r3535, 2146435072;
	selp.b32 	%r3537, %r3536, %r3535, %p3332;
	mov.b32 	%r3538, 0;
	mov.b64 	%fd7821, {%r3538, %r3537};
	selp.f64 	%fd10431, %fd7821, %fd7820, %p3336;
	add.f64 	%fd7822, %fd2752, 0d4000000000000000;
	{
	.reg .b32 %temp; 
	mov.b64 	{%temp, %r3539}, %fd7822;
	}
	and.b32  	%r3540, %r3539, 2146435072;
	setp.ne.s32 	%p3337, %r3540, 2146435072;
	@%p3337 bra 	$L__BB1_2087;
	setp.nan.f64 	%p3338, %fd2752, %fd2752;
	@%p3338 bra 	$L__BB1_2086;
	setp.neu.f64 	%p3339, %fd2753, 0d7FF0000000000000;
	@%p3339 bra 	$L__BB1_2087;
	selp.b32 	%r3541, %r5, %r4, %p1;
	selp.b32 	%r3542, %r3541, %r4, %p3335;
	mov.b32 	%r3543, 0;
	mov.b64 	%fd10431, {%r3543, %r3542};
	bra.uni 	$L__BB1_2087;
$L__BB1_2086:
	mov.f64 	%fd7823, 0d4000000000000000;
	add.rn.f64 	%fd10431, %fd2752, %fd7823;
$L__BB1_2087:
	setp.lt.s32 	%p3341, %r2, 0;
	setp.eq.s32 	%p3342, %r3, 1062207488;
	ld.shared.f64 	%fd7824, [%r11+664];
	sub.f64 	%fd2758, %fd9759, %fd7824;
	{
	.reg .b32 %temp; 
	mov.b64 	{%temp, %r347}, %fd2758;
	}
	abs.f64 	%fd2759, %fd2758;
	{ // callseq 333, 0
	.param .b64 param0;
	st.param.f64 	[param0], %fd2759;
	.param .b64 param1;
	st.param.f64 	[param1], 0d4000000000000000;
	.param .b64 retval0;
	call.uni (retval0), 
	__internal_accurate_pow, 
	(
	param0, 
	param1
	);
	ld.param.f64 	%fd7825, [retval0];
	} // callseq 333
	setp.lt.s32 	%p3344, %r347, 0;
	neg.f64 	%fd7827, %fd7825;
	selp.f64 	%fd7828, %fd7827, %fd7825, %p3342;
	selp.f64 	%fd7829, %fd7828, %fd7825, %p3344;
	setp.eq.f64 	%p3345, %fd2758, 0d0000000000000000;
	selp.b32 	%r3544, %r347, 0, %p3342;
	or.b32  	%r3545, %r3544, 2146435072;
	selp.b32 	%r3546, %r3545, %r3544, %p3341;
	mov.b32 	%r3547, 0;
	mov.b64 	%fd7830, {%r3547, %r3546};
	selp.f64 	%fd10432, %fd7830, %fd7829, %p3345;
	add.f64 	%fd7831, %fd2758, 0d4000000000000000;
	{
	.reg .b32 %temp; 
	mov.b64 	{%temp, %r3548}, %fd7831;
	}
	and.b32  	%r3549, %r3548, 2146435072;
	setp.ne.s32 	%p3346, %r3549, 2146435072;
	@%p3346 bra 	$L__BB1_2092;
	setp.nan.f64 	%p3347, %fd2758, %fd2758;
	@%p3347 bra 	$L__BB1_2091;
	setp.neu.f64 	%p3348, %fd2759, 0d7FF0000000000000;
	@%p3348 bra 	$L__BB1_2092;
	selp.b32 	%r3550, %r5, %r4, %p1;
	selp.b32 	%r3551, %r3550, %r4, %p3344;
	mov.b32 	%r3552, 0;
	mov.b64 	%fd10432, {%r3552, %r3551};
	bra.uni 	$L__BB1_2092;
$L__BB1_2091:
	mov.f64 	%fd7832, 0d4000000000000000;
	add.rn.f64 	%fd10432, %fd2758, %fd7832;
$L__BB1_2092:
	setp.lt.s32 	%p3350, %r2, 0;
	setp.eq.s32 	%p3351, %r3, 1062207488;
	setp.eq.f64 	%p3353, %fd2758, 0d3FF0000000000000;
	selp.f64 	%fd7833, 0d3FF0000000000000, %fd10432, %p3353;
	add.f64 	%fd7834, %fd10431, 0d3EB0C6F7A0B5ED8D;
	setp.eq.f64 	%p3354, %fd2752, 0d3FF0000000000000;
	selp.f64 	%fd7835, 0d3FF000010C6F7A0B, %fd7834, %p3354;
	add.f64 	%fd2764, %fd7835, %fd7833;
	ld.shared.f64 	%fd7836, [%r12+664];
	sub.f64 	%fd2765, %fd9760, %fd7836;
	{
	.reg .b32 %temp; 
	mov.b64 	{%temp, %r348}, %fd2765;
	}
	abs.f64 	%fd2766, %fd2765;
	{ // callseq 334, 0
	.param .b64 param0;
	st.param.f64 	[param0], %fd2766;
	.param .b64 param1;
	st.param.f64 	[param1], 0d4000000000000000;
	.param .b64 retval0;
	call.uni (retval0), 
	__internal_accurate_pow, 
	(
	param0, 
	param1
	);
	ld.param.f64 	%fd7837, [retval0];
	} // callseq 334
	setp.lt.s32 	%p3355, %r348, 0;
	neg.f64 	%fd7839, %fd7837;
	selp.f64 	%fd7840, %fd7839, %fd7837, %p3351;
	selp.f64 	%fd7841, %fd7840, %fd7837, %p3355;
	setp.eq.f64 	%p3356, %fd2765, 0d0000000000000000;
	selp.b32 	%r3553, %r348, 0, %p3351;
	or.b32  	%r3554, %r3553, 2146435072;
	selp.b32 	%r3555, %r3554, %r3553, %p3350;
	mov.b32 	%r3556, 0;
	mov.b64 	%fd7842, {%r3556, %r3555};
	selp.f64 	%fd10433, %fd7842, %fd7841, %p3356;
	add.f64 	%fd7843, %fd2765, 0d4000000000000000;
	{
	.reg .b32 %temp; 
	mov.b64 	{%temp, %r3557}, %fd7843;
	}
	and.b32  	%r3558, %r3557, 2146435072;
	setp.ne.s32 	%p3357, %r3558, 2146435072;
	@%p3357 bra 	$L__BB1_2097;
	setp.nan.f64 	%p3358, %fd2765, %fd2765;
	@%p3358 bra 	$L__BB1_2096;
	setp.neu.f64 	%p3359, %fd2766, 0d7FF0000000000000;
	@%p3359 bra 	$L__BB1_2097;
	selp.b32 	%r3559, %r5, %r4, %p1;
	selp.b32 	%r3560, %r3559, %r4, %p3355;
	mov.b32 	%r3561, 0;
	mov.b64 	%fd10433, {%r3561, %r3560};
	bra.uni 	$L__BB1_2097;
$L__BB1_2096:
	mov.f64 	%fd7844, 0d4000000000000000;
	add.rn.f64 	%fd10433, %fd2765, %fd7844;
$L__BB1_2097:
	setp.eq.f64 	%p3361, %fd2765, 0d3FF0000000000000;
	selp.f64 	%fd7845, 0d3FF0000000000000, %fd10433, %p3361;
	add.f64 	%fd2771, %fd2764, %fd7845;
	{
	.reg .b32 %temp; 
	mov.b64 	{%temp, %r349}, %fd2771;
	}
	abs.f64 	%fd2772, %fd2771;
	setp.eq.f64 	%p3362, %fd2771, 0d0000000000000000;
	@%p3362 bra 	$L__BB1_2099;
	setp.lt.s32 	%p3363, %r349, 0;
	{ // callseq 335, 0
	.param .b64 param0;
	st.param.f64 	[param0], %fd2772;
	.param .b64 param1;
	st.param.f64 	[param1], 0d3FF8000000000000;
	.param .b64 retval0;
	call.uni (retval0), 
	__internal_accurate_pow, 
	(
	param0, 
	param1
	);
	ld.param.f64 	%fd7846, [retval0];
	} // callseq 335
	selp.f64 	%fd10435, 0dFFF8000000000000, %fd7846, %p3363;
	bra.uni 	$L__BB1_2100;
$L__BB1_2099:
	setp.lt.s32 	%p3364, %r6, 0;
	setp.eq.s32 	%p3365, %r7, 1073741824;
	selp.b32 	%r3562, %r349, 0, %p3365;
	or.b32  	%r3563, %r3562, 2146435072;
	selp.b32 	%r3564, %r3563, %r3562, %p3364;
	mov.b32 	%r3565, 0;
	mov.b64 	%fd10435, {%r3565, %r3564};
$L__BB1_2100:
	add.f64 	%fd7848, %fd2771, 0d3FF8000000000000;
	{
	.reg .b32 %temp; 
	mov.b64 	{%temp, %r3566}, %fd7848;
	}
	and.b32  	%r3567, %r3566, 2146435072;
	setp.ne.s32 	%p3366, %r3567, 2146435072;
	@%p3366 bra 	$L__BB1_2105;
	setp.nan.f64 	%p3367, %fd2771, %fd2771;
	@%p3367 bra 	$L__BB1_2104;
	setp.neu.f64 	%p3368, %fd2772, 0d7FF0000000000000;
	@%p3368 bra 	$L__BB1_2105;
	setp.lt.s32 	%p3369, %r349, 0;
	selp.b32 	%r3568, %r9, %r8, %p2;
	selp.b32 	%r3569, %r3568, %r8, %p3369;
	mov.b32 	%r3570, 0;
	mov.b64 	%fd10435, {%r3570, %r3569};
	bra.uni 	$L__BB1_2105;
$L__BB1_2104:
	mov.f64 	%fd7849, 0d3FF8000000000000;
	add.rn.f64 	%fd10435, %fd2771, %fd7849;
$L__BB1_2105:
	setp.eq.f64 	%p3370, %fd2771, 0d3FF0000000000000;
	selp.f64 	%fd7850, 0d3FF0000000000000, %fd10435, %p3370;
	ld.shared.f64 	%fd7851, [%r13+664];
	mul.f64 	%fd7852, %fd2752, %fd7851;
	div.rn.f64 	%fd7853, %fd7852, %fd7850;
	sub.f64 	%fd9772, %fd9772, %fd7853;
	mul.f64 	%fd7854, %fd2758, %fd7851;
	div.rn.f64 	%fd7855, %fd7854, %fd7850;
	sub.f64 	%fd9773, %fd9773, %fd7855;
	mul.f64 	%fd7856, %fd2765, %fd7851;
	div.rn.f64 	%fd7857, %fd7856, %fd7850;
	sub.f64 	%fd9774, %fd9774, %fd7857;
$L__BB1_2106:
	add.s64 	%rd117, %rd11, 84;
	setp.ge.u64 	%p3371, %rd117, %rd14;
	@%p3371 bra 	$L__BB1_2131;
	setp.lt.s32 	%p3372, %r2, 0;
	setp.eq.s32 	%p3373, %r3, 1062207488;
	ld.shared.f64 	%fd7858, [%r10+672];
	sub.f64 	%fd2785, %fd9758, %fd7858;
	{
	.reg .b32 %temp; 
	mov.b64 	{%temp, %r350}, %fd2785;
	}
	abs.f64 	%fd2786, %fd2785;
	{ // callseq 336, 0
	.param .b64 param0;
	st.param.f64 	[param0], %fd2786;
	.param .b64 param1;
	st.param.f64 	[param1], 0d4000000000000000;
	.param .b64 retval0;
	call.uni (retval0), 
	__internal_accurate_pow, 
	(
	param0, 
	param1
	);
	ld.param.f64 	%fd7859, [retval0];
	} // callseq 336
	setp.lt.s32 	%p3375, %r350, 0;
	neg.f64 	%fd7861, %fd7859;
	selp.f64 	%fd7862, %fd7861, %fd7859, %p3373;
	selp.f64 	%fd7863, %fd7862, %fd7859, %p3375;
	setp.eq.f64 	%p3376, %fd2785, 0d0000000000000000;
	selp.b32 	%r3571, %r350, 0, %p3373;
	or.b32  	%r3572, %r3571, 2146435072;
	selp.b32 	%r3573, %r3572, %r3571, %p3372;
	mov.b32 	%r3574, 0;
	mov.b64 	%fd7864, {%r3574, %r3573};
	selp.f64 	%fd10439, %fd7864, %fd7863, %p3376;
	add.f64 	%fd7865, %fd2785, 0d4000000000000000;
	{
	.reg .b32 %temp; 
	mov.b64 	{%temp, %r3575}, %fd7865;
	}
	and.b32  	%r3576, %r3575, 2146435072;
	setp.ne.s32 	%p3377, %r3576, 2146435072;
	@%p3377 bra 	$L__BB1_2112;
	setp.nan.f64 	%p3378, %fd2785, %fd2785;
	@%p3378 bra 	$L__BB1_2111;
	setp.neu.f64 	%p3379, %fd2786, 0d7FF0000000000000;
	@%p3379 bra 	$L__BB1_2112;
	selp.b32 	%r3577, %r5, %r4, %p1;
	selp.b32 	%r3578, %r3577, %r4, %p3375;
	mov.b32 	%r3579, 0;
	mov.b64 	%fd10439, {%r3579, %r3578};
	bra.uni 	$L__BB1_2112;
$L__BB1_2111:
	mov.f64 	%fd7866, 0d4000000000000000;
	add.rn.f64 	%fd10439, %fd2785, %fd7866;
$L__BB1_2112:
	setp.lt.s32 	%p3381, %r2, 0;
	setp.eq.s32 	%p3382, %r3, 1062207488;
	ld.shared.f64 	%fd7867, [%r11+672];
	sub.f64 	%fd2791, %fd9759, %fd7867;
	{
	.reg .b32 %temp; 
	mov.b64 	{%temp, %r351}, %fd2791;
	}
	abs.f64 	%fd2792, %fd2791;
	{ // callseq 337, 0
	.param .b64 param0;
	st.param.f64 	[param0], %fd2792;
	.param .b64 param1;
	st.param.f64 	[param1], 0d4000000000000000;
	.param .b64 retval0;
	call.uni (retval0), 
	__internal_accurate_pow, 
	(
	param0, 
	param1
	);
	ld.param.f64 	%fd7868, [retval0];
	} // callseq 337
	setp.lt.s32 	%p3384, %r351, 0;
	neg.f64 	%fd7870, %fd7868;
	selp.f64 	%fd7871, %fd7870, %fd7868, %p3382;
	selp.f64 	%fd7872, %fd7871, %fd7868, %p3384;
	setp.eq.f64 	%p3385, %fd2791, 0d0000000000000000;
	selp.b32 	%r3580, %r351, 0, %p3382;
	or.b32  	%r3581, %r3580, 2146435072;
	selp.b32 	%r3582, %r3581, %r3580, %p3381;
	mov.b32 	%r3583, 0;
	mov.b64 	%fd7873, {%r3583, %r3582};
	selp.f64 	%fd10440, %fd7873, %fd7872, %p3385;
	add.f64 	%fd7874, %fd2791, 0d4000000000000000;
	{
	.reg .b32 %temp; 
	mov.b64 	{%temp, %r3584}, %fd7874;
	}
	and.b32  	%r3585, %r3584, 2146435072;
	setp.ne.s32 	%p3386, %r3585, 2146435072;
	@%p3386 bra 	$L__BB1_2117;
	setp.nan.f64 	%p3387, %fd2791, %fd2791;
	@%p3387 bra 	$L__BB1_2116;
	setp.neu.f64 	%p3388, %fd2792, 0d7FF0000000000000;
	@%p3388 bra 	$L__BB1_2117;
	selp.b32 	%r3586, %r5, %r4, %p1;
	selp.b32 	%r3587, %r3586, %r4, %p3384;
	mov.b32 	%r3588, 0;
	mov.b64 	%fd10440, {%r3588, %r3587};
	bra.uni 	$L__BB1_2117;
$L__BB1_2116:
	mov.f64 	%fd7875, 0d4000000000000000;
	add.rn.f64 	%fd10440, %fd2791, %fd7875;
$L__BB1_2117:
	setp.lt.s32 	%p3390, %r2, 0;
	setp.eq.s32 	%p3391, %r3, 1062207488;
	setp.eq.f64 	%p3393, %fd2791, 0d3FF0000000000000;
	selp.f64 	%fd7876, 0d3FF0000000000000, %fd10440, %p3393;
	add.f64 	%fd7877, %fd10439, 0d3EB0C6F7A0B5ED8D;
	setp.eq.f64 	%p3394, %fd2785, 0d3FF0000000000000;
	selp.f64 	%fd7878, 0d3FF000010C6F7A0B, %fd7877, %p3394;
	add.f64 	%fd2797, %fd7878, %fd7876;
	ld.shared.f64 	%fd7879, [%r12+672];
	sub.f64 	%fd2798, %fd9760, %fd7879;
	{
	.reg .b32 %temp; 
	mov.b64 	{%temp, %r352}, %fd2798;
	}
	abs.f64 	%fd2799, %fd2798;
	{ // callseq 338, 0
	.param .b64 param0;
	st.param.f64 	[param0], %fd2799;
	.param .b64 param1;
	st.param.f64 	[param1], 0d4000000000000000;
	.param .b64 retval0;
	call.uni (retval0), 
	__internal_accurate_pow, 
	(
	param0, 
	param1
	);
	ld.param.f64 	%fd7880, [retval0];
	} // callseq 338
	setp.lt.s32 	%p3395, %r352, 0;
	neg.f64 	%fd7882, %fd7880;
	selp.f64 	%fd7883, %fd7882, %fd7880, %p3391;
	selp.f64 	%fd7884, %fd7883, %fd7880, %p3395;
	setp.eq.f64 	%p3396, %fd2798, 0d0000000000000000;
	selp.b32 	%r3589, %r352, 0, %p3391;
	or.b32  	%r3590, %r3589, 2146435072;
	selp.b32 	%r3591, %r3590, %r3589, %p3390;
	mov.b32 	%r3592, 0;
	mov.b64 	%fd7885, {%r3592, %r3591};
	selp.f64 	%fd10441, %fd7885, %fd7884, %p3396;
	add.f64 	%fd7886, %fd2798, 0d4000000000000000;
	{
	.reg .b32 %temp; 
	mov.b64 	{%temp, %r3593}, %fd7886;
	}
	and.b32  	%r3594, %r3593, 2146435072;
	setp.ne.s32 	%p3397, %r3594, 2146435072;
	@%p3397 bra 	$L__BB1_2122;
	setp.nan.f64 	%p3398, %fd2798, %fd2798;
	@%p3398 bra 	$L__BB1_2121;
	setp.neu.f64 	%p3399, %fd2799, 0d7FF0000000000000;
	@%p3399 bra 	$L__BB1_2122;
	selp.b32 	%r3595, %r5, %r4, %p1;
	selp.b32 	%r3596, %r3595, %r4, %p3395;
	mov.b32 	%r3597, 0;
	mov.b64 	%fd10441, {%r3597, %r3596};
	bra.uni 	$L__BB1_2122;
$L__BB1_2121:
	mov.f64 	%fd7887, 0d4000000000000000;
	add.rn.f64 	%fd10441, %fd2798, %fd7887;
$L__BB1_2122:
	setp.eq.f64 	%p3401, %fd2798, 0d3FF0000000000000;
	selp.f64 	%fd7888, 0d3FF0000000000000, %fd10441, %p3401;
	add.f64 	%fd2804, %fd2797, %fd7888;
	{
	.reg .b32 %temp; 
	mov.b64 	{%temp, %r353}, %fd2804;
	}
	abs.f64 	%fd2805, %fd2804;
	setp.eq.f64 	%p3402, %fd2804, 0d0000000000000000;
	@%p3402 bra 	$L__BB1_2124;
	setp.lt.s32 	%p3403, %r353, 0;
	{ // callseq 339, 0
	.param .b64 param0;
	st.param.f64 	[param0], %fd2805;
	.param .b64 param1;
	st.param.f64 	[param1], 0d3FF8000000000000;
	.param .b64 retval0;
	call.uni (retval0), 
	__internal_accurate_pow, 
	(
	param0, 
	param1
	);
	ld.param.f64 	%fd7889, [retval0];
	} // callseq 339
	selp.f64 	%fd10443, 0dFFF8000000000000, %fd7889, %p3403;
	bra.uni 	$L__BB1_2125;
$L__BB1_2124:
	setp.lt.s32 	%p3404, %r6, 0;
	setp.eq.s32 	%p3405, %r7, 1073741824;
	selp.b32 	%r3598, %r353, 0, %p3405;
	or.b32  	%r3599, %r3598, 2146435072;
	selp.b32 	%r3600, %r3599, %r3598, %p3404;
	mov.b32 	%r3601, 0;
	mov.b64 	%fd10443, {%r3601, %r3600};
$L__BB1_2125:
	add.f64 	%fd7891, %fd2804, 0d3FF8000000000000;
	{
	.reg .b32 %temp; 
	mov.b64 	{%temp, %r3602}, %fd7891;
	}
	and.b32  	%r3603, %r3602, 2146435072;
	setp.ne.s32 	%p3406, %r3603, 2146435072;
	@%p3406 bra 	$L__BB1_2130;
	setp.nan.f64 	%p3407, %fd2804, %fd2804;
	@%p3407 bra 	$L__BB1_2129;
	setp.neu.f64 	%p3408, %fd2805, 0d7FF0000000000000;
	@%p3408 bra 	$L__BB1_2130;
	setp.lt.s32 	%p3409, %r353, 0;
	selp.b32 	%r3604, %r9, %r8, %p2;
	selp.b32 	%r3605, %r3604, %r8, %p3409;
	mov.b32 	%r3606, 0;
	mov.b64 	%fd10443, {%r3606, %r3605};
	bra.uni 	$L__BB1_2130;
$L__BB1_2129:
	mov.f64 	%fd7892, 0d3FF8000000000000;
	add.rn.f64 	%fd10443, %fd2804, %fd7892;
$L__BB1_2130:
	setp.eq.f64 	%p3410, %fd2804, 0d3FF0000000000000;
	selp.f64 	%fd7893, 0d3FF0000000000000, %fd10443, %p3410;
	ld.shared.f64 	%fd7894, [%r13+672];
	mul.f64 	%fd7895, %fd2785, %fd7894;
	div.rn.f64 	%fd7896, %fd7895, %fd7893;
	sub.f64 	%fd9772, %fd9772, %fd7896;
	mul.f64 	%fd7897, %fd2791, %fd7894;
	div.rn.f64 	%fd7898, %fd7897, %fd7893;
	sub.f64 	%fd9773, %fd9773, %fd7898;
	mul.f64 	%fd7899, %fd2798, %fd7894;
	div.rn.f64 	%fd7900, %fd7899, %fd7893;
	sub.f64 	%fd9774, %fd9774, %fd7900;
$L__BB1_2131:
	add.s64 	%rd118, %rd11, 85;
	setp.ge.u64 	%p3411, %rd118, %rd14;
	@%p3411 bra 	$L__BB1_2156;
	setp.lt.s32 	%p3412, %r2, 0;
	setp.eq.s32 	%p3413, %r3, 1062207488;
	ld.shared.f64 	%fd7901, [%r10+680];
	sub.f64 	%fd2818, %fd9758, %fd7901;
	{
	.reg .b32 %temp; 
	mov.b64 	{%temp, %r354}, %fd2818;
	}
	abs.f64 	%fd2819, %fd2818;
	{ // callseq 340, 0
	.param .b64 param0;
	st.param.f64 	[param0], %fd2819;
	.param .b64 param1;
	st.param.f64 	[param1], 0d4000000000000000;
	.param .b64 retval0;
	call.uni (retval0), 
	__internal_accurate_pow, 
	(
	param0, 
	param1
	);
	ld.param.f64 	%fd7902, [retval0];
	} // callseq 340
	setp.lt.s32 	%p3415, %r354, 0;
	neg.f64 	%fd7904, %fd7902;
	selp.f64 	%fd7905, %fd7904, %fd7902, %p3413;
	selp.f64 	%fd7906, %fd7905, %fd7902, %p3415;
	setp.eq.f64 	%p3416, %fd2818, 0d0000000000000000;
	selp.b32 	%r3607, %r354, 0, %p3413;
	or.b32  	%r3608, %r3607, 2146435072;
	selp.b32 	%r3609, %r3608, %r3607, %p3412;
	mov.b32 	%r3610, 0;
	mov.b64 	%fd7907, {%r3610, %r3609};
	selp.f64 	%fd10447, %fd7907, %fd7906, %p3416;
	add.f64 	%fd7908, %fd2818, 0d4000000000000000;
	{
	.reg .b32 %temp; 
	mov.b64 	{%temp, %r3611}, %fd7908;
	}
	and.b32  	%r3612, %r3611, 2146435072;
	setp.ne.s32 	%p3417, %r3612, 2146435072;
	@%p3417 bra 	$L__BB1_2137;
	setp.nan.f64 	%p3418, %fd2818, %fd2818;
	@%p3418 bra 	$L__BB1_2136;
	setp.neu.f64 	%p3419, %fd2819, 0d7FF0000000000000;
	@%p3419 bra 	$L__BB1_2137;
	selp.b32 	%r3613, %r5, %r4, %p1;
	selp.b32 	%r3614, %r3613, %r4, %p3415;
	mov.b32 	%r3615, 0;
	mov.b64 	%fd10447, {%r3615, %r3614};
	bra.uni 	$L__BB1_2137;
$L__BB1_2136:
	mov.f64 	%fd7909, 0d4000000000000000;
	add.rn.f64 	%fd10447, %fd2818, %fd7909;
$L__BB1_2137:
	setp.lt.s32 	%p3421, %r2, 0;
	setp.eq.s32 	%p3422, %r3, 1062207488;
	ld.shared.f64 	%fd7910, [%r11+680];
	sub.f64 	%fd2824, %fd9759, %fd7910;
	{
	.reg .b32 %temp; 
	mov.b64 	{%temp, %r355}, %fd2824;
	}
	abs.f64 	%fd2825, %fd2824;
	{ // callseq 341, 0
	.param .b64 param0;
	st.param.f64 	[param0], %fd2825;
	.param .b64 param1;
	st.param.f64 	[param1], 0d4000000000000000;
	.param .b64 retval0;
	call.uni (retval0), 
	__internal_accurate_pow, 
	(
	param0, 
	param1
	);
	ld.param.f64 	%fd7911, [retval0];
	} // callseq 341
	setp.lt.s32 	%p3424, %r355, 0;
	neg.f64 	%fd7913, %fd7911;
	selp.f64 	%fd7914, %fd7913, %fd7911, %p3422;
	selp.f64 	%fd7915, %fd7914, %fd7911, %p3424;
	setp.eq.f64 	%p3425, %fd2824, 0d0000000000000000;
	selp.b32 	%r3616, %r355, 0, %p3422;
	or.b32  	%r3617, %r3616, 2146435072;
	selp.b32 	%r3618, %r3617, %r3616, %p3421;
	mov.b32 	%r3619, 0;
	mov.b64 	%fd7916, {%r3619, %r3618};
	selp.f64 	%fd10448, %fd7916, %fd7915, %p3425;
	add.f64 	%fd7917, %fd2824, 0d4000000000000000;
	{
	.reg .b32 %temp; 
	mov.b64 	{%temp, %r3620}, %fd7917;
	}
	and.b32  	%r3621, %r3620, 2146435072;
	setp.ne.s32 	%p3426, %r3621, 2146435072;
	@%p3426 bra 	$L__BB1_2142;
	setp.nan.f64 	%p3427, %fd2824, %fd2824;
	@%p3427 bra 	$L__BB1_2141;
	setp.neu.f64 	%p3428, %fd2825, 0d7FF0000000000000;
	@%p3428 bra 	$L__BB1_2142;
	selp.b32 	%r3622, %r5, %r4, %p1;
	selp.b32 	%r3623, %r3622, %r4, %p3424;
	mov.b32 	%r3624, 0;
	mov.b64 	%fd10448, {%r3624, %r3623};
	bra.uni 	$L__BB1_2142;
$L__BB1_2141:
	mov.f64 	%fd7918, 0d4000000000000000;
	add.rn.f64 	%fd10448, %fd2824, %fd7918;
$L__BB1_2142:
	setp.lt.s32 	%p3430, %r2, 0;
	setp.eq.s32 	%p3431, %r3, 1062207488;
	setp.eq.f64 	%p3433, %fd2824, 0d3FF0000000000000;
	selp.f64 	%fd7919, 0d3FF0000000000000, %fd10448, %p3433;
	add.f64 	%fd7920, %fd10447, 0d3EB0C6F7A0B5ED8D;
	setp.eq.f64 	%p3434, %fd2818, 0d3FF0000000000000;
	selp.f64 	%fd7921, 0d3FF000010C6F7A0B, %fd7920, %p3434;
	add.f64 	%fd2830, %fd7921, %fd7919;
	ld.shared.f64 	%fd7922, [%r12+680];
	sub.f64 	%fd2831, %fd9760, %fd7922;
	{
	.reg .b32 %temp; 
	mov.b64 	{%temp, %r356}, %fd2831;
	}
	abs.f64 	%fd2832, %fd2831;
	{ // callseq 342, 0
	.param .b64 param0;
	st.param.f64 	[param0], %fd2832;
	.param .b64 param1;
	st.param.f64 	[param1], 0d4000000000000000;
	.param .b64 retval0;
	call.uni (retval0), 
	__internal_accurate_pow, 
	(
	param0, 
	param1
	);
	ld.param.f64 	%fd7923, [retval0];
	} // callseq 342
	setp.lt.s32 	%p3435, %r356, 0;
	neg.f64 	%fd7925, %fd7923;
	selp.f64 	%fd7926, %fd7925, %fd7923, %p3431;
	selp.f64 	%fd7927, %fd7926, %fd7923, %p3435;
	setp.eq.f64 	%p3436, %fd2831, 0d0000000000000000;
	selp.b32 	%r3625, %r356, 0, %p3431;
	or.b32  	%r3626, %r3625, 2146435072;
	selp.b32 	%r3627, %r3626, %r3625, %p3430;
	mov.b32 	%r3628, 0;
	mov.b64 	%fd7928, {%r3628, %r3627};
	selp.f64 	%fd10449, %fd7928, %fd7927, %p3436;
	add.f64 	%fd7929, %fd2831, 0d4000000000000000;
	{
	.reg .b32 %temp; 
	mov.b64 	{%temp, %r3629}, %fd7929;
	}
	and.b32  	%r3630, %r3629, 2146435072;
	setp.ne.s32 	%p3437, %r3630, 2146435072;
	@%p3437 bra 	$L__BB1_2147;
	setp.nan.f64 	%p3438, %fd2831, %fd2831;
	@%p3438 bra 	$L__BB1_2146;
	setp.neu.f64 	%p3439, %fd2832, 0d7FF0000000000000;
	@%p3439 bra 	$L__BB1_2147;
	selp.b32 	%r3631, %r5, %r4, %p1;
	selp.b32 	%r3632, %r3631, %r4, %p3435;
	mov.b32 	%r3633, 0;
	mov.b64 	%fd10449, {%r3633, %r3632};
	bra.uni 	$L__BB1_2147;
$L__BB1_2146:
	mov.f64 	%fd7930, 0d4000000000000000;
	add.rn.f64 	%fd10449, %fd2831, %fd7930;
$L__BB1_2147:
	setp.eq.f64 	%p3441, %fd2831, 0d3FF0000000000000;
	selp.f64 	%fd7931, 0d3FF0000000000000, %fd10449, %p3441;
	add.f64 	%fd2837, %fd2830, %fd7931;
	{
	.reg .b32 %temp; 
	mov.b64 	{%temp, %r357}, %fd2837;
	}
	abs.f64 	%fd2838, %fd2837;
	setp.eq.f64 	%p3442, %fd2837, 0d0000000000000000;
	@%p3442 bra 	$L__BB1_2149;
	setp.lt.s32 	%p3443, %r357, 0;
	{ // callseq 343, 0
	.param .b64 param0;
	st.param.f64 	[param0], %fd2838;
	.param .b64 param1;
	st.param.f64 	[param1], 0d3FF8000000000000;
	.param .b64 retval0;
	call.uni (retval0), 
	__internal_accurate_pow, 
	(
	param0, 
	param1
	);
	ld.param.f64 	%fd7932, [retval0];
	} // callseq 343
	selp.f64 	%fd10451, 0dFFF8000000000000, %fd7932, %p3443;
	bra.uni 	$L__BB1_2150;
$L__BB1_2149:
	setp.lt.s32 	%p3444, %r6, 0;
	setp.eq.s32 	%p3445, %r7, 1073741824;
	selp.b32 	%r3634, %r357, 0, %p3445;
	or.b32  	%r3635, %r3634, 2146435072;
	selp.b32 	%r3636, %r3635, %r3634, %p3444;
	mov.b32 	%r3637, 0;
	mov.b64 	%fd10451, {%r3637, %r3636};
$L__BB1_2150:
	add.f64 	%fd7934, %fd2837, 0d3FF8000000000000;
	{
	.reg .b32 %temp; 
	mov.b64 	{%temp, %r3638}, %fd7934;
	}
	and.b32  	%r3639, %r3638, 2146435072;
	setp.ne.s32 	%p3446, %r3639, 2146435072;
	@%p3446 bra 	$L__BB1_2155;
	setp.nan.f64 	%p3447, %fd2837, %fd2837;
	@%p3447 bra 	$L__BB1_2154;
	setp.neu.f64 	%p3448, %fd2838, 0d7FF0000000000000;
	@%p3448 bra 	$L__BB1_2155;
	setp.lt.s32 	%p3449, %r357, 0;
	selp.b32 	%r3640, %r9, %r8, %p2;
	selp.b32 	%r3641, %r3640, %r8, %p3449;
	mov.b32 	%r3642, 0;
	mov.b64 	%fd10451, {%r3642, %r3641};
	bra.uni 	$L__BB1_2155;
$L__BB1_2154:
	mov.f64 	%fd7935, 0d3FF8000000000000;
	add.rn.f64 	%fd10451, %fd2837, %fd7935;
$L__BB1_2155:
	setp.eq.f64 	%p3450, %fd2837, 0d3FF0000000000000;
	selp.f64 	%fd7936, 0d3FF0000000000000, %fd10451, %p3450;
	ld.shared.f64 	%fd7937, [%r13+680];
	mul.f64 	%fd7938, %fd2818, %fd7937;
	div.rn.f64 	%fd7939, %fd7938, %fd7936;
	sub.f64 	%fd9772, %fd9772, %fd7939;
	mul.f64 	%fd7940, %fd2824, %fd7937;
	div.rn.f64 	%fd7941, %fd7940, %fd7936;
	sub.f64 	%fd9773, %fd9773, %fd7941;
	mul.f64 	%fd7942, %fd2831, %fd7937;
	div.rn.f64 	%fd7943, %fd7942, %fd7936;
	sub.f64 	%fd9774, %fd9774, %fd7943;
$L__BB1_2156:
	add.s64 	%rd119, %rd11, 86;
	setp.ge.u64 	%p3451, %rd119, %rd14;
	@%p3451 bra 	$L__BB1_2181;
	setp.lt.s32 	%p3452, %r2, 0;
	setp.eq.s32 	%p3453, %r3, 1062207488;
	ld.shared.f64 	%fd7944, [%r10+688];
	sub.f64 	%fd2851, %fd9758, %fd7944;
	{
	.reg .b32 %temp; 
	mov.b64 	{%temp, %r358}, %fd2851;
	}
	abs.f64 	%fd2852, %fd2851;
	{ // callseq 344, 0
	.param .b64 param0;
	st.param.f64 	[param0], %fd2852;
	.param .b64 param1;
	st.param.f64 	[param1], 0d4000000000000000;
	.param .b64 retval0;
	call.uni (retval0), 
	__internal_accurate_pow, 
	(
	param0, 
	param1
	);
	ld.param.f64 	%fd7945, [retval0];
	} // callseq 344
	setp.lt.s32 	%p3455, %r358, 0;
	neg.f64 	%fd7947, %fd7945;
	selp.f64 	%fd7948, %fd7947, %fd7945, %p3453;
	selp.f64 	%fd7949, %fd7948, %fd7945, %p3455;
	setp.eq.f64 	%p3456, %fd2851, 0d0000000000000000;
	selp.b32 	%r3643, %r358, 0, %p3453;
	or.b32  	%r3644, %r3643, 2146435072;
	selp.b32 	%r3645, %r3644, %r3643, %p3452;
	mov.b32 	%r3646, 0;
	mov.b64 	%fd7950, {%r3646, %r3645};
	selp.f64 	%fd10455, %fd7950, %fd7949, %p3456;
	add.f64 	%fd7951, %fd2851, 0d4000000000000000;
	{
	.reg .b32 %temp; 
	mov.b64 	{%temp, %r3647}, %fd7951;
	}
	and.b32  	%r3648, %r3647, 2146435072;
	setp.ne.s32 	%p3457, %r3648, 2146435072;
	@%p3457 bra 	$L__BB1_2162;
	setp.nan.f64 	%p3458, %fd2851, %fd2851;
	@%p3458 bra 	$L__BB1_2161;
	setp.neu.f64 	%p3459, %fd2852, 0d7FF0000000000000;
	@%p3459 bra 	$L__BB1_2162;
	selp.b32 	%r3649, %r5, %r4, %p1;
	selp.b32 	%r3650, %r3649, %r4, %p3455;
	mov.b32 	%r3651, 0;
	mov.b64 	%fd10455, {%r3651, %r3650};
	bra.uni 	$L__BB1_2162;
$L__BB1_2161:
	mov.f64 	%fd7952, 0d4000000000000000;
	add.rn.f64 	%fd10455, %fd2851, %fd7952;
$L__BB1_2162:
	setp.lt.s32 	%p3461, %r2, 0;
	setp.eq.s32 	%p3462, %r3, 1062207488;
	ld.shared.f64 	%fd7953, [%r11+688];
	sub.f64 	%fd2857, %fd9759, %fd7953;
	{
	.reg .b32 %temp; 
	mov.b64 	{%temp, %r359}, %fd2857;
	}
	abs.f64 	%fd2858, %fd2857;
	{ // callseq 345, 0
	.param .b64 param0;
	st.param.f64 	[param0], %fd2858;
	.param .b64 param1;
	st.param.f64 	[param1], 0d4000000000000000;
	.param .b64 retval0;
	call.uni (retval0), 
	__internal_accurate_pow, 
	(
	param0, 
	param1
	);
	ld.param.f64 	%fd7954, [retval0];
	} // callseq 345
	setp.lt.s32 	%p3464, %r359, 0;
	neg.f64 	%fd7956, %fd7954;
	selp.f64 	%fd7957, %fd7956, %fd7954, %p3462;
	selp.f64 	%fd7958, %fd7957, %fd7954, %p3464;
	setp.eq.f64 	%p3465, %fd2857, 0d0000000000000000;
	selp.b32 	%r3652, %r359, 0, %p3462;
	or.b32  	%r3653, %r3652, 2146435072;
	selp.b32 	%r3654, %r3653, %r3652, %p3461;
	mov.b32 	%r3655, 0;
	mov.b64 	%fd7959, {%r3655, %r3654};
	selp.f64 	%fd10456, %fd7959, %fd7958, %p3465;
	add.f64 	%fd7960, %fd2857, 0d4000000000000000;
	{
	.reg .b32 %temp; 
	mov.b64 	{%temp, %r3656}, %fd7960;
	}
	and.b32  	%r3657, %r3656, 2146435072;
	setp.ne.s32 	%p3466, %r3657, 2146435072;
	@%p3466 bra 	$L__BB1_2167;
	setp.nan.f64 	%p3467, %fd2857, %fd2857;
	@%p3467 bra 	$L__BB1_2166;
	setp.neu.f64 	%p3468, %fd2858, 0d7FF0000000000000;
	@%p3468 bra 	$L__BB1_2167;
	selp.b32 	%r3658, %r5, %r4, %p1;
	selp.b32 	%r3659, %r3658, %r4, %p3464;
	mov.b32 	%r3660, 0;
	mov.b64 	%fd10456, {%r3660, %r3659};
	bra.uni 	$L__BB1_2167;
$L__BB1_2166:
	mov.f64 	%fd7961, 0d4000000000000000;
	add.rn.f64 	%fd10456, %fd2857, %fd7961;
$L__BB1_2167:
	setp.lt.s32 	%p3470, %r2, 0;
	setp.eq.s32 	%p3471, %r3, 1062207488;
	setp.eq.f64 	%p3473, %fd2857, 0d3FF0000000000000;
	selp.f64 	%fd7962, 0d3FF0000000000000, %fd10456, %p3473;
	add.f64 	%fd7963, %fd10455, 0d3EB0C6F7A0B5ED8D;
	setp.eq.f64 	%p3474, %fd2851, 0d3FF0000000000000;
	selp.f64 	%fd7964, 0d3FF000010C6F7A0B, %fd7963, %p3474;
	add.f64 	%fd2863, %fd7964, %fd7962;
	ld.shared.f64 	%fd7965, [%r12+688];
	sub.f64 	%fd2864, %fd9760, %fd7965;
	{
	.reg .b32 %temp; 
	mov.b64 	{%temp, %r360}, %fd2864;
	}
	abs.f64 	%fd2865, %fd2864;
	{ // callseq 346, 0
	.param .b64 param0;
	st.param.f64 	[param0], %fd2865;
	.param .b64 param1;
	st.param.f64 	[param1], 0d4000000000000000;
	.param .b64 retval0;
	call.uni (retval0), 
	__internal_accurate_pow, 
	(
	param0, 
	param1
	);
	ld.param.f64 	%fd7966, [retval0];
	} // callseq 346
	setp.lt.s32 	%p3475, %r360, 0;
	neg.f64 	%fd7968, %fd7966;
	selp.f64 	%fd7969, %fd7968, %fd7966, %p3471;
	selp.f64 	%fd7970, %fd7969, %fd7966, %p3475;
	setp.eq.f64 	%p3476, %fd2864, 0d0000000000000000;
	selp.b32 	%r3661, %r360, 0, %p3471;
	or.b32  	%r3662, %r3661, 2146435072;
	selp.b32 	%r3663, %r3662, %r3661, %p3470;
	mov.b32 	%r3664, 0;
	mov.b64 	%fd7971, {%r3664, %r3663};
	selp.f64 	%fd10457, %fd7971, %fd7970, %p3476;
	add.f64 	%fd7972, %fd2864, 0d4000000000000000;
	{
	.reg .b32 %temp; 
	mov.b64 	{%temp, %r3665}, %fd7972;
	}
	and.b32  	%r3666, %r3665, 2146435072;
	setp.ne.s32 	%p3477, %r3666, 2146435072;
	@%p3477 bra 	$L__BB1_2172;
	setp.nan.f64 	%p3478, %fd2864, %fd2864;
	@%p3478 bra 	$L__BB1_2171;
	setp.neu.f64 	%p3479, %fd2865, 0d7FF0000000000000;
	@%p3479 bra 	$L__BB1_2172;
	selp.b32 	%r3667, %r5, %r4, %p1;
	selp.b32 	%r3668, %r3667, %r4, %p3475;
	mov.b32 	%r3669, 0;
	mov.b64 	%fd10457, {%r3669, %r3668};
	bra.uni 	$L__BB1_2172;
$L__BB1_2171:
	mov.f64 	%fd7973, 0d4000000000000000;
	add.rn.f64 	%fd10457, %fd2864, %fd7973;
$L__BB1_2172:
	setp.eq.f64 	%p3481, %fd2864, 0d3FF0000000000000;
	selp.f64 	%fd7974, 0d3FF0000000000000, %fd10457, %p3481;
	add.f64 	%fd2870, %fd2863, %fd7974;
	{
	.reg .b32 %temp; 
	mov.b64 	{%temp, %r361}, %fd2870;
	}
	abs.f64 	%fd2871, %fd2870;
	setp.eq.f64 	%p3482, %fd2870, 0d0000000000000000;
	@%p3482 bra 	$L__BB1_2174;
	setp.lt.s32 	%p3483, %r361, 0;
	{ // callseq 347, 0
	.param .b64 param0;
	st.param.f64 	[param0], %fd2871;
	.param .b64 param1;
	st.param.f64 	[param1], 0d3FF8000000000000;
	.param .b64 retval0;
	call.uni (retval0), 
	__internal_accurate_pow, 
	(
	param0, 
	param1
	);
	ld.param.f64 	%fd7975, [retval0];
	} // callseq 347
	selp.f64 	%fd10459, 0dFFF8000000000000, %fd7975, %p3483;
	bra.uni 	$L__BB1_2175;
$L__BB1_2174:
	setp.lt.s32 	%p3484, %r6, 0;
	setp.eq.s32 	%p3485, %r7, 1073741824;
	selp.b32 	%r3670, %r361, 0, %p3485;
	or.b32  	%r3671, %r3670, 2146435072;
	selp.b32 	%r3672, %r3671, %r3670, %p3484;
	mov.b32 	%r3673, 0;
	mov.b64 	%fd10459, {%r3673, %r3672};
$L__BB1_2175:
	add.f64 	%fd7977, %fd2870, 0d3FF8000000000000;
	{
	.reg .b32 %temp; 
	mov.b64 	{%temp, %r3674}, %fd7977;
	}
	and.b32  	%r3675, %r3674, 2146435072;
	setp.ne.s32 	%p3486, %r3675, 2146435072;
	@%p3486 bra 	$L__BB1_2180;
	setp.nan.f64 	%p3487, %fd2870, %fd2870;
	@%p3487 bra 	$L__BB1_2179;
	setp.neu.f64 	%p3488, %fd2871, 0d7FF0000000000000;
	@%p3488 bra 	$L__BB1_2180;
	setp.lt.s32 	%p3489, %r361, 0;
	selp.b32 	%r3676, %r9, %r8, %p2;
	selp.b32 	%r3677, %r3676, %r8, %p3489;
	mov.b32 	%r3678, 0;
	mov.b64 	%fd10459, {%r3678, %r3677};
	bra.uni 	$L__BB1_2180;
$L__BB1_2179:
	mov.f64 	%fd7978, 0d3FF8000000000000;
	add.rn.f64 	%fd10459, %fd2870, %fd7978;
$L__BB1_2180:
	setp.eq.f64 	%p3490, %fd2870, 0d3FF0000000000000;
	selp.f64 	%fd7979, 0d3FF0000000000000, %fd10459, %p3490;
	ld.shared.f64 	%fd7980, [%r13+688];
	mul.f64 	%fd7981, %fd2851, %fd7980;
	div.rn.f64 	%fd7982, %fd7981, %fd7979;
	sub.f64 	%fd9772, %fd9772, %fd7982;
	mul.f64 	%fd7983, %fd2857, %fd7980;
	div.rn.f64 	%fd7984, %fd7983, %fd7979;
	sub.f64 	%fd9773, %fd9773, %fd7984;
	mul.f64 	%fd7985, %fd2864, %fd7980;
	div.rn.f64 	%fd7986, %fd7985, %fd7979;
	sub.f64 	%fd9774, %fd9774, %fd7986;
$L__BB1_2181:
	add.s64 	%rd120, %rd11, 87;
	setp.ge.u64 	%p3491, %rd120, %rd14;
	@%p3491 bra 	$L__BB1_2206;
	setp.lt.s32 	%p3492, %r2, 0;
	setp.eq.s32 	%p3493, %r3, 1062207488;
	ld.shared.f64 	%fd7987, [%r10+696];
	sub.f64 	%fd2884, %fd9758, %fd7987;
	{
	.reg .b32 %temp; 
	mov.b64 	{%temp, %r362}, %fd2884;
	}
	abs.f64 	%fd2885, %fd2884;
	{ // callseq 348, 0
	.param .b64 param0;
	st.param.f64 	[param0], %fd2885;
	.param .b64 param1;
	st.param.f64 	[param1], 0d4000000000000000;
	.param .b64 retval0;
	call.uni (retval0), 
	__internal_accurate_pow, 
	(
	param0, 
	param1
	);
	ld.param.f64 	%fd7988, [retval0];
	} // callseq 348
	setp.lt.s32 	%p3495, %r362, 0;
	neg.f64 	%fd7990, %fd7988;
	selp.f64 	%fd7991, %fd7990, %fd7988, %p3493;
	selp.f64 	%fd7992, %fd7991, %fd7988, %p3495;
	setp.eq.f64 	%p3496, %fd2884, 0d0000000000000000;
	selp.b32 	%r3679, %r362, 0, %p3493;
	or.b32  	%r3680, %r3679, 2146435072;
	selp.b32 	%r3681, %r3680, %r3679, %p3492;
	mov.b32 	%r3682, 0;
	mov.b64 	%fd7993, {%r3682, %r3681};
	selp.f64 	%fd10463, %fd7993, %fd7992, %p3496;
	add.f64 	%fd7994, %fd2884, 0d4000000000000000;
	{
	.reg .b32 %temp; 
	mov.b64 	{%temp, %r3683}, %fd7994;
	}
	and.b32  	%r3684, %r3683, 2146435072;
	setp.ne.s32 	%p3497, %r3684, 2146435072;
	@%p3497 bra 	$L__BB1_2187;
	setp.nan.f64 	%p3498, %fd2884, %fd2884;
	@%p3498 bra 	$L__BB1_2186;
	setp.neu.f64 	%p3499, %fd2885, 0d7FF0000000000000;
	@%p3499 bra 	$L__BB1_2187;
	selp.b32 	%r3685, %r5, %r4, %p1;
	selp.b32 	%r3686, %r3685, %r4, %p3495;
	mov.b32 	%r3687, 0;
	mov.b64 	%fd10463, {%r3687, %r3686};
	bra.uni 	$L__BB1_2187;
$L__BB1_2186:
	mov.f64 	%fd7995, 0d4000000000000000;
	add.rn.f64 	%fd10463, %fd2884, %fd7995;
$L__BB1_2187:
	setp.lt.s32 	%p3501, %r2, 0;
	setp.eq.s32 	%p3502, %r3, 1062207488;
	ld.shared.f64 	%fd7996, [%r11+696];
	sub.f64 	%fd2890, %fd9759, %fd7996;
	{
	.reg .b32 %temp; 
	mov.b64 	{%temp, %r363}, %fd2890;
	}
	abs.f64 	%fd2891, %fd2890;
	{ // callseq 349, 0
	.param .b64 param0;
	st.param.f64 	[param0], %fd2891;
	.param .b64 param1;
	st.param.f64 	[param1], 0d4000000000000000;
	.param .b64 retval0;
	call.uni (retval0), 
	__internal_accurate_pow, 
	(
	param0, 
	param1
	);
	ld.param.f64 	%fd7997, [retval0];
	} // callseq 349
	setp.lt.s32 	%p3504, %r363, 0;
	neg.f64 	%fd7999, %fd7997;
	selp.f64 	%fd8000, %fd7999, %fd7997, %p3502;
	selp.f64 	%fd8001, %fd8000, %fd7997, %p3504;
	setp.eq.f64 	%p3505, %fd2890, 0d0000000000000000;
	selp.b32 	%r3688, %r363, 0, %p3502;
	or.b32  	%r3689, %r3688, 2146435072;
	selp.b32 	%r3690, %r3689, %r3688, %p3501;
	mov.b32 	%r3691, 0;
	mov.b64 	%fd8002, {%r3691, %r3690};
	selp.f64 	%fd10464, %fd8002, %fd8001, %p3505;
	add.f64 	%fd8003, %fd2890, 0d4000000000000000;
	{
	.reg .b32 %temp; 
	mov.b64 	{%temp, %r3692}, %fd8003;
	}
	and.b32  	%r3693, %r3692, 2146435072;
	setp.ne.s32 	%p3506, %r3693, 2146435072;
	@%p3506 bra 	$L__BB1_2192;
	setp.nan.f64 	%p3507, %fd2890, %fd2890;
	@%p3507 bra 	$L__BB1_2191;
	setp.neu.f64 	%p3508, %fd2891, 0d7FF0000000000000;
	@%p3508 bra 	$L__BB1_2192;
	selp.b32 	%r3694, %r5, %r4, %p1;
	selp.b32 	%r3695, %r3694, %r4, %p3504;
	mov.b32 	%r3696, 0;
	mov.b64 	%fd10464, {%r3696, %r3695};
	bra.uni 	$L__BB1_2192;
$L__BB1_2191:
	mov.f64 	%fd8004, 0d4000000000000000;
	add.rn.f64 	%fd10464, %fd2890, %fd8004;
$L__BB1_2192:
	setp.lt.s32 	%p3510, %r2, 0;
	setp.eq.s32 	%p3511, %r3, 1062207488;
	setp.eq.f64 	%p3513, %fd2890, 0d3FF0000000000000;
	selp.f64 	%fd8005, 0d3FF0000000000000, %fd10464, %p3513;
	add.f64 	%fd8006, %fd10463, 0d3EB0C6F7A0B5ED8D;
	setp.eq.f64 	%p3514, %fd2884, 0d3FF0000000000000;
	selp.f64 	%fd8007, 0d3FF000010C6F7A0B, %fd8006, %p3514;
	add.f64 	%fd2896, %fd8007, %fd8005;
	ld.shared.f64 	%fd8008, [%r12+696];
	sub.f64 	%fd2897, %fd9760, %fd8008;
	{
	.reg .b32 %temp; 
	mov.b64 	{%temp, %r364}, %fd2897;
	}
	abs.f64 	%fd2898, %fd2897;
	{ // callseq 350, 0
	.param .b64 param0;
	st.param.f64 	[param0], %fd2898;
	.param .b64 param1;
	st.param.f64 	[param1], 0d4000000000000000;
	.param .b64 retval0;
	call.uni (retval0), 
	__internal_accurate_pow, 
	(
	param0, 
	param1
	);
	ld.param.f64 	%fd8009, [retval0];
	} // callseq 350
	setp.lt.s32 	%p3515, %r364, 0;
	neg.f64 	%fd8011, %fd8009;
	selp.f64 	%fd8012, %fd8011, %fd8009, %p3511;
	selp.f64 	%fd8013, %fd8012, %fd8009, %p3515;
	setp.eq.f64 	%p3516, %fd2897, 0d0000000000000000;
	selp.b32 	%r3697, %r364, 0, %p3511;
	or.b32  	%r3698, %r3697, 2146435072;
	selp.b32 	%r3699, %r3698, %r3697, %p3510;
	mov.b32 	%r3700, 0;
	mov.b64 	%fd8014, {%r3700, %r3699};
	selp.f64 	%fd10465, %fd8014, %fd8013, %p3516;
	add.f64 	%fd8015, %fd2897, 0d4000000000000000;
	{
	.reg .b32 %temp; 
	mov.b64 	{%temp, %r3701}, %fd8015;
	}
	and.b32  	%r3702, %r3701, 2146435072;
	setp.ne.s32 	%p3517, %r3702, 2146435072;
	@%p3517 bra 	$L__BB1_2197;
	setp.nan.f64 	%p3518, %fd2897, %fd2897;
	@%p3518 bra 	$L__BB1_2196;
	setp.neu.f64 	%p3519, %fd2898, 0d7FF0000000000000;
	@%p3519 bra 	$L__BB1_2197;
	selp.b32 	%r3703, %r5, %r4, %p1;
	selp.b32 	%r3704, %r3703, %r4, %p3515;
	mov.b32 	%r3705, 0;
	mov.b64 	%fd10465, {%r3705, %r3704};
	bra.uni 	$L__BB1_2197;
$L__BB1_2196:
	mov.f64 	%fd8016, 0d4000000000000000;
	add.rn.f64 	%fd10465, %fd2897, %fd8016;
$L__BB1_2197:
	setp.eq.f64 	%p3521, %fd2897, 0d3FF0000000000000;
	selp.f64 	%fd8017, 0d3FF0000000000000, %fd10465, %p3521;
	add.f64 	%fd2903, %fd2896, %fd8017;
	{
	.reg .b32 %temp; 
	mov.b64 	{%temp, %r365}, %fd2903;
	}
	abs.f64 	%fd2904, %fd2903;
	setp.eq.f64 	%p3522, %fd2903, 0d0000000000000000;
	@%p3522 bra 	$L__BB1_2199;
	setp.lt.s32 	%p3523, %r365, 0;
	{ // callseq 351, 0
	.param .b64 param0;
	st.param.f64 	[param0], %fd2904;
	.param .b64 param1;
	st.param.f64 	[param1], 0d3FF8000000000000;
	.param .b64 retval0;
	call.uni (retval0), 
	__internal_accurate_pow, 
	(
	param0, 
	param1
	);
	ld.param.f64 	%fd8018, [retval0];
	} // callseq 351
	selp.f64 	%fd10467, 0dFFF8000000000000, %fd8018, %p3523;
	bra.uni 	$L__BB1_2200;
$L__BB1_2199:
	setp.lt.s32 	%p3524, %r6, 0;
	setp.eq.s32 	%p3525, %r7, 1073741824;
	selp.b32 	%r3706, %r365, 0, %p3525;
	or.b32  	%r3707, %r3706, 2146435072;
	selp.b32 	%r3708, %r3707, %r3706, %p3524;
	mov.b32 	%r3709, 0;
	mov.b64 	%fd10467, {%r3709, %r3708};
$L__BB1_2200:
	add.f64 	%fd8020, %fd2903, 0d3FF8000000000000;
	{
	.reg .b32 %temp; 
	mov.b64 	{%temp, %r3710}, %fd8020;
	}
	and.b32  	%r3711, %r3710, 2146435072;
	setp.ne.s32 	%p3526, %r3711, 2146435072;
	@%p3526 bra 	$L__BB1_2205;
	setp.nan.f64 	%p3527, %fd2903, %fd2903;
	@%p3527 bra 	$L__BB1_2204;
	setp.neu.f64 	%p3528, %fd2904, 0d7FF0000000000000;
	@%p3528 bra 	$L__BB1_2205;
	setp.lt.s32 	%p3529, %r365, 0;
	selp.b32 	%r3712, %r9, %r8, %p2;
	selp.b32 	%r3713, %r3712, %r8, %p3529;
	mov.b32 	%r3714, 0;
	mov.b64 	%fd10467, {%r3714, %r3713};
	bra.uni 	$L__BB1_2205;
$L__BB1_2204:
	mov.f64 	%fd8021, 0d3FF8000000000000;
	add.rn.f64 	%fd10467, %fd2903, %fd8021;
$L__BB1_2205:
	setp.eq.f64 	%p3530, %fd2903, 0d3FF0000000000000;
	selp.f64 	%fd8022, 0d3FF0000000000000, %fd10467, %p3530;
	ld.shared.f64 	%fd8023, [%r13+696];
	mul.f64 	%fd8024, %fd2884, %fd8023;
	div.rn.f64 	%fd8025, %fd8024, %fd8022;
	sub.f64 	%fd9772, %fd9772, %fd8025;
	mul.f64 	%fd8026, %fd2890, %fd8023;
	div.rn.f64 	%fd8027, %fd8026, %fd8022;
	sub.f64 	%fd9773, %fd9773, %fd8027;
	mul.f64 	%fd8028, %fd2897, %fd8023;
	div.rn.f64 	%fd8029, %fd8028, %fd8022;
	sub.f64 	%fd9774, %fd9774, %fd8029;
$L__BB1_2206:
	add.s64 	%rd121, %rd11, 88;
	setp.ge.u64 	%p3531, %rd121, %rd14;
	@%p3531 bra 	$L__BB1_2231;
	setp.lt.s32 	%p3532, %r2, 0;
	setp.eq.s32 	%p3533, %r3, 1062207488;
	ld.shared.f64 	%fd8030, [%r10+704];
	sub.f64 	%fd2917, %fd9758, %fd8030;
	{
	.reg .b32 %temp; 
	mov.b64 	{%temp, %r366}, %fd2917;
	}
	abs.f64 	%fd2918, %fd2917;
	{ // callseq 352, 0
	.param .b64 param0;
	st.param.f64 	[param0], %fd2918;
	.param .b64 param1;
	st.param.f64 	[param1], 0d4000000000000000;
	.param .b64 retval0;
	call.uni (retval0), 
	__internal_accurate_pow, 
	(
	param0, 
	param1
	);
	ld.param.f64 	%fd8031, [retval0];
	} // callseq 352
	setp.lt.s32 	%p3535, %r366, 0;
	neg.f64 	%fd8033, %fd8031;
	selp.f64 	%fd8034, %fd8033, %fd8031, %p3533;
	selp.f64 	%fd8035, %fd8034, %fd8031, %p3535;
	setp.eq.f64 	%p3536, %fd2917, 0d0000000000000000;
	selp.b32 	%r3715, %r366, 0, %p3533;
	or.b32  	%r3716, %r3715, 2146435072;
	selp.b32 	%r3717, %r3716, %r3715, %p3532;
	mov.b32 	%r3718, 0;
	mov.b64 	%fd8036, {%r3718, %r3717};
	selp.f64 	%fd10471, %fd8036, %fd8035, %p3536;
	add.f64 	%fd8037, %fd2917, 0d4000000000000000;
	{
	.reg .b32 %temp; 
	mov.b64 	{%temp, %r3719}, %fd8037;
	}
	and.b32  	%r3720, %r3719, 2146435072;
	setp.ne.s32 	%p3537, %r3720, 2146435072;
	@%p3537 bra 	$L__BB1_2212;
	setp.nan.f64 	%p3538, %fd2917, %fd2917;
	@%p3538 bra 	$L__BB1_2211;
	setp.neu.f64 	%p3539, %fd2918, 0d7FF0000000000000;
	@%p3539 bra 	$L__BB1_2212;
	selp.b32 	%r3721, %r5, %r4, %p1;
	selp.b32 	%r3722, %r3721, %r4, %p3535;
	mov.b32 	%r3723, 0;
	mov.b64 	%fd10471, {%r3723, %r3722};
	bra.uni 	$L__BB1_2212;
$L__BB1_2211:
	mov.f64 	%fd8038, 0d4000000000000000;
	add.rn.f64 	%fd10471, %fd2917, %fd8038;
$L__BB1_2212:
	setp.lt.s32 	%p3541, %r2, 0;
	setp.eq.s32 	%p3542, %r3, 1062207488;
	ld.shared.f64 	%fd8039, [%r11+704];
	sub.f64 	%fd2923, %fd9759, %fd8039;
	{
	.reg .b32 %temp; 
	mov.b64 	{%temp, %r367}, %fd2923;
	}
	abs.f64 	%fd2924, %fd2923;
	{ // callseq 353, 0
	.param .b64 param0;
	st.param.f64 	[param0], %fd2924;
	.param .b64 param1;
	st.param.f64 	[param1], 0d4000000000000000;
	.param .b64 retval0;
	call.uni (retval0), 
	__internal_accurate_pow, 
	(
	param0, 
	param1
	);
	ld.param.f64 	%fd8040, [retval0];
	} // callseq 353
	setp.lt.s32 	%p3544, %r367, 0;
	neg.f64 	%fd8042, %fd8040;
	selp.f64 	%fd8043, %fd8042, %fd8040, %p3542;
	selp.f64 	%fd8044, %fd8043, %fd8040, %p3544;
	setp.eq.f64 	%p3545, %fd2923, 0d0000000000000000;
	selp.b32 	%r3724, %r367, 0, %p3542;
	or.b32  	%r3725, %r3724, 2146435072;
	selp.b32 	%r3726, %r3725, %r3724, %p3541;
	mov.b32 	%r3727, 0;
	mov.b64 	%fd8045, {%r3727, %r3726};
	selp.f64 	%fd10472, %fd8045, %fd8044, %p3545;
	add.f64 	%fd8046, %fd2923, 0d4000000000000000;
	{
	.reg .b32 %temp; 
	mov.b64 	{%temp, %r3728}, %fd8046;
	}
	and.b32  	%r3729, %r3728, 2146435072;
	setp.ne.s32 	%p3546, %r3729, 2146435072;
	@%p3546 bra 	$L__BB1_2217;
	setp.nan.f64 	%p3547, %fd2923, %fd2923;
	@%p3547 bra 	$L__BB1_2216;
	setp.neu.f64 	%p3548, %fd2924, 0d7FF0000000000000;
	@%p3548 bra 	$L__BB1_2217;
	selp.b32 	%r3730, %r5, %r4, %p1;
	selp.b32 	%r3731, %r3730, %r4, %p3544;
	mov.b32 	%r3732, 0;
	mov.b64 	%fd10472, {%r3732, %r3731};
	bra.uni 	$L__BB1_2217;
$L__BB1_2216:
	mov.f64 	%fd8047, 0d4000000000000000;
	add.rn.f64 	%fd10472, %fd2923, %fd8047;
$L__BB1_2217:
	setp.lt.s32 	%p3550, %r2, 0;
	setp.eq.s32 	%p3551, %r3, 1062207488;
	setp.eq.f64 	%p3553, %fd2923, 0d3FF0000000000000;
	selp.f64 	%fd8048, 0d3FF0000000000000, %fd10472, %p3553;
	add.f64 	%fd8049, %fd10471, 0d3EB0C6F7A0B5ED8D;
	setp.eq.f64 	%p3554, %fd2917, 0d3FF0000000000000;
	selp.f64 	%fd8050, 0d3FF000010C6F7A0B, %fd8049, %p3554;
	add.f64 	%fd2929, %fd8050, %fd8048;
	ld.shared.f64 	%fd8051, [%r12+704];
	sub.f64 	%fd2930, %fd9760, %fd8051;
	{
	.reg .b32 %temp; 
	mov.b64 	{%temp, %r368}, %fd2930;
	}
	abs.f64 	%fd2931, %fd2930;
	{ // callseq 354, 0
	.param .b64 param0;
	st.param.f64 	[param0], %fd2931;
	.param .b64 param1;
	st.param.f64 	[param1], 0d4000000000000000;
	.param .b64 retval0;
	call.uni (retval0), 
	__internal_accurate_pow, 
	(
	param0, 
	param1
	);
	ld.param.f64 	%fd8052, [retval0];
	} // callseq 354
	setp.lt.s32 	%p3555, %r368, 0;
	neg.f64 	%fd8054, %fd8052;
	selp.f64 	%fd8055, %fd8054, %fd8052, %p3551;
	selp.f64 	%fd8056, %fd8055, %fd8052, %p3555;
	setp.eq.f64 	%p3556, %fd2930, 0d0000000000000000;
	selp.b32 	%r3733, %r368, 0, %p3551;
	or.b32  	%r3734, %r3733, 2146435072;
	selp.b32 	%r3735, %r3734, %r3733, %p3550;
	mov.b32 	%r3736, 0;
	mov.b64 	%fd8057, {%r3736, %r3735};
	selp.f64 	%fd10473, %fd8057, %fd8056, %p3556;
	add.f64 	%fd8058, %fd2930, 0d4000000000000000;
	{
	.reg .b32 %temp; 
	mov.b64 	{%temp, %r3737}, %fd8058;
	}
	and.b32  	%r3738, %r3737, 2146435072;
	setp.ne.s32 	%p3557, %r3738, 2146435072;
	@%p3557 bra 	$L__BB1_2222;
	setp.nan.f64 	%p3558, %fd2930, %fd2930;
	@%p3558 bra 	$L__BB1_2221;
	setp.neu.f64 	%p3559, %fd2931, 0d7FF0000000000000;
	@%p3559 bra 	$L__BB1_2222;
	selp.b32 	%r3739, %r5, %r4, %p1;
	selp.b32 	%r3740, %r3739, %r4, %p3555;
	mov.b32 	%r3741, 0;
	mov.b64 	%fd10473, {%r3741, %r3740};
	bra.uni 	$L__BB1_2222;
$L__BB1_2221:
	mov.f64 	%fd8059, 0d4000000000000000;
	add.rn.f64 	%fd10473, %fd2930, %fd8059;
$L__BB1_2222:
	setp.eq.f64 	%p3561, %fd2930, 0d3FF0000000000000;
	selp.f64 	%fd8060, 0d3FF0000000000000, %fd10473, %p3561;
	add.f64 	%fd2936, %fd2929, %fd8060;
	{
	.reg .b32 %temp; 
	mov.b64 	{%temp, %r369}, %fd2936;
	}
	abs.f64 	%fd2937, %fd2936;
	setp.eq.f64 	%p3562, %fd2936, 0d0000000000000000;
	@%p3562 bra 	$L__BB1_2224;
	setp.lt.s32 	%p3563, %r369, 0;
	{ // callseq 355, 0
	.param .b64 param0;
	st.param.f64 	[param0], %fd2937;
	.param .b64 param1;
	st.param.f64 	[param1], 0d3FF8000000000000;
	.param .b64 retval0;
	call.uni (retval0), 
	__internal_accurate_pow, 
	(
	param0, 
	param1
	);
	ld.param.f64 	%fd8061, [retval0];
	} // callseq 355
	selp.f64 	%fd10475, 0dFFF8000000000000, %fd8061, %p3563;
	bra.uni 	$L__BB1_2225;
$L__BB1_2224:
	setp.lt.s32 	%p3564, %r6, 0;
	setp.eq.s32 	%p3565, %r7, 1073741824;
	selp.b32 	%r3742, %r369, 0, %p3565;
	or.b32  	%r3743, %r3742, 2146435072;
	selp.b32 	%r3744, %r3743, %r3742, %p3564;
	mov.b32 	%r3745, 0;
	mov.b64 	%fd10475, {%r3745, %r3744};
$L__BB1_2225:
	add.f64 	%fd8063, %fd2936, 0d3FF8000000000000;
	{
	.reg .b32 %temp; 
	mov.b64 	{%temp, %r3746}, %fd8063;
	}
	and.b32  	%r3747, %r3746, 2146435072;
	setp.ne.s32 	%p3566, %r3747, 2146435072;
	@%p3566 bra 	$L__BB1_2230;
	setp.nan.f64 	%p3567, %fd2936, %fd2936;
	@%p3567 bra 	$L__BB1_2229;
	setp.neu.f64 	%p3568, %fd2937, 0d7FF0000000000000;
	@%p3568 bra 	$L__BB1_2230;
	setp.lt.s32 	%p3569, %r369, 0;
	selp.b32 	%r3748, %r9, %r8, %p2;
	selp.b32 	%r3749, %r3748, %r8, %p3569;
	mov.b32 	%r3750, 0;
	mov.b64 	%fd10475, {%r3750, %r3749};
	bra.uni 	$L__BB1_2230;
$L__BB1_2229:
	mov.f64 	%fd8064, 0d3FF8000000000000;
	add.rn.f64 	%fd10475, %fd2936, %fd8064;
$L__BB1_2230:
	setp.eq.f64 	%p3570, %fd2936, 0d3FF0000000000000;
	selp.f64 	%fd8065, 0d3FF0000000000000, %fd10475, %p3570;
	ld.shared.f64 	%fd8066, [%r13+704];
	mul.f64 	%fd8067, %fd2917, %fd8066;
	div.rn.f64 	%fd8068, %fd8067, %fd8065;
	sub.f64 	%fd9772, %fd9772, %fd8068;
	mul.f64 	%fd8069, %fd2923, %fd8066;
	div.rn.f64 	%fd8070, %fd8069, %fd8065;
	sub.f64 	%fd9773, %fd9773, %fd8070;
	mul.f64 	%fd8071, %fd2930, %fd8066;
	div.rn.f64 	%fd8072, %fd8071, %fd8065;
	sub.f64 	%fd9774, %fd9774, %fd8072;
$L__BB1_2231:
	add.s64 	%rd122, %rd11, 89;
	setp.ge.u64 	%p3571, %rd122, %rd14;
	@%p3571 bra 	$L__BB1_2256;
	setp.lt.s32 	%p3572, %r2, 0;
	setp.eq.s32 	%p3573, %r3, 1062207488;
	ld.shared.f64 	%fd8073, [%r10+712];
	sub.f64 	%fd2950, %fd9758, %fd8073;
	{
	.reg .b32 %temp; 
	mov.b64 	{%temp, %r370}, %fd2950;
	}
	abs.f64 	%fd2951, %fd2950;
	{ // callseq 356, 0
	.param .b64 param0;
	st.param.f64 	[param0], %fd2951;
	.param .b64 param1;
	st.param.f64 	[param1], 0d4000000000000000;
	.param .b64 retval0;
	call.uni (retval0), 
	__internal_accurate_pow, 
	(
	param0, 
	param1
	);
	ld.param.f64 	%fd8074, [retval0];
	} // callseq 356
	setp.lt.s32 	%p3575, %r370, 0;
	neg.f64 	%fd8076, %fd8074;
	selp.f64 	%fd8077, %fd8076, %fd8074, %p3573;
	selp.f64 	%fd8078, %fd8077, %fd8074, %p3575;
	setp.eq.f64 	%p3576, %fd2950, 0d0000000000000000;
	selp.b32 	%r3751, %r370, 0, %p3573;
	or.b32  	%r3752, %r3751, 2146435072;
	selp.b32 	%r3753, %r3752, %r3751, %p3572;
	mov.b32 	%r3754, 0;
	mov.b64 	%fd8079, {%r3754, %r3753};
	selp.f64 	%fd10479, %fd8079, %fd8078, %p3576;
	add.f64 	%fd8080, %fd2950, 0d4000000000000000;
	{
	.reg .b32 %temp; 
	mov.b64 	{%temp, %r3755}, %fd8080;
	}
	and.b32  	%r3756, %r3755, 2146435072;
	setp.ne.s32 	%p3577, %r3756, 2146435072;
	@%p3577 bra 	$L__BB1_2237;
	setp.nan.f64 	%p3578, %fd2950, %fd2950;
	@%p3578 bra 	$L__BB1_2236;
	setp.neu.f64 	%p3579, %fd2951, 0d7FF0000000000000;
	@%p3579 bra 	$L__BB1_2237;
	selp.b32 	%r3757, %r5, %r4, %p1;
	selp.b32 	%r3758, %r3757, %r4, %p3575;
	mov.b32 	%r3759, 0;
	mov.b64 	%fd10479, {%r3759, %r3758};
	bra.uni 	$L__BB1_2237;
$L__BB1_2236:
	mov.f64 	%fd8081, 0d4000000000000000;
	add.rn.f64 	%fd10479, %fd2950, %fd8081;
$L__BB1_2237:
	setp.lt.s32 	%p3581, %r2, 0;
	setp.eq.s32 	%p3582, %r3, 1062207488;
	ld.shared.f64 	%fd8082, [%r11+712];
	sub.f64 	%fd2956, %fd9759, %fd8082;
	{
	.reg .b32 %temp; 
	mov.b64 	{%temp, %r371}, %fd2956;
	}
	abs.f64 	%fd2957, %fd2956;
	{ // callseq 357, 0
	.param .b64 param0;
	st.param.f64 	[param0], %fd2957;
	.param .b64 param1;
	st.param.f64 	[param1], 0d4000000000000000;
	.param .b64 retval0;
	call.uni (retval0), 
	__internal_accurate_pow, 
	(
	param0, 
	param1
	);
	ld.param.f64 	%fd8083, [retval0];
	} // callseq 357
	setp.lt.s32 	%p3584, %r371, 0;
	neg.f64 	%fd8085, %fd8083;
	selp.f64 	%fd8086, %fd8085, %fd8083, %p3582;
	selp.f64 	%fd8087, %fd8086, %fd8083, %p3584;
	setp.eq.f64 	%p3585, %fd2956, 0d0000000000000000;
	selp.b32 	%r3760, %r371, 0, %p3582;
	or.b32  	%r3761, %r3760, 2146435072;
	selp.b32 	%r3762, %r3761, %r3760, %p3581;
	mov.b32 	%r3763, 0;
	mov.b64 	%fd8088, {%r3763, %r3762};
	selp.f64 	%fd10480, %fd8088, %fd8087, %p3585;
	add.f64 	%fd8089, %fd2956, 0d4000000000000000;
	{
	.reg .b32 %temp; 
	mov.b64 	{%temp, %r3764}, %fd8089;
	}
	and.b32  	%r3765, %r3764, 2146435072;
	setp.ne.s32 	%p3586, %r3765, 2146435072;
	@%p3586 bra 	$L__BB1_2242;
	setp.nan.f64 	%p3587, %fd2956, %fd2956;
	@%p3587 bra 	$L__BB1_2241;
	setp.neu.f64 	%p3588, %fd2957, 0d7FF0000000000000;
	@%p3588 bra 	$L__BB1_2242;
	selp.b32 	%r3766, %r5, %r4, %p1;
	selp.b32 	%r3767, %r3766, %r4, %p3584;
	mov.b32 	%r3768, 0;
	mov.b64 	%fd10480, {%r3768, %r3767};
	bra.uni 	$L__BB1_2242;
$L__BB1_2241:
	mov.f64 	%fd8090, 0d4000000000000000;
	add.rn.f64 	%fd10480, %fd2956, %fd8090;
$L__BB1_2242:
	setp.lt.s32 	%p3590, %r2, 0;
	setp.eq.s32 	%p3591, %r3, 1062207488;
	setp.eq.f64 	%p3593, %fd2956, 0d3FF0000000000000;
	selp.f64 	%fd8091, 0d3FF0000000000000, %fd10480, %p3593;
	add.f64 	%fd8092, %fd10479, 0d3EB0C6F7A0B5ED8D;
	setp.eq.f64 	%p3594, %fd2950, 0d3FF0000000000000;
	selp.f64 	%fd8093, 0d3FF000010C6F7A0B, %fd8092, %p3594;
	add.f64 	%fd2962, %fd8093, %fd8091;
	ld.shared.f64 	%fd8094, [%r12+712];
	sub.f64 	%fd2963, %fd9760, %fd8094;
	{
	.reg .b32 %temp; 
	mov.b64 	{%temp, %r372}, %fd2963;
	}
	abs.f64 	%fd2964, %fd2963;
	{ // callseq 358, 0
	.param .b64 param0;
	st.param.f64 	[param0], %fd2964;
	.param .b64 param1;
	st.param.f64 	[param1], 0d4000000000000000;
	.param .b64 retval0;
	call.uni (retval0), 
	__internal_accurate_pow, 
	(
	param0, 
	param1
	);
	ld.param.f64 	%fd8095, [retval0];
	} // callseq 358
	setp.lt.s32 	%p3595, %r372, 0;
	neg.f64 	%fd8097, %fd8095;
	selp.f64 	%fd8098, %fd8097, %fd8095, %p3591;
	selp.f64 	%fd8099, %fd8098, %fd8095, %p3595;
	setp.eq.f64 	%p3596, %fd2963, 0d0000000000000000;
	selp.b32 	%r3769, %r372, 0, %p3591;
	or.b32  	%r3770, %r3769, 2146435072;
	selp.b32 	%r3771, %r3770, %r3769, %p3590;
	mov.b32 	%r3772, 0;
	mov.b64 	%fd8100, {%r3772, %r3771};
	selp.f64 	%fd10481, %fd8100, %fd8099, %p3596;
	add.f64 	%fd8101, %fd2963, 0d4000000000000000;
	{
	.reg .b32 %temp; 
	mov.b64 	{%temp, %r3773}, %fd8101;
	}
	and.b32  	%r3774, %r3773, 2146435072;
	setp.ne.s32 	%p3597, %r3774, 2146435072;
	@%p3597 bra 	$L__BB1_2247;
	setp.nan.f64 	%p3598, %fd2963, %fd2963;
	@%p3598 bra 	$L__BB1_2246;
	setp.neu.f64 	%p3599, %fd2964, 0d7FF0000000000000;
	@%p3599 bra 	$L__BB1_2247;
	selp.b32 	%r3775, %r5, %r4, %p1;
	selp.b32 	%r3776, %r3775, %r4, %p3595;
	mov.b32 	%r3777, 0;
	mov.b64 	%fd10481, {%r3777, %r3776};
	bra.uni 	$L__BB1_2247;
$L__BB1_2246:
	mov.f64 	%fd8102, 0d4000000000000000;
	add.rn.f64 	%fd10481, %fd2963, %fd8102;
$L__BB1_2247:
	setp.eq.f64 	%p3601, %fd2963, 0d3FF0000000000000;
	selp.f64 	%fd8103, 0d3FF0000000000000, %fd10481, %p3601;
	add.f64 	%fd2969, %fd2962, %fd8103;
	{
	.reg .b32 %temp; 
	mov.b64 	{%temp, %r373}, %fd2969;
	}
	abs.f64 	%fd2970, %fd2969;
	setp.eq.f64 	%p3602, %fd2969, 0d0000000000000000;
	@%p3602 bra 	$L__BB1_2249;
	setp.lt.s32 	%p3603, %r373, 0;
	{ // callseq 359, 0
	.param .b64 param0;
	st.param.f64 	[param0], %fd2970;
	.param .b64 param1;
	st.param.f64 	[param1], 0d3FF8000000000000;
	.param .b64 retval0;
	call.uni (retval0), 
	__internal_accurate_pow, 
	(
	param0, 
	param1
	);
	ld.param.f64 	%fd8104, [retval0];
	} // callseq 359
	selp.f64 	%fd10483, 0dFFF8000000000000, %fd8104, %p3603;
	bra.uni 	$L__BB1_2250;
$L__BB1_2249:
	setp.lt.s32 	%p3604, %r6, 0;
	setp.eq.s32 	%p3605, %r7, 1073741824;
	selp.b32 	%r3778, %r373, 0, %p3605;
	or.b32  	%r3779, %r3778, 2146435072;
	selp.b32 	%r3780, %r3779, %r3778, %p3604;
	mov.b32 	%r3781, 0;
	mov.b64 	%fd10483, {%r3781, %r3780};
$L__BB1_2250:
	add.f64 	%fd8106, %fd2969, 0d3FF8000000000000;
	{
	.reg .b32 %temp; 
	mov.b64 	{%temp, %r3782}, %fd8106;
	}
	and.b32  	%r3783, %r3782, 2146435072;
	setp.ne.s32 	%p3606, %r3783, 2146435072;
	@%p3606 bra 	$L__BB1_2255;
	setp.nan.f64 	%p3607, %fd2969, %fd2969;
	@%p3607 bra 	$L__BB1_2254;
	setp.neu.f64 	%p3608, %fd2970, 0d7FF0000000000000;
	@%p3608 bra 	$L__BB1_2255;
	setp.lt.s32 	%p3609, %r373, 0;
	selp.b32 	%r3784, %r9, %r8, %p2;
	selp.b32 	%r3785, %r3784, %r8, %p3609;
	mov.b32 	%r3786, 0;
	mov.b64 	%fd10483, {%r3786, %r3785};
	bra.uni 	$L__BB1_2255;
$L__BB1_2254:
	mov.f64 	%fd8107, 0d3FF8000000000000;
	add.rn.f64 	%fd10483, %fd2969, %fd8107;
$L__BB1_2255:
	setp.eq.f64 	%p3610, %fd2969, 0d3FF0000000000000;
	selp.f64 	%fd8108, 0d3FF0000000000000, %fd10483, %p3610;
	ld.shared.f64 	%fd8109, [%r13+712];
	mul.f64 	%fd8110, %fd2950, %fd8109;
	div.rn.f64 	%fd8111, %fd8110, %fd8108;
	sub.f64 	%fd9772, %fd9772, %fd8111;
	mul.f64 	%fd8112, %fd2956, %fd8109;
	div.rn.f64 	%fd8113, %fd8112, %fd8108;
	sub.f64 	%fd9773, %fd9773, %fd8113;
	mul.f64 	%fd8114, %fd2963, %fd8109;
	div.rn.f64 	%fd8115, %fd8114, %fd8108;
	sub.f64 	%fd9774, %fd9774, %fd8115;
$L__BB1_2256:
	add.s64 	%rd123, %rd11, 90;
	setp.ge.u64 	%p3611, %rd123, %rd14;
	@%p3611 bra 	$L__BB1_2281;
	setp.lt.s32 	%p3612, %r2, 0;
	setp.eq.s32 	%p3613, %r3, 1062207488;
	ld.shared.f64 	%fd8116, [%r10+720];
	sub.f64 	%fd2983, %fd9758, %fd8116;
	{
	.reg .b32 %temp; 
	mov.b64 	{%temp, %r374}, %fd2983;
	}
	abs.f64 	%fd2984, %fd2983;
	{ // callseq 360, 0
	.param .b64 param0;
	st.param.f64 	[param0], %fd2984;
	.param .b64 param1;
	st.param.f64 	[param1], 0d4000000000000000;
	.param .b64 retval0;
	call.uni (retval0), 
	__internal_accurate_pow, 
	(
	param0, 
	param1
	);
	ld.param.f64 	%fd8117, [retval0];
	} // callseq 360
	setp.lt.s32 	%p3615, %r374, 0;
	neg.f64 	%fd8119, %fd8117;
	selp.f64 	%fd8120, %fd8119, %fd8117, %p3613;
	selp.f64 	%fd8121, %fd8120, %fd8117, %p3615;
	setp.eq.f64 	%p3616, %fd2983, 0d0000000000000000;
	selp.b32 	%r3787, %r374, 0, %p3613;
	or.b32  	%r3788, %r3787, 2146435072;
	selp.b32 	%r3789, %r3788, %r3787, %p3612;
	mov.b32 	%r3790, 0;
	mov.b64 	%fd8122, {%r3790, %r3789};
	selp.f64 	%fd10487, %fd8122, %fd8121, %p3616;
	add.f64 	%fd8123, %fd2983, 0d4000000000000000;
	{
	.reg .b32 %temp; 
	mov.b64 	{%temp, %r3791}, %fd8123;
	}
	and.b32  	%r3792, %r3791, 2146435072;
	setp.ne.s32 	%p3617, %r3792, 2146435072;
	@%p3617 bra 	$L__BB1_2262;
	setp.nan.f64 	%p3618, %fd2983, %fd2983;
	@%p3618 bra 	$L__BB1_2261;
	setp.neu.f64 	%p3619, %fd2984, 0d7FF0000000000000;
	@%p3619 bra 	$L__BB1_2262;
	selp.b32 	%r3793, %r5, %r4, %p1;
	selp.b32 	%r3794, %r3793, %r4, %p3615;
	mov.b32 	%r3795, 0;
	mov.b64 	%fd10487, {%r3795, %r3794};
	bra.uni 	$L__BB1_2262;
$L__BB1_2261:
	mov.f64 	%fd8124, 0d4000000000000000;
	add.rn.f64 	%fd10487, %fd2983, %fd8124;
$L__BB1_2262:
	setp.lt.s32 	%p3621, %r2, 0;
	setp.eq.s32 	%p3622, %r3, 1062207488;
	ld.shared.f64 	%fd8125, [%r11+720];
	sub.f64 	%fd2989, %fd9759, %fd8125;
	{
	.reg .b32 %temp; 
	mov.b64 	{%temp, %r375}, %fd2989;
	}
	abs.f64 	%fd2990, %fd2989;
	{ // callseq 361, 0
	.param .b64 param0;
	st.param.f64 	[param0], %fd2990;
	.param .b64 param1;
	st.param.f64 	[param1], 0d4000000000000000;
	.param .b64 retval0;
	call.uni (retval0), 
	__internal_accurate_pow, 
	(
	param0, 
	param1
	);
	ld.param.f64 	%fd8126, [retval0];
	} // callseq 361
	setp.lt.s32 	%p3624, %r375, 0;
	neg.f64 	%fd8128, %fd8126;
	selp.f64 	%fd8129, %fd8128, %fd8126, %p3622;
	selp.f64 	%fd8130, %fd8129, %fd8126, %p3624;
	setp.eq.f64 	%p3625, %fd2989, 0d0000000000000000;
	selp.b32 	%r3796, %r375, 0, %p3622;
	or.b32  	%r3797, %r3796, 2146435072;
	selp.b32 	%r3798, %r3797, %r3796, %p3621;
	mov.b32 	%r3799, 0;
	mov.b64 	%fd8131, {%r3799, %r3798};
	selp.f64 	%fd10488, %fd8131, %fd8130, %p3625;
	add.f64 	%fd8132, %fd2989, 0d4000000000000000;
	{
	.reg .b32 %temp; 
	mov.b64 	{%temp, %r3800}, %fd8132;
	}
	and.b32  	%r3801, %r3800, 2146435072;
	setp.ne.s32 	%p3626, %r3801, 2146435072;
	@%p3626 bra 	$L__BB1_2267;
	setp.nan.f64 	%p3627, %fd2989, %fd2989;
	@%p3627 bra 	$L__BB1_2266;
	setp.neu.f64 	%p3628, %fd2990, 0d7FF0000000000000;
	@%p3628 bra 	$L__BB1_2267;
	selp.b32 	%r3802, %r5, %r4, %p1;
	selp.b32 	%r3803, %r3802, %r4, %p3624;
	mov.b32 	%r3804, 0;
	mov.b64 	%fd10488, {%r3804, %r3803};
	bra.uni 	$L__BB1_2267;
$L__BB1_2266:
	mov.f64 	%fd8133, 0d4000000000000000;
	add.rn.f64 	%fd10488, %fd2989, %fd8133;
$L__BB1_2267:
	setp.lt.s32 	%p3630, %r2, 0;
	setp.eq.s32 	%p3631, %r3, 1062207488;
	setp.eq.f64 	%p3633, %fd2989, 0d3FF0000000000000;
	selp.f64 	%fd8134, 0d3FF0000000000000, %fd10488, %p3633;
	add.f64 	%fd8135, %fd10487, 0d3EB0C6F7A0B5ED8D;
	setp.eq.f64 	%p3634, %fd2983, 0d3FF0000000000000;
	selp.f64 	%fd8136, 0d3FF000010C6F7A0B, %fd8135, %p3634;
	add.f64 	%fd2995, %fd8136, %fd8134;
	ld.shared.f64 	%fd8137, [%r12+720];
	sub.f64 	%fd2996, %fd9760, %fd8137;
	{
	.reg .b32 %temp; 
	mov.b64 	{%temp, %r376}, %fd2996;
	}
	abs.f64 	%fd2997, %fd2996;
	{ // callseq 362, 0
	.param .b64 param0;
	st.param.f64 	[param0], %fd2997;
	.param .b64 param1;
	st.param.f64 	[param1], 0d4000000000000000;
	.param .b64 retval0;
	call.uni (retval0), 
	__internal_accurate_pow, 
	(
	param0, 
	param1
	);
	ld.param.f64 	%fd8138, [retval0];
	} // callseq 362
	setp.lt.s32 	%p3635, %r376, 0;
	neg.f64 	%fd8140, %fd8138;
	selp.f64 	%fd8141, %fd8140, %fd8138, %p3631;
	selp.f64 	%fd8142, %fd8141, %fd8138, %p3635;
	setp.eq.f64 	%p3636, %fd2996, 0d0000000000000000;
	selp.b32 	%r3805, %r376, 0, %p3631;
	or.b32  	%r3806, %r3805, 2146435072;
	selp.b32 	%r3807, %r3806, %r3805, %p3630;
	mov.b32 	%r3808, 0;
	mov.b64 	%fd8143, {%r3808, %r3807};
	selp.f64 	%fd10489, %fd8143, %fd8142, %p3636;
	add.f64 	%fd8144, %fd2996, 0d4000000000000000;
	{
	.reg .b32 %temp; 
	mov.b64 	{%temp, %r3809}, %fd8144;
	}
	and.b32  	%r3810, %r3809, 2146435072;
	setp.ne.s32 	%p3637, %r3810, 2146435072;
	@%p3637 bra 	$L__BB1_2272;
	setp.nan.f64 	%p3638, %fd2996, %fd2996;
	@%p3638 bra 	$L__BB1_2271;
	setp.neu.f64 	%p3639, %fd2997, 0d7FF0000000000000;
	@%p3639 bra 	$L__BB1_2272;
	selp.b32 	%r3811, %r5, %r4, %p1;
	selp.b32 	%r3812, %r3811, %r4, %p3635;
	mov.b32 	%r3813, 0;
	mov.b64 	%fd10489, {%r3813, %r3812};
	bra.uni 	$L__BB1_2272;
$L__BB1_2271:
	mov.f64 	%fd8145, 0d4000000000000000;
	add.rn.f64 	%fd10489, %fd2996, %fd8145;
$L__BB1_2272:
	setp.eq.f64 	%p3641, %fd2996, 0d3FF0000000000000;
	selp.f64 	%fd8146, 0d3FF0000000000000, %fd10489, %p3641;
	add.f64 	%fd3002, %fd2995, %fd8146;
	{
	.reg .b32 %temp; 
	mov.b64 	{%temp, %r377}, %fd3002;
	}
	abs.f64 	%fd3003, %fd3002;
	setp.eq.f64 	%p3642, %fd3002, 0d0000000000000000;
	@%p3642 bra 	$L__BB1_2274;
	setp.lt.s32 	%p3643, %r377, 0;
	{ // callseq 363, 0
	.param .b64 param0;
	st.param.f64 	[param0], %fd3003;
	.param .b64 param1;
	st.param.f64 	[param1], 0d3FF8000000000000;
	.param .b64 retval0;
	call.uni (retval0), 
	__internal_accurate_pow, 
	(
	param0, 
	param1
	);
	ld.param.f64 	%fd8147, [retval0];
	} // callseq 363
	selp.f64 	%fd10491, 0dFFF8000000000000, %fd8147, %p3643;
	bra.uni 	$L__BB1_2275;
$L__BB1_2274:
	setp.lt.s32 	%p3644, %r6, 0;
	setp.eq.s32 	%p3645, %r7, 1073741824;
	selp.b32 	%r3814, %r377, 0, %p3645;
	or.b32  	%r3815, %r3814, 2146435072;
	selp.b32 	%r3816, %r3815, %r3814, %p3644;
	mov.b32 	%r3817, 0;
	mov.b64 	%fd10491, {%r3817, %r3816};
$L__BB1_2275:
	add.f64 	%fd8149, %fd3002, 0d3FF8000000000000;
	{
	.reg .b32 %temp; 
	mov.b64 	{%temp, %r3818}, %fd8149;
	}
	and.b32  	%r3819, %r3818, 2146435072;
	setp.ne.s32 	%p3646, %r3819, 2146435072;
	@%p3646 bra 	$L__BB1_2280;
	setp.nan.f64 	%p3647, %fd3002, %fd3002;
	@%p3647 bra 	$L__BB1_2279;
	setp.neu.f64 	%p3648, %fd3003, 0d7FF0000000000000;
	@%p3648 bra 	$L__BB1_2280;
	setp.lt.s32 	%p3649, %r377, 0;
	selp.b32 	%r3820, %r9, %r8, %p2;
	selp.b32 	%r3821, %r3820, %r8, %p3649;
	mov.b32 	%r3822, 0;
	mov.b64 	%fd10491, {%r3822, %r3821};
	bra.uni 	$L__BB1_2280;
$L__BB1_2279:
	mov.f64 	%fd8150, 0d3FF8000000000000;
	add.rn.f64 	%fd10491, %fd3002, %fd8150;
$L__BB1_2280:
	setp.eq.f64 	%p3650, %fd3002, 0d3FF0000000000000;
	selp.f64 	%fd8151, 0d3FF0000000000000, %fd10491, %p3650;
	ld.shared.f64 	%fd8152, [%r13+720];
	mul.f64 	%fd8153, %fd2983, %fd8152;
	div.rn.f64 	%fd8154, %fd8153, %fd8151;
	sub.f64 	%fd9772, %fd9772, %fd8154;
	mul.f64 	%fd8155, %fd2989, %fd8152;
	div.rn.f64 	%fd8156, %fd8155, %fd8151;
	sub.f64 	%fd9773, %fd9773, %fd8156;
	mul.f64 	%fd8157, %fd2996, %fd8152;
	div.rn.f64 	%fd8158, %fd8157, %fd8151;
	sub.f64 	%fd9774, %fd9774, %fd8158;
$L__BB1_2281:
	add.s64 	%rd124, %rd11, 91;
	setp.ge.u64 	%p3651, %rd124, %rd14;
	@%p3651 bra 	$L__BB1_2306;
	setp.lt.s32 	%p3652, %r2, 0;
	setp.eq.s32 	%p3653, %r3, 1062207488;
	ld.shared.f64 	%fd8159, [%r10+728];
	sub.f64 	%fd3016, %fd9758, %fd8159;
	{
	.reg .b32 %temp; 
	mov.b64 	{%temp, %r378}, %fd3016;
	}
	abs.f64 	%fd3017, %fd3016;
	{ // callseq 364, 0
	.param .b64 param0;
	st.param.f64 	[param0], %fd3017;
	.param .b64 param1;
	st.param.f64 	[param1], 0d4000000000000000;
	.param .b64 retval0;
	call.uni (retval0), 
	__internal_accurate_pow, 
	(
	param0, 
	param1
	);
	ld.param.f64 	%fd8160, [retval0];
	} // callseq 364
	setp.lt.s32 	%p3655, %r378, 0;
	neg.f64 	%fd8162, %fd8160;
	selp.f64 	%fd8163, %fd8162, %fd8160, %p3653;
	selp.f64 	%fd8164, %fd8163, %fd8160, %p3655;
	setp.eq.f64 	%p3656, %fd3016, 0d0000000000000000;
	selp.b32 	%r3823, %r378, 0, %p3653;
	or.b32  	%r3824, %r3823, 2146435072;
	selp.b32 	%r3825, %r3824, %r3823, %p3652;
	mov.b32 	%r3826, 0;
	mov.b64 	%fd8165, {%r3826, %r3825};
	selp.f64 	%fd10495, %fd8165, %fd8164, %p3656;
	add.f64 	%fd8166, %fd3016, 0d4000000000000000;
	{
	.reg .b32 %temp; 
	mov.b64 	{%temp, %r3827}, %fd8166;
	}
	and.b32  	%r3828, %r3827, 2146435072;
	setp.ne.s32 	%p3657, %r3828, 2146435072;
	@%p3657 bra 	$L__BB1_2287;
	setp.nan.f64 	%p3658, %fd3016, %fd3016;
	@%p3658 bra 	$L__BB1_2286;
	setp.neu.f64 	%p3659, %fd3017, 0d7FF0000000000000;
	@%p3659 bra 	$L__BB1_2287;
	selp.b32 	%r3829, %r5, %r4, %p1;
	selp.b32 	%r3830, %r3829, %r4, %p3655;
	mov.b32 	%r3831, 0;
	mov.b64 	%fd10495, {%r3831, %r3830};
	bra.uni 	$L__BB1_2287;
$L__BB1_2286:
	mov.f64 	%fd8167, 0d4000000000000000;
	add.rn.f64 	%fd10495, %fd3016, %fd8167;
$L__BB1_2287:
	setp.lt.s32 	%p3661, %r2, 0;
	setp.eq.s32 	%p3662, %r3, 1062207488;
	ld.shared.f64 	%fd8168, [%r11+728];
	sub.f64 	%fd3022, %fd9759, %fd8168;
	{
	.reg .b32 %temp; 
	mov.b64 	{%temp, %r379}, %fd3022;
	}
	abs.f64 	%fd3023, %fd3022;
	{ // callseq 365, 0
	.param .b64 param0;
	st.param.f64 	[param0], %fd3023;
	.param .b64 param1;
	st.param.f64 	[param1], 0d4000000000000000;
	.param .b64 retval0;
	call.uni (retval0), 
	__internal_accurate_pow, 
	(
	param0, 
	param1
	);
	ld.param.f64 	%fd8169, [retval0];
	} // callseq 365
	setp.lt.s32 	%p3664, %r379, 0;
	neg.f64 	%fd8171, %fd8169;
	selp.f64 	%fd8172, %fd8171, %fd8169, %p3662;
	selp.f64 	%fd8173, %fd8172, %fd8169, %p3664;
	setp.eq.f64 	%p3665, %fd3022, 0d0000000000000000;
	selp.b32 	%r3832, %r379, 0, %p3662;
	or.b32  	%r3833, %r3832, 2146435072;
	selp.b32 	%r3834, %r3833, %r3832, %p3661;
	mov.b32 	%r3835, 0;
	mov.b64 	%fd8174, {%r3835, %r3834};
	selp.f64 	%fd10496, %fd8174, %fd8173, %p3665;
	add.f64 	%fd8175, %fd3022, 0d4000000000000000;
	{
	.reg .b32 %temp; 
	mov.b64 	{%temp, %r3836}, %fd8175;
	}
	and.b32  	%r3837, %r3836, 2146435072;
	setp.ne.s32 	%p3666, %r3837, 2146435072;
	@%p3666 bra 	$L__BB1_2292;
	setp.nan.f64 	%p3667, %fd3022, %fd3022;
	@%p3667 bra 	$L__BB1_2291;
	setp.neu.f64 	%p3668, %fd3023, 0d7FF0000000000000;
	@%p3668 bra 	$L__BB1_2292;
	selp.b32 	%r3838, %r5, %r4, %p1;
	selp.b32 	%r3839, %r3838, %r4, %p3664;
	mov.b32 	%r3840, 0;
	mov.b64 	%fd10496, {%r3840, %r3839};
	bra.uni 	$L__BB1_2292;
$L__BB1_2291:
	mov.f64 	%fd8176, 0d4000000000000000;
	add.rn.f64 	%fd10496, %fd3022, %fd8176;
$L__BB1_2292:
	setp.lt.s32 	%p3670, %r2, 0;
	setp.eq.s32 	%p3671, %r3, 1062207488;
	setp.eq.f64 	%p3673, %fd3022, 0d3FF0000000000000;
	selp.f64 	%fd8177, 0d3FF0000000000000, %fd10496, %p3673;
	add.f64 	%fd8178, %fd10495, 0d3EB0C6F7A0B5ED8D;
	setp.eq.f64 	%p3674, %fd3016, 0d3FF0000000000000;
	selp.f64 	%fd8179, 0d3FF000010C6F7A0B, %fd8178, %p3674;
	add.f64 	%fd3028, %fd8179, %fd8177;
	ld.shared.f64 	%fd8180, [%r12+728];
	sub.f64 	%fd3029, %fd9760, %fd8180;
	{
	.reg .b32 %temp; 
	mov.b64 	{%temp, %r380}, %fd3029;
	}
	abs.f64 	%fd3030, %fd3029;
	{ // callseq 366, 0
	.param .b64 param0;
	st.param.f64 	[param0], %fd3030;
	.param .b64 param1;
	st.param.f64 	[param1], 0d4000000000000000;
	.param .b64 retval0;
	call.uni (retval0), 
	__internal_accurate_pow, 
	(
	param0, 
	param1
	);
	ld.param.f64 	%fd8181, [retval0];
	} // callseq 366
	setp.lt.s32 	%p3675, %r380, 0;
	neg.f64 	%fd8183, %fd8181;
	selp.f64 	%fd8184, %fd8183, %fd8181, %p3671;
	selp.f64 	%fd8185, %fd8184, %fd8181, %p3675;
	setp.eq.f64 	%p3676, %fd3029, 0d0000000000000000;
	selp.b32 	%r3841, %r380, 0, %p3671;
	or.b32  	%r3842, %r3841, 2146435072;
	selp.b32 	%r3843, %r3842, %r3841, %p3670;
	mov.b32 	%r3844, 0;
	mov.b64 	%fd8186, {%r3844, %r3843};
	selp.f64 	%fd10497, %fd8186, %fd8185, %p3676;
	add.f64 	%fd8187, %fd3029, 0d4000000000000000;
	{
	.reg .b32 %temp; 
	mov.b64 	{%temp, %r3845}, %fd8187;
	}
	and.b32  	%r3846, %r3845, 2146435072;
	setp.ne.s32 	%p3677, %r3846, 2146435072;
	@%p3677 bra 	$L__BB1_2297;
	setp.nan.f64 	%p3678, %fd3029, %fd3029;
	@%p3678 bra 	$L__BB1_2296;
	setp.neu.f64 	%p3679, %fd3030, 0d7FF0000000000000;
	@%p3679 bra 	$L__BB1_2297;
	selp.b32 	%r3847, %r5, %r4, %p1;
	selp.b32 	%r3848, %r3847, %r4, %p3675;
	mov.b32 	%r3849, 0;
	mov.b64 	%fd10497, {%r3849, %r3848};
	bra.uni 	$L__BB1_2297;
$L__BB1_2296:
	mov.f64 	%fd8188, 0d4000000000000000;
	add.rn.f64 	%fd10497, %fd3029, %fd8188;
$L__BB1_2297:
	setp.eq.f64 	%p3681, %fd3029, 0d3FF0000000000000;
	selp.f64 	%fd8189, 0d3FF0000000000000, %fd10497, %p3681;
	add.f64 	%fd3035, %fd3028, %fd8189;
	{
	.reg .b32 %temp; 
	mov.b64 	{%temp, %r381}, %fd3035;
	}
	abs.f64 	%fd3036, %fd3035;
	setp.eq.f64 	%p3682, %fd3035, 0d0000000000000000;
	@%p3682 bra 	$L__BB1_2299;
	setp.lt.s32 	%p3683, %r381, 0;
	{ // callseq 367, 0
	.param .b64 param0;
	st.param.f64 	[param0], %fd3036;
	.param .b64 param1;
	st.param.f64 	[param1], 0d3FF8000000000000;
	.param .b64 retval0;
	call.uni (retval0), 
	__internal_accurate_pow, 
	(
	param0, 
	param1
	);
	ld.param.f64 	%fd8190, [retval0];
	} // callseq 367
	selp.f64 	%fd10499, 0dFFF8000000000000, %fd8190, %p3683;
	bra.uni 	$L__BB1_2300;
$L__BB1_2299:
	setp.lt.s32 	%p3684, %r6, 0;
	setp.eq.s32 	%p3685, %r7, 1073741824;
	selp.b32 	%r3850, %r381, 0, %p3685;
	or.b32  	%r3851, %r3850, 2146435072;
	selp.b32 	%r3852, %r3851, %r3850, %p3684;
	mov.b32 	%r3853, 0;
	mov.b64 	%fd10499, {%r3853, %r3852};
$L__BB1_2300:
	add.f64 	%fd8192, %fd3035, 0d3FF8000000000000;
	{
	.reg .b32 %temp; 
	mov.b64 	{%temp, %r3854}, %fd8192;
	}
	and.b32  	%r3855, %r3854, 2146435072;
	setp.ne.s32 	%p3686, %r3855, 2146435072;
	@%p3686 bra 	$L__BB1_2305;
	setp.nan.f64 	%p3687, %fd3035, %fd3035;
	@%p3687 bra 	$L__BB1_2304;
	setp.neu.f64 	%p3688, %fd3036, 0d7FF0000000000000;
	@%p3688 bra 	$L__BB1_2305;
	setp.lt.s32 	%p3689, %r381, 0;
	selp.b32 	%r3856, %r9, %r8, %p2;
	selp.b32 	%r3857, %r3856, %r8, %p3689;
	mov.b32 	%r3858, 0;
	mov.b64 	%fd10499, {%r3858, %r3857};
	bra.uni 	$L__BB1_2305;
$L__BB1_2304:
	mov.f64 	%fd8193, 0d3FF8000000000000;
	add.rn.f64 	%fd10499, %fd3035, %fd8193;
$L__BB1_2305:
	setp.eq.f64 	%p3690, %fd3035, 0d3FF0000000000000;
	selp.f64 	%fd8194, 0d3FF0000000000000, %fd10499, %p3690;
	ld.shared.f64 	%fd8195, [%r13+728];
	mul.f64 	%fd8196, %fd3016, %fd8195;
	div.rn.f64 	%fd8197, %fd8196, %fd8194;
	sub.f64 	%fd9772, %fd9772, %fd8197;
	mul.f64 	%fd8198, %fd3022, %fd8195;
	div.rn.f64 	%fd8199, %fd8198, %fd8194;
	sub.f64 	%fd9773, %fd9773, %fd8199;
	mul.f64 	%fd8200, %fd3029, %fd8195;
	div.rn.f64 	%fd8201, %fd8200, %fd8194;
	sub.f64 	%fd9774, %fd9774, %fd8201;
$L__BB1_2306:
	add.s64 	%rd125, %rd11, 92;
	setp.ge.u64 	%p3691, %rd125, %rd14;
	@%p3691 bra 	$L__BB1_2331;
	setp.lt.s32 	%p3692, %r2, 0;
	setp.eq.s32 	%p3693, %r3, 1062207488;
	ld.shared.f64 	%fd8202, [%r10+736];
	sub.f64 	%fd3049, %fd9758, %fd8202;
	{
	.reg .b32 %temp; 
	mov.b64 	{%temp, %r382}, %fd3049;
	}
	abs.f64 	%fd3050, %fd3049;
	{ // callseq 368, 0
	.param .b64 param0;
	st.param.f64 	[param0], %fd3050;
	.param .b64 param1;
	st.param.f64 	[param1], 0d4000000000000000;
	.param .b64 retval0;
	call.uni (retval0), 
	__internal_accurate_pow, 
	(
	param0, 
	param1
	);
	ld.param.f64 	%fd8203, [retval0];
	} // callseq 368
	setp.lt.s32 	%p3695, %r382, 0;
	neg.f64 	%fd8205, %fd8203;
	selp.f64 	%fd8206, %fd8205, %fd8203, %p3693;
	selp.f64 	%fd8207, %fd8206, %fd8203, %p3695;
	setp.eq.f64 	%p3696, %fd3049, 0d0000000000000000;
	selp.b32 	%r3859, %r382, 0, %p3693;
	or.b32  	%r3860, %r3859, 2146435072;
	selp.b32 	%r3861, %r3860, %r3859, %p3692;
	mov.b32 	%r3862, 0;
	mov.b64 	%fd8208, {%r3862, %r3861};
	selp.f64 	%fd10503, %fd8208, %fd8207, %p3696;
	add.f64 	%fd8209, %fd3049, 0d4000000000000000;
	{
	.reg .b32 %temp; 
	mov.b64 	{%temp, %r3863}, %fd8209;
	}
	and.b32  	%r3864, %r3863, 2146435072;
	setp.ne.s32 	%p3697, %r3864, 2146435072;
	@%p3697 bra 	$L__BB1_2312;
	setp.nan.f64 	%p3698, %fd3049, %fd3049;
	@%p3698 bra 	$L__BB1_2311;
	setp.neu.f64 	%p3699, %fd3050, 0d7FF0000000000000;
	@%p3699 bra 	$L__BB1_2312;
	selp.b32 	%r3865, %r5, %r4, %p1;
	selp.b32 	%r3866, %r3865, %r4, %p3695;
	mov.b32 	%r3867, 0;
	mov.b64 	%fd10503, {%r3867, %r3866};
	bra.uni 	$L__BB1_2312;
$L__BB1_2311:
	mov.f64 	%fd8210, 0d4000000000000000;
	add.rn.f64 	%fd10503, %fd3049, %fd8210;
$L__BB1_2312:
	setp.lt.s32 	%p3701, %r2, 0;
	setp.eq.s32 	%p3702, %r3, 1062207488;
	ld.shared.f64 	%fd8211, [%r11+736];
	sub.f64 	%fd3055, %fd9759, %fd8211;
	{
	.reg .b32 %temp; 
	mov.b64 	{%temp, %r383}, %fd3055;
	}
	abs.f64 	%fd3056, %fd3055;
	{ // callseq 369, 0
	.param .b64 param0;
	st.param.f64 	[param0], %fd3056;
	.param .b64 param1;
	st.param.f64 	[param1], 0d4000000000000000;
	.param .b64 retval0;
	call.uni (retval0), 
	__internal_accurate_pow, 
	(
	param0, 
	param1
	);
	ld.param.f64 	%fd8212, [retval0];
	} // callseq 369
	setp.lt.s32 	%p3704, %r383, 0;
	neg.f64 	%fd8214, %fd8212;
	selp.f64 	%fd8215, %fd8214, %fd8212, %p3702;
	selp.f64 	%fd8216, %fd8215, %fd8212, %p3704;
	setp.eq.f64 	%p3705, %fd3055, 0d0000000000000000;
	selp.b32 	%r3868, %r383, 0, %p3702;
	or.b32  	%r3869, %r3868, 2146435072;
	selp.b32 	%r3870, %r3869, %r3868, %p3701;
	mov.b32 	%r3871, 0;
	mov.b64 	%fd8217, {%r3871, %r3870};
	selp.f64 	%fd10504, %fd8217, %fd8216, %p3705;
	add.f64 	%fd8218, %fd3055, 0d4000000000000000;
	{
	.reg .b32 %temp; 
	mov.b64 	{%temp, %r3872}, %fd8218;
	}
	and.b32  	%r3873, %r3872, 2146435072;
	setp.ne.s32 	%p3706, %r3873, 2146435072;
	@%p3706 bra 	$L__BB1_2317;
	setp.nan.f64 	%p3707, %fd3055, %fd3055;
	@%p3707 bra 	$L__BB1_2316;
	setp.neu.f64 	%p3708, %fd3056, 0d7FF0000000000000;
	@%p3708 bra 	$L__BB1_2317;
	selp.b32 	%r3874, %r5, %r4, %p1;
	selp.b32 	%r3875, %r3874, %r4, %p3704;
	mov.b32 	%r3876, 0;
	mov.b64 	%fd10504, {%r3876, %r3875};
	bra.uni 	$L__BB1_2317;
$L__BB1_2316:
	mov.f64 	%fd8219, 0d4000000000000000;
	add.rn.f64 	%fd10504, %fd3055, %fd8219;
$L__BB1_2317:
	setp.lt.s32 	%p3710, %r2, 0;
	setp.eq.s32 	%p3711, %r3, 1062207488;
	setp.eq.f64 	%p3713, %fd3055, 0d3FF0000000000000;
	selp.f64 	%fd8220, 0d3FF0000000000000, %fd10504, %p3713;
	add.f64 	%fd8221, %fd10503, 0d3EB0C6F7A0B5ED8D;
	setp.eq.f64 	%p3714, %fd3049, 0d3FF0000000000000;
	selp.f64 	%fd8222, 0d3FF000010C6F7A0B, %fd8221, %p3714;
	add.f64 	%fd3061, %fd8222, %fd8220;
	ld.shared.f64 	%fd8223, [%r12+736];
	sub.f64 	%fd3062, %fd9760, %fd8223;
	{
	.reg .b32 %temp; 
	mov.b64 	{%temp, %r384}, %fd3062;
	}
	abs.f64 	%fd3063, %fd3062;
	{ // callseq 370, 0
	.param .b64 param0;
	st.param.f64 	[param0], %fd3063;
	.param .b64 param1;
	st.param.f64 	[param1], 0d4000000000000000;
	.param .b64 retval0;
	call.uni (retval0), 
	__internal_accurate_pow, 
	(
	param0, 
	param1
	);
	ld.param.f64 	%fd8224, [retval0];
	} // callseq 370
	setp.lt.s32 	%p3715, %r384, 0;
	neg.f64 	%fd8226, %fd8224;
	selp.f64 	%fd8227, %fd8226, %fd8224, %p3711;
	selp.f64 	%fd8228, %fd8227, %fd8224, %p3715;
	setp.eq.f64 	%p3716, %fd3062, 0d0000000000000000;
	selp.b32 	%r3877, %r384, 0, %p3711;
	or.b32  	%r3878, %r3877, 2146435072;
	selp.b32 	%r3879, %r3878, %r3877, %p3710;
	mov.b32 	%r3880, 0;
	mov.b64 	%fd8229, {%r3880, %r3879};
	selp.f64 	%fd10505, %fd8229, %fd8228, %p3716;
	add.f64 	%fd8230, %fd3062, 0d4000000000000000;
	{
	.reg .b32 %temp; 
	mov.b64 	{%temp, %r3881}, %fd8230;
	}
	and.b32  	%r3882, %r3881, 2146435072;
	setp.ne.s32 	%p3717, %r3882, 2146435072;
	@%p3717 bra 	$L__BB1_2322;
	setp.nan.f64 	%p3718, %fd3062, %fd3062;
	@%p3718 bra 	$L__BB1_2321;
	setp.neu.f64 	%p3719, %fd3063, 0d7FF0000000000000;
	@%p3719 bra 	$L__BB1_2322;
	selp.b32 	%r3883, %r5, %r4, %p1;
	selp.b32 	%r3884, %r3883, %r4, %p3715;
	mov.b32 	%r3885, 0;
	mov.b64 	%fd10505, {%r3885, %r3884};
	bra.uni 	$L__BB1_2322;
$L__BB1_2321:
	mov.f64 	%fd8231, 0d4000000000000000;
	add.rn.f64 	%fd10505, %fd3062, %fd8231;
$L__BB1_2322:
	setp.eq.f64 	%p3721, %fd3062, 0d3FF0000000000000;
	selp.f64 	%fd8232, 0d3FF0000000000000, %fd10505, %p3721;
	add.f64 	%fd3068, %fd3061, %fd8232;
	{
	.reg .b32 %temp; 
	mov.b64 	{%temp, %r385}, %fd3068;
	}
	abs.f64 	%fd3069, %fd3068;
	setp.eq.f64 	%p3722, %fd3068, 0d0000000000000000;
	@%p3722 bra 	$L__BB1_2324;
	setp.lt.s32 	%p3723, %r385, 0;
	{ // callseq 371, 0
	.param .b64 param0;
	st.param.f64 	[param0], %fd3069;
	.param .b64 param1;
	st.param.f64 	[param1], 0d3FF8000000000000;
	.param .b64 retval0;
	call.uni (retval0), 
	__internal_accurate_pow, 
	(
	param0, 
	param1
	);
	ld.param.f64 	%fd8233, [retval0];
	} // callseq 371
	selp.f64 	%fd10507, 0dFFF8000000000000, %fd8233, %p3723;
	bra.uni 	$L__BB1_2325;
$L__BB1_2324:
	setp.lt.s32 	%p3724, %r6, 0;
	setp.eq.s32 	%p3725, %r7, 1073741824;
	selp.b32 	%r3886, %r385, 0, %p3725;
	or.b32  	%r3887, %r3886, 2146435072;
	selp.b32 	%r3888, %r3887, %r3886, %p3724;
	mov.b32 	%r3889, 0;
	mov.b64 	%fd10507, {%r3889, %r3888};
$L__BB1_2325:
	add.f64 	%fd8235, %fd3068, 0d3FF8000000000000;
	{
	.reg .b32 %temp; 
	mov.b64 	{%temp, %r3890}, %fd8235;
	}
	and.b32  	%r3891, %r3890, 2146435072;
	setp.ne.s32 	%p3726, %r3891, 2146435072;
	@%p3726 bra 	$L__BB1_2330;
	setp.nan.f64 	%p3727, %fd3068, %fd3068;
	@%p3727 bra 	$L__BB1_2329;
	setp.neu.f64 	%p3728, %fd3069, 0d7FF0000000000000;
	@%p3728 bra 	$L__BB1_2330;
	setp.lt.s32 	%p3729, %r385, 0;
	selp.b32 	%r3892, %r9, %r8, %p2;
	selp.b32 	%r3893, %r3892, %r8, %p3729;
	mov.b32 	%r3894, 0;
	mov.b64 	%fd10507, {%r3894, %r3893};
	bra.uni 	$L__BB1_2330;
$L__BB1_2329:
	mov.f64 	%fd8236, 0d3FF8000000000000;
	add.rn.f64 	%fd10507, %fd3068, %fd8236;
$L__BB1_2330:
	setp.eq.f64 	%p3730, %fd3068, 0d3FF0000000000000;
	selp.f64 	%fd8237, 0d3FF0000000000000, %fd10507, %p3730;
	ld.shared.f64 	%fd8238, [%r13+736];
	mul.f64 	%fd8239, %fd3049, %fd8238;
	div.rn.f64 	%fd8240, %fd8239, %fd8237;
	sub.f64 	%fd9772, %fd9772, %fd8240;
	mul.f64 	%fd8241, %fd3055, %fd8238;
	div.rn.f64 	%fd8242, %fd8241, %fd8237;
	sub.f64 	%fd9773, %fd9773, %fd8242;
	mul.f64 	%fd8243, %fd3062, %fd8238;
	div.rn.f64 	%fd8244, %fd8243, %fd8237;
	sub.f64 	%fd9774, %fd9774, %fd8244;
$L__BB1_2331:
	add.s64 	%rd126, %rd11, 93;
	setp.ge.u64 	%p3731, %rd126, %rd14;
	@%p3731 bra 	$L__BB1_2356;
	setp.lt.s32 	%p3732, %r2, 0;
	setp.eq.s32 	%p3733, %r3, 1062207488;
	ld.shared.f64 	%fd8245, [%r10+744];
	sub.f64 	%fd3082, %fd9758, %fd8245;
	{
	.reg .b32 %temp; 
	mov.b64 	{%temp, %r386}, %fd3082;
	}
	abs.f64 	%fd3083, %fd3082;
	{ // callseq 372, 0
	.param .b64 param0;
	st.param.f64 	[param0], %fd3083;
	.param .b64 param1;
	st.param.f64 	[param1], 0d4000000000000000;
	.param .b64 retval0;
	call.uni (retval0), 
	__internal_accurate_pow, 
	(
	param0, 
	param1
	);
	ld.param.f64 	%fd8246, [retval0];
	} // callseq 372
	setp.lt.s32 	%p3735, %r386, 0;
	neg.f64 	%fd8248, %fd8246;
	selp.f64 	%fd8249, %fd8248, %fd8246, %p3733;
	selp.f64 	%fd8250, %fd8249, %fd8246, %p3735;
	setp.eq.f64 	%p3736, %fd3082, 0d0000000000000000;
	selp.b32 	%r3895, %r386, 0, %p3733;
	or.b32  	%r3896, %r3895, 2146435072;
	selp.b32 	%r3897, %r3896, %r3895, %p3732;
	mov.b32 	%r3898, 0;
	mov.b64 	%fd8251, {%r3898, %r3897};
	selp.f64 	%fd10511, %fd8251, %fd8250, %p3736;
	add.f64 	%fd8252, %fd3082, 0d4000000000000000;
	{
	.reg .b32 %temp; 
	mov.b64 	{%temp, %r3899}, %fd8252;
	}
	and.b32  	%r3900, %r3899, 2146435072;
	setp.ne.s32 	%p3737, %r3900, 2146435072;
	@%p3737 bra 	$L__BB1_2337;
	setp.nan.f64 	%p3738, %fd3082, %fd3082;
	@%p3738 bra 	$L__BB1_2336;
	setp.neu.f64 	%p3739, %fd3083, 0d7FF0000000000000;
	@%p3739 bra 	$L__BB1_2337;
	selp.b32 	%r3901, %r5, %r4, %p1;
	selp.b32 	%r3902, %r3901, %r4, %p3735;
	mov.b32 	%r3903, 0;
	mov.b64 	%fd10511, {%r3903, %r3902};
	bra.uni 	$L__BB1_2337;
$L__BB1_2336:
	mov.f64 	%fd8253, 0d4000000000000000;
	add.rn.f64 	%fd10511, %fd3082, %fd8253;
$L__BB1_2337:
	setp.lt.s32 	%p3741, %r2, 0;
	setp.eq.s32 	%p3742, %r3, 1062207488;
	ld.shared.f64 	%fd8254, [%r11+744];
	sub.f64 	%fd3088, %fd9759, %fd8254;
	{
	.reg .b32 %temp; 
	mov.b64 	{%temp, %r387}, %fd3088;
	}
	abs.f64 	%fd3089, %fd3088;
	{ // callseq 373, 0
	.param .b64 param0;
	st.param.f64 	[param0], %fd3089;
	.param .b64 param1;
	st.param.f64 	[param1], 0d4000000000000000;
	.param .b64 retval0;
	call.uni (retval0), 
	__internal_accurate_pow, 
	(
	param0, 
	param1
	);
	ld.param.f64 	%fd8255, [retval0];
	} // callseq 373
	setp.lt.s32 	%p3744, %r387, 0;
	neg.f64 	%fd8257, %fd8255;
	selp.f64 	%fd8258, %fd8257, %fd8255, %p3742;
	selp.f64 	%fd8259, %fd8258, %fd8255, %p3744;
	setp.eq.f64 	%p3745, %fd3088, 0d0000000000000000;
	selp.b32 	%r3904, %r387, 0, %p3742;
	or.b32  	%r3905, %r3904, 2146435072;
	selp.b32 	%r3906, %r3905, %r3904, %p3741;
	mov.b32 	%r3907, 0;
	mov.b64 	%fd8260, {%r3907, %r3906};
	selp.f64 	%fd10512, %fd8260, %fd8259, %p3745;
	add.f64 	%fd8261, %fd3088, 0d4000000000000000;
	{
	.reg .b32 %temp; 
	mov.b64 	{%temp, %r3908}, %fd8261;
	}
	and.b32  	%r3909, %r3908, 2146435072;
	setp.ne.s32 	%p3746, %r3909, 2146435072;
	@%p3746 bra 	$L__BB1_2342;
	setp.nan.f64 	%p3747, %fd3088, %fd3088;
	@%p3747 bra 	$L__BB1_2341;
	setp.neu.f64 	%p3748, %fd3089, 0d7FF0000000000000;
	@%p3748 bra 	$L__BB1_2342;
	selp.b32 	%r3910, %r5, %r4, %p1;
	selp.b32 	%r3911, %r3910, %r4, %p3744;
	mov.b32 	%r3912, 0;
	mov.b64 	%fd10512, {%r3912, %r3911};
	bra.uni 	$L__BB1_2342;
$L__BB1_2341:
	mov.f64 	%fd8262, 0d4000000000000000;
	add.rn.f64 	%fd10512, %fd3088, %fd8262;
$L__BB1_2342:
	setp.lt.s32 	%p3750, %r2, 0;
	setp.eq.s32 	%p3751, %r3, 1062207488;
	setp.eq.f64 	%p3753, %fd3088, 0d3FF0000000000000;
	selp.f64 	%fd8263, 0d3FF0000000000000, %fd10512, %p3753;
	add.f64 	%fd8264, %fd10511, 0d3EB0C6F7A0B5ED8D;
	setp.eq.f64 	%p3754, %fd3082, 0d3FF0000000000000;
	selp.f64 	%fd8265, 0d3FF000010C6F7A0B, %fd8264, %p3754;
	add.f64 	%fd3094, %fd8265, %fd8263;
	ld.shared.f64 	%fd8266, [%r12+744];
	sub.f64 	%fd3095, %fd9760, %fd8266;
	{
	.reg .b32 %temp; 
	mov.b64 	{%temp, %r388}, %fd3095;
	}
	abs.f64 	%fd3096, %fd3095;
	{ // callseq 374, 0
	.param .b64 param0;
	st.param.f64 	[param0], %fd3096;
	.param .b64 param1;
	st.param.f64 	[param1], 0d4000000000000000;
	.param .b64 retval0;
	call.uni (retval0), 
	__internal_accurate_pow, 
	(
	param0, 
	param1
	);
	ld.param.f64 	%fd8267, [retval0];
	} // callseq 374
	setp.lt.s32 	%p3755, %r388, 0;
	neg.f64 	%fd8269, %fd8267;
	selp.f64 	%fd8270, %fd8269, %fd8267, %p3751;
	selp.f64 	%fd8271, %fd8270, %fd8267, %p3755;
	setp.eq.f64 	%p3756, %fd3095, 0d0000000000000000;
	selp.b32 	%r3913, %r388, 0, %p3751;
	or.b32  	%r3914, %r3913, 2146435072;
	selp.b32 	%r3915, %r3914, %r3913, %p3750;
	mov.b32 	%r3916, 0;
	mov.b64 	%fd8272, {%r3916, %r3915};
	selp.f64 	%fd10513, %fd8272, %fd8271, %p3756;
	add.f64 	%fd8273, %fd3095, 0d4000000000000000;
	{
	.reg .b32 %temp; 
	mov.b64 	{%temp, %r3917}, %fd8273;
	}
	and.b32  	%r3918, %r3917, 2146435072;
	setp.ne.s32 	%p3757, %r3918, 2146435072;
	@%p3757 bra 	$L__BB1_2347;
	setp.nan.f64 	%p3758, %fd3095, %fd3095;
	@%p3758 bra 	$L__BB1_2346;
	setp.neu.f64 	%p3759, %fd3096, 0d7FF0000000000000;
	@%p3759 bra 	$L__BB1_2347;
	selp.b32 	%r3919, %r5, %r4, %p1;
	selp.b32 	%r3920, %r3919, %r4, %p3755;
	mov.b32 	%r3921, 0;
	mov.b64 	%fd10513, {%r3921, %r3920};
	bra.uni 	$L__BB1_2347;
$L__BB1_2346:
	mov.f64 	%fd8274, 0d4000000000000000;
	add.rn.f64 	%fd10513, %fd3095, %fd8274;
$L__BB1_2347:
	setp.eq.f64 	%p3761, %fd3095, 0d3FF0000000000000;
	selp.f64 	%fd8275, 0d3FF0000000000000, %fd10513, %p3761;
	add.f64 	%fd3101, %fd3094, %fd8275;
	{
	.reg .b32 %temp; 
	mov.b64 	{%temp, %r389}, %fd3101;
	}
	abs.f64 	%fd3102, %fd3101;
	setp.eq.f64 	%p3762, %fd3101, 0d0000000000000000;
	@%p3762 bra 	$L__BB1_2349;
	setp.lt.s32 	%p3763, %r389, 0;
	{ // callseq 375, 0
	.param .b64 param0;
	st.param.f64 	[param0], %fd3102;
	.param .b64 param1;
	st.param.f64 	[param1], 0d3FF8000000000000;
	.param .b64 retval0;
	call.uni (retval0), 
	__internal_accurate_pow, 
	(
	param0, 
	param1
	);
	ld.param.f64 	%fd8276, [retval0];
	} // callseq 375
	selp.f64 	%fd10515, 0dFFF8000000000000, %fd8276, %p3763;
	bra.uni 	$L__BB1_2350;
$L__BB1_2349:
	setp.lt.s32 	%p3764, %r6, 0;
	setp.eq.s32 	%p3765, %r7, 1073741824;
	selp.b32 	%r3922, %r389, 0, %p3765;
	or.b32  	%r3923, %r3922, 2146435072;
	selp.b32 	%r3924, %r3923, %r3922, %p3764;
	mov.b32 	%r3925, 0;
	mov.b64 	%fd10515, {%r3925, %r3924};
$L__BB1_2350:
	add.f64 	%fd8278, %fd3101, 0d3FF8000000000000;
	{
	.reg .b32 %temp; 
	mov.b64 	{%temp, %r3926}, %fd8278;
	}
	and.b32  	%r3927, %r3926, 2146435072;
	setp.ne.s32 	%p3766, %r3927, 2146435072;
	@%p3766 bra 	$L__BB1_2355;
	setp.nan.f64 	%p3767, %fd3101, %fd3101;
	@%p3767 bra 	$L__BB1_2354;
	setp.neu.f64 	%p3768, %fd3102, 0d7FF0000000000000;
	@%p3768 bra 	$L__BB1_2355;
	setp.lt.s32 	%p3769, %r389, 0;
	selp.b32 	%r3928, %r9, %r8, %p2;
	selp.b32 	%r3929, %r3928, %r8, %p3769;
	mov.b32 	%r3930, 0;
	mov.b64 	%fd10515, {%r3930, %r3929};
	bra.uni 	$L__BB1_2355;
$L__BB1_2354:
	mov.f64 	%fd8279, 0d3FF8000000000000;
	add.rn.f64 	%fd10515, %fd3101, %fd8279;
$L__BB1_2355:
	setp.eq.f64 	%p3770, %fd3101, 0d3FF0000000000000;
	selp.f64 	%fd8280, 0d3FF0000000000000, %fd10515, %p3770;
	ld.shared.f64 	%fd8281, [%r13+744];
	mul.f64 	%fd8282, %fd3082, %fd8281;
	div.rn.f64 	%fd8283, %fd8282, %fd8280;
	sub.f64 	%fd9772, %fd9772, %fd8283;
	mul.f64 	%fd8284, %fd3088, %fd8281;
	div.rn.f64 	%fd8285, %fd8284, %fd8280;
	sub.f64 	%fd9773, %fd9773, %fd8285;
	mul.f64 	%fd8286, %fd3095, %fd8281;
	div.rn.f64 	%fd8287, %fd8286, %fd8280;
	sub.f64 	%fd9774, %fd9774, %fd8287;
$L__BB1_2356:
	add.s64 	%rd127, %rd11, 94;
	setp.ge.u64 	%p3771, %rd127, %rd14;
	@%p3771 bra 	$L__BB1_2381;
	setp.lt.s32 	%p3772, %r2, 0;
	setp.eq.s32 	%p3773, %r3, 1062207488;
	ld.shared.f64 	%fd8288, [%r10+752];
	sub.f64 	%fd3115, %fd9758, %fd8288;
	{
	.reg .b32 %temp; 
	mov.b64 	{%temp, %r390}, %fd3115;
	}
	abs.f64 	%fd3116, %fd3115;
	{ // callseq 376, 0
	.param .b64 param0;
	st.param.f64 	[param0], %fd3116;
	.param .b64 param1;
	st.param.f64 	[param1], 0d4000000000000000;
	.param .b64 retval0;
	call.uni (retval0), 
	__internal_accurate_pow, 
	(
	param0, 
	param1
	);
	ld.param.f64 	%fd8289, [retval0];
	} // callseq 376
	setp.lt.s32 	%p3775, %r390, 0;
	neg.f64 	%fd8291, %fd8289;
	selp.f64 	%fd8292, %fd8291, %fd8289, %p3773;
	selp.f64 	%fd8293, %fd8292, %fd8289, %p3775;
	setp.eq.f64 	%p3776, %fd3115, 0d0000000000000000;
	selp.b32 	%r3931, %r390, 0, %p3773;
	or.b32  	%r3932, %r3931, 2146435072;
	selp.b32 	%r3933, %r3932, %r3931, %p3772;
	mov.b32 	%r3934, 0;
	mov.b64 	%fd8294, {%r3934, %r3933};
	selp.f64 	%fd10519, %fd8294, %fd8293, %p3776;
	add.f64 	%fd8295, %fd3115, 0d4000000000000000;
	{
	.reg .b32 %temp; 
	mov.b64 	{%temp, %r3935}, %fd8295;
	}
	and.b32  	%r3936, %r3935, 2146435072;
	setp.ne.s32 	%p3777, %r3936, 2146435072;
	@%p3777 bra 	$L__BB1_2362;
	setp.nan.f64 	%p3778, %fd3115, %fd3115;
	@%p3778 bra 	$L__BB1_2361;
	setp.neu.f64 	%p3779, %fd3116, 0d7FF0000000000000;
	@%p3779 bra 	$L__BB1_2362;
	selp.b32 	%r3937, %r5, %r4, %p1;
	selp.b32 	%r3938, %r3937, %r4, %p3775;
	mov.b32 	%r3939, 0;
	mov.b64 	%fd10519, {%r3939, %r3938};
	bra.uni 	$L__BB1_2362;
$L__BB1_2361:
	mov.f64 	%fd8296, 0d4000000000000000;
	add.rn.f64 	%fd10519, %fd3115, %fd8296;
$L__BB1_2362:
	setp.lt.s32 	%p3781, %r2, 0;
	setp.eq.s32 	%p3782, %r3, 1062207488;
	ld.shared.f64 	%fd8297, [%r11+752];
	sub.f64 	%fd3121, %fd9759, %fd8297;
	{
	.reg .b32 %temp; 
	mov.b64 	{%temp, %r391}, %fd3121;
	}
	abs.f64 	%fd3122, %fd3121;
	{ // callseq 377, 0
	.param .b64 param0;
	st.param.f64 	[param0], %fd3122;
	.param .b64 param1;
	st.param.f64 	[param1], 0d4000000000000000;
	.param .b64 retval0;
	call.uni (retval0), 
	__internal_accurate_pow, 
	(
	param0, 
	param1
	);
	ld.param.f64 	%fd8298, [retval0];
	} // callseq 377
	setp.lt.s32 	%p3784, %r391, 0;
	neg.f64 	%fd8300, %fd8298;
	selp.f64 	%fd8301, %fd8300, %fd8298, %p3782;
	selp.f64 	%fd8302, %fd8301, %fd8298, %p3784;
	setp.eq.f64 	%p3785, %fd3121, 0d0000000000000000;
	selp.b32 	%r3940, %r391, 0, %p3782;
	or.b32  	%r3941, %r3940, 2146435072;
	selp.b32 	%r3942, %r3941, %r3940, %p3781;
	mov.b32 	%r3943, 0;
	mov.b64 	%fd8303, {%r3943, %r3942};
	selp.f64 	%fd10520, %fd8303, %fd8302, %p3785;
	add.f64 	%fd8304, %fd3121, 0d4000000000000000;
	{
	.reg .b32 %temp; 
	mov.b64 	{%temp, %r3944}, %fd8304;
	}
	and.b32  	%r3945, %r3944, 2146435072;
	setp.ne.s32 	%p3786, %r3945, 2146435072;
	@%p3786 bra 	$L__BB1_2367;
	setp.nan.f64 	%p3787, %fd3121, %fd3121;
	@%p3787 bra 	$L__BB1_2366;
	setp.neu.f64 	%p3788, %fd3122, 0d7FF0000000000000;
	@%p3788 bra 	$L__BB1_2367;
	selp.b32 	%r3946, %r5, %r4, %p1;
	selp.b32 	%r3947, %r3946, %r4, %p3784;
	mov.b32 	%r3948, 0;
	mov.b64 	%fd10520, {%r3948, %r3947};
	bra.uni 	$L__BB1_2367;
$L__BB1_2366:
	mov.f64 	%fd8305, 0d4000000000000000;
	add.rn.f64 	%fd10520, %fd3121, %fd8305;
$L__BB1_2367:
	setp.lt.s32 	%p3790, %r2, 0;
	setp.eq.s32 	%p3791, %r3, 1062207488;
	setp.eq.f64 	%p3793, %fd3121, 0d3FF0000000000000;
	selp.f64 	%fd8306, 0d3FF0000000000000, %fd10520, %p3793;
	add.f64 	%fd8307, %fd10519, 0d3EB0C6F7A0B5ED8D;
	setp.eq.f64 	%p3794, %fd3115, 0d3FF0000000000000;
	selp.f64 	%fd8308, 0d3FF000010C6F7A0B, %fd8307, %p3794;
	add.f64 	%fd3127, %fd8308, %fd8306;
	ld.shared.f64 	%fd8309, [%r12+752];
	sub.f64 	%fd3128, %fd9760, %fd8309;
	{
	.reg .b32 %temp; 
	mov.b64 	{%temp, %r392}, %fd3128;
	}
	abs.f64 	%fd3129, %fd3128;
	{ // callseq 378, 0
	.param .b64 param0;
	st.param.f64 	[param0], %fd3129;
	.param .b64 param1;
	st.param.f64 	[param1], 0d4000000000000000;
	.param .b64 retval0;
	call.uni (retval0), 
	__internal_accurate_pow, 
	(
	param0, 
	param1
	);
	ld.param.f64 	%fd8310, [retval0];
	} // callseq 378
	setp.lt.s32 	%p3795, %r392, 0;
	neg.f64 	%fd8312, %fd8310;
	selp.f64 	%fd8313, %fd8312, %fd8310, %p3791;
	selp.f64 	%fd8314, %fd8313, %fd8310, %p3795;
	setp.eq.f64 	%p3796, %fd3128, 0d0000000000000000;
	selp.b32 	%r3949, %r392, 0, %p3791;
	or.b32  	%r3950, %r3949, 2146435072;
	selp.b32 	%r3951, %r3950, %r3949, %p3790;
	mov.b32 	%r3952, 0;
	mov.b64 	%fd8315, {%r3952, %r3951};
	selp.f64 	%fd10521, %fd8315, %fd8314, %p3796;
	add.f64 	%fd8316, %fd3128, 0d4000000000000000;
	{
	.reg .b32 %temp; 
	mov.b64 	{%temp, %r3953}, %fd8316;
	}
	and.b32  	%r3954, %r3953, 2146435072;
	setp.ne.s32 	%p3797, %r3954, 2146435072;
	@%p3797 bra 	$L__BB1_2372;
	setp.nan.f64 	%p3798, %fd3128, %fd3128;
	@%p3798 bra 	$L__BB1_2371;
	setp.neu.f64 	%p3799, %fd3129, 0d7FF0000000000000;
	@%p3799 bra 	$L__BB1_2372;
	selp.b32 	%r3955, %r5, %r4, %p1;
	selp.b32 	%r3956, %r3955, %r4, %p3795;
	mov.b32 	%r3957, 0;
	mov.b64 	%fd10521, {%r3957, %r3956};
	bra.uni 	$L__BB1_2372;
$L__BB1_2371:
	mov.f64 	%fd8317, 0d4000000000000000;
	add.rn.f64 	%fd10521, %fd3128, %fd8317;
$L__BB1_2372:
	setp.eq.f64 	%p3801, %fd3128, 0d3FF0000000000000;
	selp.f64 	%fd8318, 0d3FF0000000000000, %fd10521, %p3801;
	add.f64 	%fd3134, %fd3127, %fd8318;
	{
	.reg .b32 %temp; 
	mov.b64 	{%temp, %r393}, %fd3134;
	}
	abs.f64 	%fd3135, %fd3134;
	setp.eq.f64 	%p3802, %fd3134, 0d0000000000000000;
	@%p3802 bra 	$L__BB1_2374;
	setp.lt.s32 	%p3803, %r393, 0;
	{ // callseq 379, 0
	.param .b64 param0;
	st.param.f64 	[param0], %fd3135;
	.param .b64 param1;
	st.param.f64 	[param1], 0d3FF8000000000000;
	.param .b64 retval0;
	call.uni (retval0), 
	__internal_accurate_pow, 
	(
	param0, 
	param1
	);
	ld.param.f64 	%fd8319, [retval0];
	} // callseq 379
	selp.f64 	%fd10523, 0dFFF8000000000000, %fd8319, %p3803;
	bra.uni 	$L__BB1_2375;
$L__BB1_2374:
	setp.lt.s32 	%p3804, %r6, 0;
	setp.eq.s32 	%p3805, %r7, 1073741824;
	selp.b32 	%r3958, %r393, 0, %p3805;
	or.b32  	%r3959, %r3958, 2146435072;
	selp.b32 	%r3960, %r3959, %r3958, %p3804;
	mov.b32 	%r3961, 0;
	mov.b64 	%fd10523, {%r3961, %r3960};
$L__BB1_2375:
	add.f64 	%fd8321, %fd3134, 0d3FF8000000000000;
	{
	.reg .b32 %temp; 
	mov.b64 	{%temp, %r3962}, %fd8321;
	}
	and.b32  	%r3963, %r3962, 2146435072;
	setp.ne.s32 	%p3806, %r3963, 2146435072;
	@%p3806 bra 	$L__BB1_2380;
	setp.nan.f64 	%p3807, %fd3134, %fd3134;
	@%p3807 bra 	$L__BB1_2379;
	setp.neu.f64 	%p3808, %fd3135, 0d7FF0000000000000;
	@%p3808 bra 	$L__BB1_2380;
	setp.lt.s32 	%p3809, %r393, 0;
	selp.b32 	%r3964, %r9, %r8, %p2;
	selp.b32 	%r3965, %r3964, %r8, %p3809;
	mov.b32 	%r3966, 0;
	mov.b64 	%fd10523, {%r3966, %r3965};
	bra.uni 	$L__BB1_2380;
$L__BB1_2379:
	mov.f64 	%fd8322, 0d3FF8000000000000;
	add.rn.f64 	%fd10523, %fd3134, %fd8322;
$L__BB1_2380:
	setp.eq.f64 	%p3810, %fd3134, 0d3FF0000000000000;
	selp.f64 	%fd8323, 0d3FF0000000000000, %fd10523, %p3810;
	ld.shared.f64 	%fd8324, [%r13+752];
	mul.f64 	%fd8325, %fd3115, %fd8324;
	div.rn.f64 	%fd8326, %fd8325, %fd8323;
	sub.f64 	%fd9772, %fd9772, %fd8326;
	mul.f64 	%fd8327, %fd3121, %fd8324;
	div.rn.f64 	%fd8328, %fd8327, %fd8323;
	sub.f64 	%fd9773, %fd9773, %fd8328;
	mul.f64 	%fd8329, %fd3128, %fd8324;
	div.rn.f64 	%fd8330, %fd8329, %fd8323;
	sub.f64 	%fd9774, %fd9774, %fd8330;
$L__BB1_2381:
	add.s64 	%rd128, %rd11, 95;
	setp.ge.u64 	%p3811, %rd128, %rd14;
	@%p3811 bra 	$L__BB1_2406;
	setp.lt.s32 	%p3812, %r2, 0;
	setp.eq.s32 	%p3813, %r3, 1062207488;
	ld.shared.f64 	%fd8331, [%r10+760];
	sub.f64 	%fd3148, %fd9758, %fd8331;
	{
	.reg .b32 %temp; 
	mov.b64 	{%temp, %r394}, %fd3148;
	}
	abs.f64 	%fd3149, %fd3148;
	{ // callseq 380, 0
	.param .b64 param0;
	st.param.f64 	[param0], %fd3149;
	.param .b64 param1;
	st.param.f64 	[param1], 0d4000000000000000;
	.param .b64 retval0;
	call.uni (retval0), 
	__internal_accurate_pow, 
	(
	param0, 
	param1
	);
	ld.param.f64 	%fd8332, [retval0];
	} // callseq 380
	setp.lt.s32 	%p3815, %r394, 0;
	neg.f64 	%fd8334, %fd8332;
	selp.f64 	%fd8335, %fd8334, %fd8332, %p3813;
	selp.f64 	%fd8336, %fd8335, %fd8332, %p3815;
	setp.eq.f64 	%p3816, %fd3148, 0d0000000000000000;
	selp.b32 	%r3967, %r394, 0, %p3813;
	or.b32  	%r3968, %r3967, 2146435072;
	selp.b32 	%r3969, %r3968, %r3967, %p3812;
	mov.b32 	%r3970, 0;
	mov.b64 	%fd8337, {%r3970, %r3969};
	selp.f64 	%fd10527, %fd8337, %fd8336, %p3816;
	add.f64 	%fd8338, %fd3148, 0d4000000000000000;
	{
	.reg .b32 %temp; 
	mov.b64 	{%temp, %r3971}, %fd8338;
	}
	and.b32  	%r3972, %r3971, 2146435072;
	setp.ne.s32 	%p3817, %r3972, 2146435072;
	@%p3817 bra 	$L__BB1_2387;
	setp.nan.f64 	%p3818, %fd3148, %fd3148;
	@%p3818 bra 	$L__BB1_2386;
	setp.neu.f64 	%p3819, %fd3149, 0d7FF0000000000000;
	@%p3819 bra 	$L__BB1_2387;
	selp.b32 	%r3973, %r5, %r4, %p1;
	selp.b32 	%r3974, %r3973, %r4, %p3815;
	mov.b32 	%r3975, 0;
	mov.b64 	%fd10527, {%r3975, %r3974};
	bra.uni 	$L__BB1_2387;
$L__BB1_2386:
	mov.f64 	%fd8339, 0d4000000000000000;
	add.rn.f64 	%fd10527, %fd3148, %fd8339;
$L__BB1_2387:
	setp.lt.s32 	%p3821, %r2, 0;
	setp.eq.s32 	%p3822, %r3, 1062207488;
	ld.shared.f64 	%fd8340, [%r11+760];
	sub.f64 	%fd3154, %fd9759, %fd8340;
	{
	.reg .b32 %temp; 
	mov.b64 	{%temp, %r395}, %fd3154;
	}
	abs.f64 	%fd3155, %fd3154;
	{ // callseq 381, 0
	.param .b64 param0;
	st.param.f64 	[param0], %fd3155;
	.param .b64 param1;
	st.param.f64 	[param1], 0d4000000000000000;
	.param .b64 retval0;
	call.uni (retval0), 
	__internal_accurate_pow, 
	(
	param0, 
	param1
	);
	ld.param.f64 	%fd8341, [retval0];
	} // callseq 381
	setp.lt.s32 	%p3824, %r395, 0;
	neg.f64 	%fd8343, %fd8341;
	selp.f64 	%fd8344, %fd8343, %fd8341, %p3822;
	selp.f64 	%fd8345, %fd8344, %fd8341, %p3824;
	setp.eq.f64 	%p3825, %fd3154, 0d0000000000000000;
	selp.b32 	%r3976, %r395, 0, %p3822;
	or.b32  	%r3977, %r3976, 2146435072;
	selp.b32 	%r3978, %r3977, %r3976, %p3821;
	mov.b32 	%r3979, 0;
	mov.b64 	%fd8346, {%r3979, %r3978};
	selp.f64 	%fd10528, %fd8346, %fd8345, %p3825;
	add.f64 	%fd8347, %fd3154, 0d4000000000000000;
	{
	.reg .b32 %temp; 
	mov.b64 	{%temp, %r3980}, %fd8347;
	}
	and.b32  	%r3981, %r3980, 2146435072;
	setp.ne.s32 	%p3826, %r3981, 2146435072;
	@%p3826 bra 	$L__BB1_2392;
	setp.nan.f64 	%p3827, %fd3154, %fd3154;
	@%p3827 bra 	$L__BB1_2391;
	setp.neu.f64 	%p3828, %fd3155, 0d7FF0000000000000;
	@%p3828 bra 	$L__BB1_2392;
	selp.b32 	%r3982, %r5, %r4, %p1;
	selp.b32 	%r3983, %r3982, %r4, %p3824;
	mov.b32 	%r3984, 0;
	mov.b64 	%fd10528, {%r3984, %r3983};
	bra.uni 	$L__BB1_2392;
$L__BB1_2391:
	mov.f64 	%fd8348, 0d4000000000000000;
	add.rn.f64 	%fd10528, %fd3154, %fd8348;
$L__BB1_2392:
	setp.lt.s32 	%p3830, %r2, 0;
	setp.eq.s32 	%p3831, %r3, 1062207488;
	setp.eq.f64 	%p3833, %fd3154, 0d3FF0000000000000;
	selp.f64 	%fd8349, 0d3FF0000000000000, %fd10528, %p3833;
	add.f64 	%fd8350, %fd10527, 0d3EB0C6F7A0B5ED8D;
	setp.eq.f64 	%p3834, %fd3148, 0d3FF0000000000000;
	selp.f64 	%fd8351, 0d3FF000010C6F7A0B, %fd8350, %p3834;
	add.f64 	%fd3160, %fd8351, %fd8349;
	ld.shared.f64 	%fd8352, [%r12+760];
	sub.f64 	%fd3161, %fd9760, %fd8352;
	{
	.reg .b32 %temp; 
	mov.b64 	{%temp, %r396}, %fd3161;
	}
	abs.f64 	%fd3162, %fd3161;
	{ // callseq 382, 0
	.param .b64 param0;
	st.param.f64 	[param0], %fd3162;
	.param .b64 param1;
	st.param.f64 	[param1], 0d4000000000000000;
	.param .b64 retval0;
	call.uni (retval0), 
	__internal_accurate_pow, 
	(
	param0, 
	param1
	);
	ld.param.f64 	%fd8353, [retval0];
	} // callseq 382
	setp.lt.s32 	%p3835, %r396, 0;
	neg.f64 	%fd8355, %fd8353;
	selp.f64 	%fd8356, %fd8355, %fd8353, %p3831;
	selp.f64 	%fd8357, %fd8356, %fd8353, %p3835;
	setp.eq.f64 	%p3836, %fd3161, 0d0000000000000000;
	selp.b32 	%r3985, %r396, 0, %p3831;
	or.b32  	%r3986, %r3985, 2146435072;
	selp.b32 	%r3987, %r3986, %r3985, %p3830;
	mov.b32 	%r3988, 0;
	mov.b64 	%fd8358, {%r3988, %r3987};
	selp.f64 	%fd10529, %fd8358, %fd8357, %p3836;
	add.f64 	%fd8359, %fd3161, 0d4000000000000000;
	{
	.reg .b32 %temp; 
	mov.b64 	{%temp, %r3989}, %fd8359;
	}
	and.b32  	%r3990, %r3989, 2146435072;
	setp.ne.s32 	%p3837, %r3990, 2146435072;
	@%p3837 bra 	$L__BB1_2397;
	setp.nan.f64 	%p3838, %fd3161, %fd3161;
	@%p3838 bra 	$L__BB1_2396;
	setp.neu.f64 	%p3839, %fd3162, 0d7FF0000000000000;
	@%p3839 bra 	$L__BB1_2397;
	selp.b32 	%r3991, %r5, %r4, %p1;
	selp.b32 	%r3992, %r3991, %r4, %p3835;
	mov.b32 	%r3993, 0;
	mov.b64 	%fd10529, {%r3993, %r3992};
	bra.uni 	$L__BB1_2397;
$L__BB1_2396:
	mov.f64 	%fd8360, 0d4000000000000000;
	add.rn.f64 	%fd10529, %fd3161, %fd8360;
$L__BB1_2397:
	setp.eq.f64 	%p3841, %fd3161, 0d3FF0000000000000;
	selp.f64 	%fd8361, 0d3FF0000000000000, %fd10529, %p3841;
	add.f64 	%fd3167, %fd3160, %fd8361;
	{
	.reg .b32 %temp; 
	mov.b64 	{%temp, %r397}, %fd3167;
	}
	abs.f64 	%fd3168, %fd3167;
	setp.eq.f64 	%p3842, %fd3167, 0d0000000000000000;
	@%p3842 bra 	$L__BB1_2399;
	setp.lt.s32 	%p3843, %r397, 0;
	{ // callseq 383, 0
	.param .b64 param0;
	st.param.f64 	[param0], %fd3168;
	.param .b64 param1;
	st.param.f64 	[param1], 0d3FF8000000000000;
	.param .b64 retval0;
	call.uni (retval0), 
	__internal_accurate_pow, 
	(
	param0, 
	param1
	);
	ld.param.f64 	%fd8362, [retval0];
	} // callseq 383
	selp.f64 	%fd10531, 0dFFF8000000000000, %fd8362, %p3843;
	bra.uni 	$L__BB1_2400;
$L__BB1_2399:
	setp.lt.s32 	%p3844, %r6, 0;
	setp.eq.s32 	%p3845, %r7, 1073741824;
	selp.b32 	%r3994, %r397, 0, %p3845;
	or.b32  	%r3995, %r3994, 2146435072;
	selp.b32 	%r3996, %r3995, %r3994, %p3844;
	mov.b32 	%r3997, 0;
	mov.b64 	%fd10531, {%r3997, %r3996};
$L__BB1_2400:
	add.f64 	%fd8364, %fd3167, 0d3FF8000000000000;
	{
	.reg .b32 %temp; 
	mov.b64 	{%temp, %r3998}, %fd8364;
	}
	and.b32  	%r3999, %r3998, 2146435072;
	setp.ne.s32 	%p3846, %r3999, 2146435072;
	@%p3846 bra 	$L__BB1_2405;
	setp.nan.f64 	%p3847, %fd3167, %fd3167;
	@%p3847 bra 	$L__BB1_2404;
	setp.neu.f64 	%p3848, %fd3168, 0d7FF0000000000000;
	@%p3848 bra 	$L__BB1_2405;
	setp.lt.s32 	%p3849, %r397, 0;
	selp.b32 	%r4000, %r9, %r8, %p2;
	selp.b32 	%r4001, %r4000, %r8, %p3849;
	mov.b32 	%r4002, 0;
	mov.b64 	%fd10531, {%r4002, %r4001};
	bra.uni 	$L__BB1_2405;
$L__BB1_2404:
	mov.f64 	%fd8365, 0d3FF8000000000000;
	add.rn.f64 	%fd10531, %fd3167, %fd8365;
$L__BB1_2405:
	setp.eq.f64 	%p3850, %fd3167, 0d3FF0000000000000;
	selp.f64 	%fd8366, 0d3FF0000000000000, %fd10531, %p3850;
	ld.shared.f64 	%fd8367, [%r13+760];
	mul.f64 	%fd8368, %fd3148, %fd8367;
	div.rn.f64 	%fd8369, %fd8368, %fd8366;
	sub.f64 	%fd9772, %fd9772, %fd8369;
	mul.f64 	%fd8370, %fd3154, %fd8367;
	div.rn.f64 	%fd8371, %fd8370, %fd8366;
	sub.f64 	%fd9773, %fd9773, %fd8371;
	mul.f64 	%fd8372, %fd3161, %fd8367;
	div.rn.f64 	%fd8373, %fd8372, %fd8366;
	sub.f64 	%fd9774, %fd9774, %fd8373;
$L__BB1_2406:
	add.s64 	%rd129, %rd11, 96;
	setp.ge.u64 	%p3851, %rd129, %rd14;
	@%p3851 bra 	$L__BB1_2431;
	setp.lt.s32 	%p3852, %r2, 0;
	setp.eq.s32 	%p3853, %r3, 1062207488;
	ld.shared.f64 	%fd8374, [%r10+768];
	sub.f64 	%fd3181, %fd9758, %fd8374;
	{
	.reg .b32 %temp; 
	mov.b64 	{%temp, %r398}, %fd3181;
	}
	abs.f64 	%fd3182, %fd3181;
	{ // callseq 384, 0
	.param .b64 param0;
	st.param.f64 	[param0], %fd3182;
	.param .b64 param1;
	st.param.f64 	[param1], 0d4000000000000000;
	.param .b64 retval0;
	call.uni (retval0), 
	__internal_accurate_pow, 
	(
	param0, 
	param1
	);
	ld.param.f64 	%fd8375, [retval0];
	} // callseq 384
	setp.lt.s32 	%p3855, %r398, 0;
	neg.f64 	%fd8377, %fd8375;
	selp.f64 	%fd8378, %fd8377, %fd8375, %p3853;
	selp.f64 	%fd8379, %fd8378, %fd8375, %p3855;
	setp.eq.f64 	%p3856, %fd3181, 0d0000000000000000;
	selp.b32 	%r4003, %r398, 0, %p3853;
	or.b32  	%r4004, %r4003, 2146435072;
	selp.b32 	%r4005, %r4004, %r4003, %p3852;
	mov.b32 	%r4006, 0;
	mov.b64 	%fd8380, {%r4006, %r4005};
	selp.f64 	%fd10535, %fd8380, %fd8379, %p3856;
	add.f64 	%fd8381, %fd3181, 0d4000000000000000;
	{
	.reg .b32 %temp; 
	mov.b64 	{%temp, %r4007}, %fd8381;
	}
	and.b32  	%r4008, %r4007, 2146435072;
	setp.ne.s32 	%p3857, %r4008, 2146435072;
	@%p3857 bra 	$L__BB1_2412;
	setp.nan.f64 	%p3858, %fd3181, %fd3181;
	@%p3858 bra 	$L__BB1_2411;
	setp.neu.f64 	%p3859, %fd3182, 0d7FF0000000000000;
	@%p3859 bra 	$L__BB1_2412;
	selp.b32 	%r4009, %r5, %r4, %p1;
	selp.b32 	%r4010, %r4009, %r4, %p3855;
	mov.b32 	%r4011, 0;
	mov.b64 	%fd10535, {%r4011, %r4010};
	bra.uni 	$L__BB1_2412;
$L__BB1_2411:
	mov.f64 	%fd8382, 0d4000000000000000;
	add.rn.f64 	%fd10535, %fd3181, %fd8382;
$L__BB1_2412:
	setp.lt.s32 	%p3861, %r2, 0;
	setp.eq.s32 	%p3862, %r3, 1062207488;
	ld.shared.f64 	%fd8383, [%r11+768];
	sub.f64 	%fd3187, %fd9759, %fd8383;
	{
	.reg .b32 %temp; 
	mov.b64 	{%temp, %r399}, %fd3187;
	}
	abs.f64 	%fd3188, %fd3187;
	{ // callseq 385, 0
	.param .b64 param0;
	st.param.f64 	[param0], %fd3188;
	.param .b64 param1;
	st.param.f64 	[param1], 0d4000000000000000;
	.param .b64 retval0;
	call.uni (retval0), 
	__internal_accurate_pow, 
	(
	param0, 
	param1
	);
	ld.param.f64 	%fd8384, [retval0];
	} // callseq 385
	setp.lt.s32 	%p3864, %r399, 0;
	neg.f64 	%fd8386, %fd8384;
	selp.f64 	%fd8387, %fd8386, %fd8384, %p3862;
	selp.f64 	%fd8388, %fd8387, %fd8384, %p3864;
	setp.eq.f64 	%p3865, %fd3187, 0d0000000000000000;
	selp.b32 	%r4012, %r399, 0, %p3862;
	or.b32  	%r4013, %r4012, 2146435072;
	selp.b32 	%r4014, %r4013, %r4012, %p3861;
	mov.b32 	%r4015, 0;
	mov.b64 	%fd8389, {%r4015, %r4014};
	selp.f64 	%fd10536, %fd8389, %fd8388, %p3865;
	add.f64 	%fd8390, %fd3187, 0d4000000000000000;
	{
	.reg .b32 %temp; 
	mov.b64 	{%temp, %r4016}, %fd8390;
	}
	and.b32  	%r4017, %r4016, 2146435072;
	setp.ne.s32 	%p3866, %r4017, 2146435072;
	@%p3866 bra 	$L__BB1_2417;
	setp.nan.f64 	%p3867, %fd3187, %fd3187;
	@%p3867 bra 	$L__BB1_2416;
	setp.neu.f64 	%p3868, %fd3188, 0d7FF0000000000000;
	@%p3868 bra 	$L__BB1_2417;
	selp.b32 	%r4018, %r5, %r4, %p1;
	selp.b32 	%r4019, %r4018, %r4, %p3864;
	mov.b32 	%r4020, 0;
	mov.b64 	%fd10536, {%r4020, %r4019};
	bra.uni 	$L__BB1_2417;
$L__BB1_2416:
	mov.f64 	%fd8391, 0d4000000000000000;
	add.rn.f64 	%fd10536, %fd3187, %fd8391;
$L__BB1_2417:
	setp.lt.s32 	%p3870, %r2, 0;
	setp.eq.s32 	%p3871, %r3, 1062207488;
	setp.eq.f64 	%p3873, %fd3187, 0d3FF0000000000000;
	selp.f64 	%fd8392, 0d3FF0000000000000, %fd10536, %p3873;
	add.f64 	%fd8393, %fd10535, 0d3EB0C6F7A0B5ED8D;
	setp.eq.f64 	%p3874, %fd3181, 0d3FF0000000000000;
	selp.f64 	%fd8394, 0d3FF000010C6F7A0B, %fd8393, %p3874;
	add.f64 	%fd3193, %fd8394, %fd8392;
	ld.shared.f64 	%fd8395, [%r12+768];
	sub.f64 	%fd3194, %fd9760, %fd8395;
	{
	.reg .b32 %temp; 
	mov.b64 	{%temp, %r400}, %fd3194;
	}
	abs.f64 	%fd3195, %fd3194;
	{ // callseq 386, 0
	.param .b64 param0;
	st.param.f64 	[param0], %fd3195;
	.param .b64 param1;
	st.param.f64 	[param1], 0d4000000000000000;
	.param .b64 retval0;
	call.uni (retval0), 
	__internal_accurate_pow, 
	(
	param0, 
	param1
	);
	ld.param.f64 	%fd8396, [retval0];
	} // callseq 386
	setp.lt.s32 	%p3875, %r400, 0;
	neg.f64 	%fd8398, %fd8396;
	selp.f64 	%fd8399, %fd8398, %fd8396, %p3871;
	selp.f64 	%fd8400, %fd8399, %fd8396, %p3875;
	setp.eq.f64 	%p3876, %fd3194, 0d0000000000000000;
	selp.b32 	%r4021, %r400, 0, %p3871;
	or.b32  	%r4022, %r4021, 2146435072;
	selp.b32 	%r4023, %r4022, %r4021, %p3870;
	mov.b32 	%r4024, 0;
	mov.b64 	%fd8401, {%r4024, %r4023};
	selp.f64 	%fd10537, %fd8401, %fd8400, %p3876;
	add.f64 	%fd8402, %fd3194, 0d4000000000000000;
	{
	.reg .b32 %temp; 
	mov.b64 	{%temp, %r4025}, %fd8402;
	}
	and.b32  	%r4026, %r4025, 2146435072;
	setp.ne.s32 	%p3877, %r4026, 2146435072;
	@%p3877 bra 	$L__BB1_2422;
	setp.nan.f64 	%p3878, %fd3194, %fd3194;
	@%p3878 bra 	$L__BB1_2421;
	setp.neu.f64 	%p3879, %fd3195, 0d7FF0000000000000;
	@%p3879 bra 	$L__BB1_2422;
	selp.b32 	%r4027, %r5, %r4, %p1;
	selp.b32 	%r4028, %r4027, %r4, %p3875;
	mov.b32 	%r4029, 0;
	mov.b64 	%fd10537, {%r4029, %r4028};
	bra.uni 	$L__BB1_2422;
$L__BB1_2421:
	mov.f64 	%fd8403, 0d4000000000000000;
	add.rn.f64 	%fd10537, %fd3194, %fd8403;
$L__BB1_2422:
	setp.eq.f64 	%p3881, %fd3194, 0d3FF0000000000000;
	selp.f64 	%fd8404, 0d3FF0000000000000, %fd10537, %p3881;
	add.f64 	%fd3200, %fd3193, %fd8404;
	{
	.reg .b32 %temp; 
	mov.b64 	{%temp, %r401}, %fd3200;
	}
	abs.f64 	%fd3201, %fd3200;
	setp.eq.f64 	%p3882, %fd3200, 0d0000000000000000;
	@%p3882 bra 	$L__BB1_2424;
	setp.lt.s32 	%p3883, %r401, 0;
	{ // callseq 387, 0
	.param .b64 param0;
	st.param.f64 	[param0], %fd3201;
	.param .b64 param1;
	st.param.f64 	[param1], 0d3FF8000000000000;
	.param .b64 retval0;
	call.uni (retval0), 
	__internal_accurate_pow, 
	(
	param0, 
	param1
	);
	ld.param.f64 	%fd8405, [retval0];
	} // callseq 387
	selp.f64 	%fd10539, 0dFFF8000000000000, %fd8405, %p3883;
	bra.uni 	$L__BB1_2425;
$L__BB1_2424:
	setp.lt.s32 	%p3884, %r6, 0;
	setp.eq.s32 	%p3885, %r7, 1073741824;
	selp.b32 	%r4030, %r401, 0, %p3885;
	or.b32  	%r4031, %r4030, 2146435072;
	selp.b32 	%r4032, %r4031, %r4030, %p3884;
	mov.b32 	%r4033, 0;
	mov.b64 	%fd10539, {%r4033, %r4032};
$L__BB1_2425:
	add.f64 	%fd8407, %fd3200, 0d3FF8000000000000;
	{
	.reg .b32 %temp; 
	mov.b64 	{%temp, %r4034}, %fd8407;
	}
	and.b32  	%r4035, %r4034, 2146435072;
	setp.ne.s32 	%p3886, %r4035, 2146435072;
	@%p3886 bra 	$L__BB1_2430;
	setp.nan.f64 	%p3887, %fd3200, %fd3200;
	@%p3887 bra 	$L__BB1_2429;
	setp.neu.f64 	%p3888, %fd3201, 0d7FF0000000000000;
	@%p3888 bra 	$L__BB1_2430;
	setp.lt.s32 	%p3889, %r401, 0;
	selp.b32 	%r4036, %r9, %r8, %p2;
	selp.b32 	%r4037, %r4036, %r8, %p3889;
	mov.b32 	%r4038, 0;
	mov.b64 	%fd10539, {%r4038, %r4037};
	bra.uni 	$L__BB1_2430;
$L__BB1_2429:
	mov.f64 	%fd8408, 0d3FF8000000000000;
	add.rn.f64 	%fd10539, %fd3200, %fd8408;
$L__BB1_2430:
	setp.eq.f64 	%p3890, %fd3200, 0d3FF0000000000000;
	selp.f64 	%fd8409, 0d3FF0000000000000, %fd10539, %p3890;
	ld.shared.f64 	%fd8410, [%r13+768];
	mul.f64 	%fd8411, %fd3181, %fd8410;
	div.rn.f64 	%fd8412, %fd8411, %fd8409;
	sub.f64 	%fd9772, %fd9772, %fd8412;
	mul.f64 	%fd8413, %fd3187, %fd8410;
	div.rn.f64 	%fd8414, %fd8413, %fd8409;
	sub.f64 	%fd9773, %fd9773, %fd8414;
	mul.f64 	%fd8415, %fd3194, %fd8410;
	div.rn.f64 	%fd8416, %fd8415, %fd8409;
	sub.f64 	%fd9774, %fd9774, %fd8416;
$L__BB1_2431:
	add.s64 	%rd130, %rd11, 97;
	setp.ge.u64 	%p3891, %rd130, %rd14;
	@%p3891 bra 	$L__BB1_2456;
	setp.lt.s32 	%p3892, %r2, 0;
	setp.eq.s32 	%p3893, %r3, 1062207488;
	ld.shared.f64 	%fd8417, [%r10+776];
	sub.f64 	%fd3214, %fd9758, %fd8417;
	{
	.reg .b32 %temp; 
	mov.b64 	{%temp, %r402}, %fd3214;
	}
	abs.f64 	%fd3215, %fd3214;
	{ // callseq 388, 0
	.param .b64 param0;
	st.param.f64 	[param0], %fd3215;
	.param .b64 param1;
	st.param.f64 	[param1], 0d4000000000000000;
	.param .b64 retval0;
	call.uni (retval0), 
	__internal_accurate_pow, 
	(
	param0, 
	param1
	);
	ld.param.f64 	%fd8418, [retval0];
	} // callseq 388
	setp.lt.s32 	%p3895, %r402, 0;
	neg.f64 	%fd8420, %fd8418;
	selp.f64 	%fd8421, %fd8420, %fd8418, %p3893;
	selp.f64 	%fd8422, %fd8421, %fd8418, %p3895;
	setp.eq.f64 	%p3896, %fd3214, 0d0000000000000000;
	selp.b32 	%r4039, %r402, 0, %p3893;
	or.b32  	%r4040, %r4039, 2146435072;
	selp.b32 	%r4041, %r4040, %r4039, %p3892;
	mov.b32 	%r4042, 0;
	mov.b64 	%fd8423, {%r4042, %r4041};
	selp.f64 	%fd10543, %fd8423, %fd8422, %p3896;
	add.f64 	%fd8424, %fd3214, 0d4000000000000000;
	{
	.reg .b32 %temp; 
	mov.b64 	{%temp, %r4043}, %fd8424;
	}
	and.b32  	%r4044, %r4043, 2146435072;
	setp.ne.s32 	%p3897, %r4044, 2146435072;
	@%p3897 bra 	$L__BB1_2437;
	setp.nan.f64 	%p3898, %fd3214, %fd3214;
	@%p3898 bra 	$L__BB1_2436;
	setp.neu.f64 	%p3899, %fd3215, 0d7FF0000000000000;
	@%p3899 bra 	$L__BB1_2437;
	selp.b32 	%r4045, %r5, %r4, %p1;
	selp.b32 	%r4046, %r4045, %r4, %p3895;
	mov.b32 	%r4047, 0;
	mov.b64 	%fd10543, {%r4047, %r4046};
	bra.uni 	$L__BB1_2437;
$L__BB1_2436:
	mov.f64 	%fd8425, 0d4000000000000000;
	add.rn.f64 	%fd10543, %fd3214, %fd8425;
$L__BB1_2437:
	setp.lt.s32 	%p3901, %r2, 0;
	setp.eq.s32 	%p3902, %r3, 1062207488;
	ld.shared.f64 	%fd8426, [%r11+776];
	sub.f64 	%fd3220, %fd9759, %fd8426;
	{
	.reg .b32 %temp; 
	mov.b64 	{%temp, %r403}, %fd3220;
	}
	abs.f64 	%fd3221, %fd3220;
	{ // callseq 389, 0
	.param .b64 param0;
	st.param.f64 	[param0], %fd3221;
	.param .b64 param1;
	st.param.f64 	[param1], 0d4000000000000000;
	.param .b64 retval0;
	call.uni (retval0), 
	__internal_accurate_pow, 
	(
	param0, 
	param1
	);
	ld.param.f64 	%fd8427, [retval0];
	} // callseq 389
	setp.lt.s32 	%p3904, %r403, 0;
	neg.f64 	%fd8429, %fd8427;
	selp.f64 	%fd8430, %fd8429, %fd8427, %p3902;
	selp.f64 	%fd8431, %fd8430, %fd8427, %p3904;
	setp.eq.f64 	%p3905, %fd3220, 0d0000000000000000;
	selp.b32 	%r4048, %r403, 0, %p3902;
	or.b32  	%r4049, %r4048, 2146435072;
	selp.b32 	%r4050, %r4049, %r4048, %p3901;
	mov.b32 	%r4051, 0;
	mov.b64 	%fd8432, {%r4051, %r4050};
	selp.f64 	%fd10544, %fd8432, %fd8431, %p3905;
	add.f64 	%fd8433, %fd3220, 0d4000000000000000;
	{
	.reg .b32 %temp; 
	mov.b64 	{%temp, %r4052}, %fd8433;
	}
	and.b32  	%r4053, %r4052, 2146435072;
	setp.ne.s32 	%p3906, %r4053, 2146435072;
	@%p3906 bra 	$L__BB1_2442;
	setp.nan.f64 	%p3907, %fd3220, %fd3220;
	@%p3907 bra 	$L__BB1_2441;
	setp.neu.f64 	%p3908, %fd3221, 0d7FF0000000000000;
	@%p3908 bra 	$L__BB1_2442;
	selp.b32 	%r4054, %r5, %r4, %p1;
	selp.b32 	%r4055, %r4054, %r4, %p3904;
	mov.b32 	%r4056, 0;
	mov.b64 	%fd10544, {%r4056, %r4055};
	bra.uni 	$L__BB1_2442;
$L__BB1_2441:
	mov.f64 	%fd8434, 0d4000000000000000;
	add.rn.f64 	%fd10544, %fd3220, %fd8434;
$L__BB1_2442:
	setp.lt.s32 	%p3910, %r2, 0;
	setp.eq.s32 	%p3911, %r3, 1062207488;
	setp.eq.f64 	%p3913, %fd3220, 0d3FF0000000000000;
	selp.f64 	%fd8435, 0d3FF0000000000000, %fd10544, %p3913;
	add.f64 	%fd8436, %fd10543, 0d3EB0C6F7A0B5ED8D;
	setp.eq.f64 	%p3914, %fd3214, 0d3FF0000000000000;
	selp.f64 	%fd8437, 0d3FF000010C6F7A0B, %fd8436, %p3914;
	add.f64 	%fd3226, %fd8437, %fd8435;
	ld.shared.f64 	%fd8438, [%r12+776];
	sub.f64 	%fd3227, %fd9760, %fd8438;
	{
	.reg .b32 %temp; 
	mov.b64 	{%temp, %r404}, %fd3227;
	}
	abs.f64 	%fd3228, %fd3227;
	{ // callseq 390, 0
	.param .b64 param0;
	st.param.f64 	[param0], %fd3228;
	.param .b64 param1;
	st.param.f64 	[param1], 0d4000000000000000;
	.param .b64 retval0;
	call.uni (retval0), 
	__internal_accurate_pow, 
	(
	param0, 
	param1
	);
	ld.param.f64 	%fd8439, [retval0];
	} // callseq 390
	setp.lt.s32 	%p3915, %r404, 0;
	neg.f64 	%fd8441, %fd8439;
	selp.f64 	%fd8442, %fd8441, %fd8439, %p3911;
	selp.f64 	%fd8443, %fd8442, %fd8439, %p3915;
	setp.eq.f64 	%p3916, %fd3227, 0d0000000000000000;
	selp.b32 	%r4057, %r404, 0, %p3911;
	or.b32  	%r4058, %r4057, 2146435072;
	selp.b32 	%r4059, %r4058, %r4057, %p3910;
	mov.b32 	%r4060, 0;
	mov.b64 	%fd8444, {%r4060, %r4059};
	selp.f64 	%fd10545, %fd8444, %fd8443, %p3916;
	add.f64 	%fd8445, %fd3227, 0d4000000000000000;
	{
	.reg .b32 %temp; 
	mov.b64 	{%temp, %r4061}, %fd8445;
	}
	and.b32  	%r4062, %r4061, 2146435072;
	setp.ne.s32 	%p3917, %r4062, 2146435072;
	@%p3917 bra 	$L__BB1_2447;
	setp.nan.f64 	%p3918, %fd3227, %fd3227;
	@%p3918 bra 	$L__BB1_2446;
	setp.neu.f64 	%p3919, %fd3228, 0d7FF0000000000000;
	@%p3919 bra 	$L__BB1_2447;
	selp.b32 	%r4063, %r5, %r4, %p1;
	selp.b32 	%r4064, %r4063, %r4, %p3915;
	mov.b32 	%r4065, 0;
	mov.b64 	%fd10545, {%r4065, %r4064};
	bra.uni 	$L__BB1_2447;
$L__BB1_2446:
	mov.f64 	%fd8446, 0d4000000000000000;
	add.rn.f64 	%fd10545, %fd3227, %fd8446;
$L__BB1_2447:
	setp.eq.f64 	%p3921, %fd3227, 0d3FF0000000000000;
	selp.f64 	%fd8447, 0d3FF0000000000000, %fd10545, %p3921;
	add.f64 	%fd3233, %fd3226, %fd8447;
	{
	.reg .b32 %temp; 
	mov.b64 	{%temp, %r405}, %fd3233;
	}
	abs.f64 	%fd3234, %fd3233;
	setp.eq.f64 	%p3922, %fd3233, 0d0000000000000000;
	@%p3922 bra 	$L__BB1_2449;
	setp.lt.s32 	%p3923, %r405, 0;
	{ // callseq 391, 0
	.param .b64 param0;
	st.param.f64 	[param0], %fd3234;
	.param .b64 param1;
	st.param.f64 	[param1], 0d3FF8000000000000;
	.param .b64 retval0;
	call.uni (retval0), 
	__internal_accurate_pow, 
	(
	param0, 
	param1
	);
	ld.param.f64 	%fd8448, [retval0];
	} // callseq 391
	selp.f64 	%fd10547, 0dFFF8000000000000, %fd8448, %p3923;
	bra.uni 	$L__BB1_2450;
$L__BB1_2449:
	setp.lt.s32 	%p3924, %r6, 0;
	setp.eq.s32 	%p3925, %r7, 1073741824;
	selp.b32 	%r4066, %r405, 0, %p3925;
	or.b32  	%r4067, %r4066, 2146435072;
	selp.b32 	%r4068, %r4067, %r4066, %p3924;
	mov.b32 	%r4069, 0;
	mov.b64 	%fd10547, {%r4069, %r4068};
$L__BB1_2450:
	add.f64 	%fd8450, %fd3233, 0d3FF8000000000000;
	{
	.reg .b32 %temp; 
	mov.b64 	{%temp, %r4070}, %fd8450;
	}
	and.b32  	%r4071, %r4070, 2146435072;
	setp.ne.s32 	%p3926, %r4071, 2146435072;
	@%p3926 bra 	$L__BB1_2455;
	setp.nan.f64 	%p3927, %fd3233, %fd3233;
	@%p3927 bra 	$L__BB1_2454;
	setp.neu.f64 	%p3928, %fd3234, 0d7FF0000000000000;
	@%p3928 bra 	$L__BB1_2455;
	setp.lt.s32 	%p3929, %r405, 0;
	selp.b32 	%r4072, %r9, %r8, %p2;
	selp.b32 	%r4073, %r4072, %r8, %p3929;
	mov.b32 	%r4074, 0;
	mov.b64 	%fd10547, {%r4074, %r4073};
	bra.uni 	$L__BB1_2455;
$L__BB1_2454:
	mov.f64 	%fd8451, 0d3FF8000000000000;
	add.rn.f64 	%fd10547, %fd3233, %fd8451;
$L__BB1_2455:
	setp.eq.f64 	%p3930, %fd3233, 0d3FF0000000000000;
	selp.f64 	%fd8452, 0d3FF0000000000000, %fd10547, %p3930;
	ld.shared.f64 	%fd8453, [%r13+776];
	mul.f64 	%fd8454, %fd3214, %fd8453;
	div.rn.f64 	%fd8455, %fd8454, %fd8452;
	sub.f64 	%fd9772, %fd9772, %fd8455;
	mul.f64 	%fd8456, %fd3220, %fd8453;
	div.rn.f64 	%fd8457, %fd8456, %fd8452;
	sub.f64 	%fd9773, %fd9773, %fd8457;
	mul.f64 	%fd8458, %fd3227, %fd8453;
	div.rn.f64 	%fd8459, %fd8458, %fd8452;
	sub.f64 	%fd9774, %fd9774, %fd8459;
$L__BB1_2456:
	add.s64 	%rd131, %rd11, 98;
	setp.ge.u64 	%p3931, %rd131, %rd14;
	@%p3931 bra 	$L__BB1_2481;
	setp.lt.s32 	%p3932, %r2, 0;
	setp.eq.s32 	%p3933, %r3, 1062207488;
	ld.shared.f64 	%fd8460, [%r10+784];
	sub.f64 	%fd3247, %fd9758, %fd8460;
	{
	.reg .b32 %temp; 
	mov.b64 	{%temp, %r406}, %fd3247;
	}
	abs.f64 	%fd3248, %fd3247;
	{ // callseq 392, 0
	.param .b64 param0;
	st.param.f64 	[param0], %fd3248;
	.param .b64 param1;
	st.param.f64 	[param1], 0d4000000000000000;
	.param .b64 retval0;
	call.uni (retval0), 
	__internal_accurate_pow, 
	(
	param0, 
	param1
	);
	ld.param.f64 	%fd8461, [retval0];
	} // callseq 392
	setp.lt.s32 	%p3935, %r406, 0;
	neg.f64 	%fd8463, %fd8461;
	selp.f64 	%fd8464, %fd8463, %fd8461, %p3933;
	selp.f64 	%fd8465, %fd8464, %fd8461, %p3935;
	setp.eq.f64 	%p3936, %fd3247, 0d0000000000000000;
	selp.b32 	%r4075, %r406, 0, %p3933;
	or.b32  	%r4076, %r4075, 2146435072;
	selp.b32 	%r4077, %r4076, %r4075, %p3932;
	mov.b32 	%r4078, 0;
	mov.b64 	%fd8466, {%r4078, %r4077};
	selp.f64 	%fd10551, %fd8466, %fd8465, %p3936;
	add.f64 	%fd8467, %fd3247, 0d4000000000000000;
	{
	.reg .b32 %temp; 
	mov.b64 	{%temp, %r4079}, %fd8467;
	}
	and.b32  	%r4080, %r4079, 2146435072;
	setp.ne.s32 	%p3937, %r4080, 2146435072;
	@%p3937 bra 	$L__BB1_2462;
	setp.nan.f64 	%p3938, %fd3247, %fd3247;
	@%p3938 bra 	$L__BB1_2461;
	setp.neu.f64 	%p3939, %fd3248, 0d7FF0000000000000;
	@%p3939 bra 	$L__BB1_2462;
	selp.b32 	%r4081, %r5, %r4, %p1;
	selp.b32 	%r4082, %r4081, %r4, %p3935;
	mov.b32 	%r4083, 0;
	mov.b64 	%fd10551, {%r4083, %r4082};
	bra.uni 	$L__BB1_2462;
$L__BB1_2461:
	mov.f64 	%fd8468, 0d4000000000000000;
	add.rn.f64 	%fd10551, %fd3247, %fd8468;
$L__BB1_2462:
	setp.lt.s32 	%p3941, %r2, 0;
	setp.eq.s32 	%p3942, %r3, 1062207488;
	ld.shared.f64 	%fd8469, [%r11+784];
	sub.f64 	%fd3253, %fd9759, %fd8469;
	{
	.reg .b32 %temp; 
	mov.b64 	{%temp, %r407}, %fd3253;
	}
	abs.f64 	%fd3254, %fd3253;
	{ // callseq 393, 0
	.param .b64 param0;
	st.param.f64 	[param0], %fd3254;
	.param .b64 param1;
	st.param.f64 	[param1], 0d4000000000000000;
	.param .b64 retval0;
	call.uni (retval0), 
	__internal_accurate_pow, 
	(
	param0, 
	param1
	);
	ld.param.f64 	%fd8470, [retval0];
	} // callseq 393
	setp.lt.s32 	%p3944, %r407, 0;
	neg.f64 	%fd8472, %fd8470;
	selp.f64 	%fd8473, %fd8472, %fd8470, %p3942;
	selp.f64 	%fd8474, %fd8473, %fd8470, %p3944;
	setp.eq.f64 	%p3945, %fd3253, 0d0000000000000000;
	selp.b32 	%r4084, %r407, 0, %p3942;
	or.b32  	%r4085, %r4084, 2146435072;
	selp.b32 	%r4086, %r4085, %r4084, %p3941;
	mov.b32 	%r4087, 0;
	mov.b64 	%fd8475, {%r4087, %r4086};
	selp.f64 	%fd10552, %fd8475, %fd8474, %p3945;
	add.f64 	%fd8476, %fd3253, 0d4000000000000000;
	{
	.reg .b32 %temp; 
	mov.b64 	{%temp, %r4088}, %fd8476;
	}
	and.b32  	%r4089, %r4088, 2146435072;
	setp.ne.s32 	%p3946, %r4089, 2146435072;
	@%p3946 bra 	$L__BB1_2467;
	setp.nan.f64 	%p3947, %fd3253, %fd3253;
	@%p3947 bra 	$L__BB1_2466;
	setp.neu.f64 	%p3948, %fd3254, 0d7FF0000000000000;
	@%p3948 bra 	$L__BB1_2467;
	selp.b32 	%r4090, %r5, %r4, %p1;
	selp.b32 	%r4091, %r4090, %r4, %p3944;
	mov.b32 	%r4092, 0;
	mov.b64 	%fd10552, {%r4092, %r4091};
	bra.uni 	$L__BB1_2467;
$L__BB1_2466:
	mov.f64 	%fd8477, 0d4000000000000000;
	add.rn.f64 	%fd10552, %fd3253, %fd8477;
$L__BB1_2467:
	setp.lt.s32 	%p3950, %r2, 0;
	setp.eq.s32 	%p3951, %r3, 1062207488;
	setp.eq.f64 	%p3953, %fd3253, 0d3FF0000000000000;
	selp.f64 	%fd8478, 0d3FF0000000000000, %fd10552, %p3953;
	add.f64 	%fd8479, %fd10551, 0d3EB0C6F7A0B5ED8D;
	setp.eq.f64 	%p3954, %fd3247, 0d3FF0000000000000;
	selp.f64 	%fd8480, 0d3FF000010C6F7A0B, %fd8479, %p3954;
	add.f64 	%fd3259, %fd8480, %fd8478;
	ld.shared.f64 	%fd8481, [%r12+784];
	sub.f64 	%fd3260, %fd9760, %fd8481;
	{
	.reg .b32 %temp; 
	mov.b64 	{%temp, %r408}, %fd3260;
	}
	abs.f64 	%fd3261, %fd3260;
	{ // callseq 394, 0
	.param .b64 param0;
	st.param.f64 	[param0], %fd3261;
	.param .b64 param1;
	st.param.f64 	[param1], 0d4000000000000000;
	.param .b64 retval0;
	call.uni (retval0), 
	__internal_accurate_pow, 
	(
	param0, 
	param1
	);
	ld.param.f64 	%fd8482, [retval0];
	} // callseq 394
	setp.lt.s32 	%p3955, %r408, 0;
	neg.f64 	%fd8484, %fd8482;
	selp.f64 	%fd8485, %fd8484, %fd8482, %p3951;
	selp.f64 	%fd8486, %fd8485, %fd8482, %p3955;
	setp.eq.f64 	%p3956, %fd3260, 0d0000000000000000;
	selp.b32 	%r4093, %r408, 0, %p3951;
	or.b32  	%r4094, %r4093, 2146435072;
	selp.b32 	%r4095, %r4094, %r4093, %p3950;
	mov.b32 	%r4096, 0;
	mov.b64 	%fd8487, {%r4096, %r4095};
	selp.f64 	%fd10553, %fd8487, %fd8486, %p3956;
	add.f64 	%fd8488, %fd3260, 0d4000000000000000;
	{
	.reg .b32 %temp; 
	mov.b64 	{%temp, %r4097}, %fd8488;
	}
	and.b32  	%r4098, %r4097, 2146435072;
	setp.ne.s32 	%p3957, %r4098, 2146435072;
	@%p3957 bra 	$L__BB1_2472;
	setp.nan.f64 	%p3958, %fd3260, %fd3260;
	@%p3958 bra 	$L__BB1_2471;
	setp.neu.f64 	%p3959, %fd3261, 0d7FF0000000000000;
	@%p3959 bra 	$L__BB1_2472;
	selp.b32 	%r4099, %r5, %r4, %p1;
	selp.b32 	%r4100, %r4099, %r4, %p3955;
	mov.b32 	%r4101, 0;
	mov.b64 	%fd10553, {%r4101, %r4100};
	bra.uni 	$L__BB1_2472;
$L__BB1_2471:
	mov.f64 	%fd8489, 0d4000000000000000;
	add.rn.f64 	%fd10553, %fd3260, %fd8489;
$L__BB1_2472:
	setp.eq.f64 	%p3961, %fd3260, 0d3FF0000000000000;
	selp.f64 	%fd8490, 0d3FF0000000000000, %fd10553, %p3961;
	add.f64 	%fd3266, %fd3259, %fd8490;
	{
	.reg .b32 %temp; 
	mov.b64 	{%temp, %r409}, %fd3266;
	}
	abs.f64 	%fd3267, %fd3266;
	setp.eq.f64 	%p3962, %fd3266, 0d0000000000000000;
	@%p3962 bra 	$L__BB1_2474;
	setp.lt.s32 	%p3963, %r409, 0;
	{ // callseq 395, 0
	.param .b64 param0;
	st.param.f64 	[param0], %fd3267;
	.param .b64 param1;
	st.param.f64 	[param1], 0d3FF8000000000000;
	.param .b64 retval0;
	call.uni (retval0), 
	__internal_accurate_pow, 
	(
	param0, 
	param1
	);
	ld.param.f64 	%fd8491, [retval0];
	} // callseq 395
	selp.f64 	%fd10555, 0dFFF8000000000000, %fd8491, %p3963;
	bra.uni 	$L__BB1_2475;
$L__BB1_2474:
	setp.lt.s32 	%p3964, %r6, 0;
	setp.eq.s32 	%p3965, %r7, 1073741824;
	selp.b32 	%r4102, %r409, 0, %p3965;
	or.b32  	%r4103, %r4102, 2146435072;
	selp.b32 	%r4104, %r4103, %r4102, %p3964;
	mov.b32 	%r4105, 0;
	mov.b64 	%fd10555, {%r4105, %r4104};
$L__BB1_2475:
	add.f64 	%fd8493, %fd3266, 0d3FF8000000000000;
	{
	.reg .b32 %temp; 
	mov.b64 	{%temp, %r4106}, %fd8493;
	}
	and.b32  	%r4107, %r4106, 2146435072;
	setp.ne.s32 	%p3966, %r4107, 2146435072;
	@%p3966 bra 	$L__BB1_2480;
	setp.nan.f64 	%p3967, %fd3266, %fd3266;
	@%p3967 bra 	$L__BB1_2479;
	setp.neu.f64 	%p3968, %fd3267, 0d7FF0000000000000;
	@%p3968 bra 	$L__BB1_2480;
	setp.lt.s32 	%p3969, %r409, 0;
	selp.b32 	%r4108, %r9, %r8, %p2;
	selp.b32 	%r4109, %r4108, %r8, %p3969;
	mov.b32 	%r4110, 0;
	mov.b64 	%fd10555, {%r4110, %r4109};
	bra.uni 	$L__BB1_2480;
$L__BB1_2479:
	mov.f64 	%fd8494, 0d3FF8000000000000;
	add.rn.f64 	%fd10555, %fd3266, %fd8494;
$L__BB1_2480:
	setp.eq.f64 	%p3970, %fd3266, 0d3FF0000000000000;
	selp.f64 	%fd8495, 0d3FF0000000000000, %fd10555, %p3970;
	ld.shared.f64 	%fd8496, [%r13+784];
	mul.f64 	%fd8497, %fd3247, %fd8496;
	div.rn.f64 	%fd8498, %fd8497, %fd8495;
	sub.f64 	%fd9772, %fd9772, %fd8498;
	mul.f64 	%fd8499, %fd3253, %fd8496;
	div.rn.f64 	%fd8500, %fd8499, %fd8495;
	sub.f64 	%fd9773, %fd9773, %fd8500;
	mul.f64 	%fd8501, %fd3260, %fd8496;
	div.rn.f64 	%fd8502, %fd8501, %fd8495;
	sub.f64 	%fd9774, %fd9774, %fd8502;
$L__BB1_2481:
	add.s64 	%rd132, %rd11, 99;
	setp.ge.u64 	%p3971, %rd132, %rd14;
	@%p3971 bra 	$L__BB1_2506;
	setp.lt.s32 	%p3972, %r2, 0;
	setp.eq.s32 	%p3973, %r3, 1062207488;
	ld.shared.f64 	%fd8503, [%r10+792];
	sub.f64 	%fd3280, %fd9758, %fd8503;
	{
	.reg .b32 %temp; 
	mov.b64 	{%temp, %r410}, %fd3280;
	}
	abs.f64 	%fd3281, %fd3280;
	{ // callseq 396, 0
	.param .b64 param0;
	st.param.f64 	[param0], %fd3281;
	.param .b64 param1;
	st.param.f64 	[param1], 0d4000000000000000;
	.param .b64 retval0;
	call.uni (retval0), 
	__internal_accurate_pow, 
	(
	param0, 
	param1
	);
	ld.param.f64 	%fd8504, [retval0];
	} // callseq 396
	setp.lt.s32 	%p3975, %r410, 0;
	neg.f64 	%fd8506, %fd8504;
	selp.f64 	%fd8507, %fd8506, %fd8504, %p3973;
	selp.f64 	%fd8508, %fd8507, %fd8504, %p3975;
	setp.eq.f64 	%p3976, %fd3280, 0d0000000000000000;
	selp.b32 	%r4111, %r410, 0, %p3973;
	or.b32  	%r4112, %r4111, 2146435072;
	selp.b32 	%r4113, %r4112, %r4111, %p3972;
	mov.b32 	%r4114, 0;
	mov.b64 	%fd8509, {%r4114, %r4113};
	selp.f64 	%fd10559, %fd8509, %fd8508, %p3976;
	add.f64 	%fd8510, %fd3280, 0d4000000000000000;
	{
	.reg .b32 %temp; 
	mov.b64 	{%temp, %r4115}, %fd8510;
	}
	and.b32  	%r4116, %r4115, 2146435072;
	setp.ne.s32 	%p3977, %r4116, 2146435072;
	@%p3977 bra 	$L__BB1_2487;
	setp.nan.f64 	%p3978, %fd3280, %fd3280;
	@%p3978 bra 	$L__BB1_2486;
	setp.neu.f64 	%p3979, %fd3281, 0d7FF0000000000000;
	@%p3979 bra 	$L__BB1_2487;
	selp.b32 	%r4117, %r5, %r4, %p1;
	selp.b32 	%r4118, %r4117, %r4, %p3975;
	mov.b32 	%r4119, 0;
	mov.b64 	%fd10559, {%r4119, %r4118};
	bra.uni 	$L__BB1_2487;
$L__BB1_2486:
	mov.f64 	%fd8511, 0d4000000000000000;
	add.rn.f64 	%fd10559, %fd3280, %fd8511;
$L__BB1_2487:
	setp.lt.s32 	%p3981, %r2, 0;
	setp.eq.s32 	%p3982, %r3, 1062207488;
	ld.shared.f64 	%fd8512, [%r11+792];
	sub.f64 	%fd3286, %fd9759, %fd8512;
	{
	.reg .b32 %temp; 
	mov.b64 	{%temp, %r411}, %fd3286;
	}
	abs.f64 	%fd3287, %fd3286;
	{ // callseq 397, 0
	.param .b64 param0;
	st.param.f64 	[param0], %fd3287;
	.param .b64 param1;
	st.param.f64 	[param1], 0d4000000000000000;
	.param .b64 retval0;
	call.uni (retval0), 
	__internal_accurate_pow, 
	(
	param0, 
	param1
	);
	ld.param.f64 	%fd8513, [retval0];
	} // callseq 397
	setp.lt.s32 	%p3984, %r411, 0;
	neg.f64 	%fd8515, %fd8513;
	selp.f64 	%fd8516, %fd8515, %fd8513, %p3982;
	selp.f64 	%fd8517, %fd8516, %fd8513, %p3984;
	setp.eq.f64 	%p3985, %fd3286, 0d0000000000000000;
	selp.b32 	%r4120, %r411, 0, %p3982;
	or.b32  	%r4121, %r4120, 2146435072;
	selp.b32 	%r4122, %r4121, %r4120, %p3981;
	mov.b32 	%r4123, 0;
	mov.b64 	%fd8518, {%r4123, %r4122};
	selp.f64 	%fd10560, %fd8518, %fd8517, %p3985;
	add.f64 	%fd8519, %fd3286, 0d4000000000000000;
	{
	.reg .b32 %temp; 
	mov.b64 	{%temp, %r4124}, %fd8519;
	}
	and.b32  	%r4125, %r4124, 2146435072;
	setp.ne.s32 	%p3986, %r4125, 2146435072;
	@%p3986 bra 	$L__BB1_2492;
	setp.nan.f64 	%p3987, %fd3286, %fd3286;
	@%p3987 bra 	$L__BB1_2491;
	setp.neu.f64 	%p3988, %fd3287, 0d7FF0000000000000;
	@%p3988 bra 	$L__BB1_2492;
	selp.b32 	%r4126, %r5, %r4, %p1;
	selp.b32 	%r4127, %r4126, %r4, %p3984;
	mov.b32 	%r4128, 0;
	mov.b64 	%fd10560, {%r4128, %r4127};
	bra.uni 	$L__BB1_2492;
$L__BB1_2491:
	mov.f64 	%fd8520, 0d4000000000000000;
	add.rn.f64 	%fd10560, %fd3286, %fd8520;
$L__BB1_2492:
	setp.lt.s32 	%p3990, %r2, 0;
	setp.eq.s32 	%p3991, %r3, 1062207488;
	setp.eq.f64 	%p3993, %fd3286, 0d3FF0000000000000;
	selp.f64 	%fd8521, 0d3FF0000000000000, %fd10560, %p3993;
	add.f64 	%fd8522, %fd10559, 0d3EB0C6F7A0B5ED8D;
	setp.eq.f64 	%p3994, %fd3280, 0d3FF0000000000000;
	selp.f64 	%fd8523, 0d3FF000010C6F7A0B, %fd8522, %p3994;
	add.f64 	%fd3292, %fd8523, %fd8521;
	ld.shared.f64 	%fd8524, [%r12+792];
	sub.f64 	%fd3293, %fd9760, %fd8524;
	{
	.reg .b32 %temp; 
	mov.b64 	{%temp, %r412}, %fd3293;
	}
	abs.f64 	%fd3294, %fd3293;
	{ // callseq 398, 0
	.param .b64 param0;
	st.param.f64 	[param0], %fd3294;
	.param .b64 param1;
	st.param.f64 	[param1], 0d4000000000000000;
	.param .b64 retval0;
	call.uni (retval0), 
	__internal_accurate_pow, 
	(
	param0, 
	param1
	);
	ld.param.f64 	%fd8525, [retval0];
	} // callseq 398
	setp.lt.s32 	%p3995, %r412, 0;
	neg.f64 	%fd8527, %fd8525;
	selp.f64 	%fd8528, %fd8527, %fd8525, %p3991;
	selp.f64 	%fd8529, %fd8528, %fd8525, %p3995;
	setp.eq.f64 	%p3996, %fd3293, 0d0000000000000000;
	selp.b32 	%r4129, %r412, 0, %p3991;
	or.b32  	%r4130, %r4129, 2146435072;
	selp.b32 	%r4131, %r4130, %r4129, %p3990;
	mov.b32 	%r4132, 0;
	mov.b64 	%fd8530, {%r4132, %r4131};
	selp.f64 	%fd10561, %fd8530, %fd8529, %p3996;
	add.f64 	%fd8531, %fd3293, 0d4000000000000000;
	{
	.reg .b32 %temp; 
	mov.b64 	{%temp, %r4133}, %fd8531;
	}
	and.b32  	%r4134, %r4133, 2146435072;
	setp.ne.s32 	%p3997, %r4134, 2146435072;
	@%p3997 bra 	$L__BB1_2497;
	setp.nan.f64 	%p3998, %fd3293, %fd3293;
	@%p3998 bra 	$L__BB1_2496;
	setp.neu.f64 	%p3999, %fd3294, 0d7FF0000000000000;
	@%p3999 bra 	$L__BB1_2497;
	selp.b32 	%r4135, %r5, %r4, %p1;
	selp.b32 	%r4136, %r4135, %r4, %p3995;
	mov.b32 	%r4137, 0;
	mov.b64 	%fd10561, {%r4137, %r4136};
	bra.uni 	$L__BB1_2497;
$L__BB1_2496:
	mov.f64 	%fd8532, 0d4000000000000000;
	add.rn.f64 	%fd10561, %fd3293, %fd8532;
$L__BB1_2497:
	setp.eq.f64 	%p4001, %fd3293, 0d3FF0000000000000;
	selp.f64 	%fd8533, 0d3FF0000000000000, %fd10561, %p4001;
	add.f64 	%fd3299, %fd3292, %fd8533;
	{
	.reg .b32 %temp; 
	mov.b64 	{%temp, %r413}, %fd3299;
	}
	abs.f64 	%fd3300, %fd3299;
	setp.eq.f64 	%p4002, %fd3299, 0d0000000000000000;
	@%p4002 bra 	$L__BB1_2499;
	setp.lt.s32 	%p4003, %r413, 0;
	{ // callseq 399, 0
	.param .b64 param0;
	st.param.f64 	[param0], %fd3300;
	.param .b64 param1;
	st.param.f64 	[param1], 0d3FF8000000000000;
	.param .b64 retval0;
	call.uni (retval0), 
	__internal_accurate_pow, 
	(
	param0, 
	param1
	);
	ld.param.f64 	%fd8534, [retval0];
	} // callseq 399
	selp.f64 	%fd10563, 0dFFF8000000000000, %fd8534, %p4003;
	bra.uni 	$L__BB1_2500;
$L__BB1_2499:
	setp.lt.s32 	%p4004, %r6, 0;
	setp.eq.s32 	%p4005, %r7, 1073741824;
	selp.b32 	%r4138, %r413, 0, %p4005;
	or.b32  	%r4139, %r4138, 2146435072;
	selp.b32 	%r4140, %r4139, %r4138, %p4004;
	mov.b32 	%r4141, 0;
	mov.b64 	%fd10563, {%r4141, %r4140};
$L__BB1_2500:
	add.f64 	%fd8536, %fd3299, 0d3FF8000000000000;
	{
	.reg .b32 %temp; 
	mov.b64 	{%temp, %r4142}, %fd8536;
	}
	and.b32  	%r4143, %r4142, 2146435072;
	setp.ne.s32 	%p4006, %r4143, 2146435072;
	@%p4006 bra 	$L__BB1_2505;
	setp.nan.f64 	%p4007, %fd3299, %fd3299;
	@%p4007 bra 	$L__BB1_2504;
	setp.neu.f64 	%p4008, %fd3300, 0d7FF0000000000000;
	@%p4008 bra 	$L__BB1_2505;
	setp.lt.s32 	%p4009, %r413, 0;
	selp.b32 	%r4144, %r9, %r8, %p2;
	selp.b32 	%r4145, %r4144, %r8, %p4009;
	mov.b32 	%r4146, 0;
	mov.b64 	%fd10563, {%r4146, %r4145};
	bra.uni 	$L__BB1_2505;
$L__BB1_2504:
	mov.f64 	%fd8537, 0d3FF8000000000000;
	add.rn.f64 	%fd10563, %fd3299, %fd8537;
$L__BB1_2505:
	setp.eq.f64 	%p4010, %fd3299, 0d3FF0000000000000;
	selp.f64 	%fd8538, 0d3FF0000000000000, %fd10563, %p4010;
	ld.shared.f64 	%fd8539, [%r13+792];
	mul.f64 	%fd8540, %fd3280, %fd8539;
	div.rn.f64 	%fd8541, %fd8540, %fd8538;
	sub.f64 	%fd9772, %fd9772, %fd8541;
	mul.f64 	%fd8542, %fd3286, %fd8539;
	div.rn.f64 	%fd8543, %fd8542, %fd8538;
	sub.f64 	%fd9773, %fd9773, %fd8543;
	mul.f64 	%fd8544, %fd3293, %fd8539;
	div.rn.f64 	%fd8545, %fd8544, %fd8538;
	sub.f64 	%fd9774, %fd9774, %fd8545;
$L__BB1_2506:
	add.s64 	%rd133, %rd11, 100;
	setp.ge.u64 	%p4011, %rd133, %rd14;
	@%p4011 bra 	$L__BB1_2531;
	setp.lt.s32 	%p4012, %r2, 0;
	setp.eq.s32 	%p4013, %r3, 1062207488;
	ld.shared.f64 	%fd8546, [%r10+800];
	sub.f64 	%fd3313, %fd9758, %fd8546;
	{
	.reg .b32 %temp; 
	mov.b64 	{%temp, %r414}, %fd3313;
	}
	abs.f64 	%fd3314, %fd3313;
	{ // callseq 400, 0
	.param .b64 param0;
	st.param.f64 	[param0], %fd3314;
	.param .b64 param1;
	st.param.f64 	[param1], 0d4000000000000000;
	.param .b64 retval0;
	call.uni (retval0), 
	__internal_accurate_pow, 
	(
	param0, 
	param1
	);
	ld.param.f64 	%fd8547, [retval0];
	} // callseq 400
	setp.lt.s32 	%p4015, %r414, 0;
	neg.f64 	%fd8549, %fd8547;
	selp.f64 	%fd8550, %fd8549, %fd8547, %p4013;
	selp.f64 	%fd8551, %fd8550, %fd8547, %p4015;
	setp.eq.f64 	%p4016, %fd3313, 0d0000000000000000;
	selp.b32 	%r4147, %r414, 0, %p4013;
	or.b32  	%r4148, %r4147, 2146435072;
	selp.b32 	%r4149, %r4148, %r4147, %p4012;
	mov.b32 	%r4150, 0;
	mov.b64 	%fd8552, {%r4150, %r4149};
	selp.f64 	%fd10567, %fd8552, %fd8551, %p4016;
	add.f64 	%fd8553, %fd3313, 0d4000000000000000;
	{
	.reg .b32 %temp; 
	mov.b64 	{%temp, %r4151}, %fd8553;
	}
	and.b32  	%r4152, %r4151, 2146435072;
	setp.ne.s32 	%p4017, %r4152, 2146435072;
	@%p4017 bra 	$L__BB1_2512;
	setp.nan.f64 	%p4018, %fd3313, %fd3313;
	@%p4018 bra 	$L__BB1_2511;
	setp.neu.f64 	%p4019, %fd3314, 0d7FF0000000000000;
	@%p4019 bra 	$L__BB1_2512;
	selp.b32 	%r4153, %r5, %r4, %p1;
	selp.b32 	%r4154, %r4153, %r4, %p4015;
	mov.b32 	%r4155, 0;
	mov.b64 	%fd10567, {%r4155, %r4154};
	bra.uni 	$L__BB1_2512;
$L__BB1_2511:
	mov.f64 	%fd8554, 0d4000000000000000;
	add.rn.f64 	%fd10567, %fd3313, %fd8554;
$L__BB1_2512:
	setp.lt.s32 	%p4021, %r2, 0;
	setp.eq.s32 	%p4022, %r3, 1062207488;
	ld.shared.f64 	%fd8555, [%r11+800];
	sub.f64 	%fd3319, %fd9759, %fd8555;
	{
	.reg .b32 %temp; 
	mov.b64 	{%temp, %r415}, %fd3319;
	}
	abs.f64 	%fd3320, %fd3319;
	{ // callseq 401, 0
	.param .b64 param0;
	st.param.f64 	[param0], %fd3320;
	.param .b64 param1;
	st.param.f64 	[param1], 0d4000000000000000;
	.param .b64 retval0;
	call.uni (retval0), 
	__internal_accurate_pow, 
	(
	param0, 
	param1
	);
	ld.param.f64 	%fd8556, [retval0];
	} // callseq 401
	setp.lt.s32 	%p4024, %r415, 0;
	neg.f64 	%fd8558, %fd8556;
	selp.f64 	%fd8559, %fd8558, %fd8556, %p4022;
	selp.f64 	%fd8560, %fd8559, %fd8556, %p4024;
	setp.eq.f64 	%p4025, %fd3319, 0d0000000000000000;
	selp.b32 	%r4156, %r415, 0, %p4022;
	or.b32  	%r4157, %r4156, 2146435072;
	selp.b32 	%r4158, %r4157, %r4156, %p4021;
	mov.b32 	%r4159, 0;
	mov.b64 	%fd8561, {%r4159, %r4158};
	selp.f64 	%fd10568, %fd8561, %fd8560, %p4025;
	add.f64 	%fd8562, %fd3319, 0d4000000000000000;
	{
	.reg .b32 %temp; 
	mov.b64 	{%temp, %r4160}, %fd8562;
	}
	and.b32  	%r4161, %r4160, 2146435072;
	setp.ne.s32 	%p4026, %r4161, 2146435072;
	@%p4026 bra 	$L__BB1_2517;
	setp.nan.f64 	%p4027, %fd3319, %fd3319;
	@%p4027 bra 	$L__BB1_2516;
	setp.neu.f64 	%p4028, %fd3320, 0d7FF0000000000000;
	@%p4028 bra 	$L__BB1_2517;
	selp.b32 	%r4162, %r5, %r4, %p1;
	selp.b32 	%r4163, %r4162, %r4, %p4024;
	mov.b32 	%r4164, 0;
	mov.b64 	%fd10568, {%r4164, %r4163};
	bra.uni 	$L__BB1_2517;
$L__BB1_2516:
	mov.f64 	%fd8563, 0d4000000000000000;
	add.rn.f64 	%fd10568, %fd3319, %fd8563;
$L__BB1_2517:
	setp.lt.s32 	%p4030, %r2, 0;
	setp.eq.s32 	%p4031, %r3, 1062207488;
	setp.eq.f64 	%p4033, %fd3319, 0d3FF0000000000000;
	selp.f64 	%fd8564, 0d3FF0000000000000, %fd10568, %p4033;
	add.f64 	%fd8565, %fd10567, 0d3EB0C6F7A0B5ED8D;
	setp.eq.f64 	%p4034, %fd3313, 0d3FF0000000000000;
	selp.f64 	%fd8566, 0d3FF000010C6F7A0B, %fd8565, %p4034;
	add.f64 	%fd3325, %fd8566, %fd8564;
	ld.shared.f64 	%fd8567, [%r12+800];
	sub.f64 	%fd3326, %fd9760, %fd8567;
	{
	.reg .b32 %temp; 
	mov.b64 	{%temp, %r416}, %fd3326;
	}
	abs.f64 	%fd3327, %fd3326;
	{ // callseq 402, 0
	.param .b64 param0;
	st.param.f64 	[param0], %fd3327;
	.param .b64 param1;
	st.param.f64 	[param1], 0d4000000000000000;
	.param .b64 retval0;
	call.uni (retval0), 
	__internal_accurate_pow, 
	(
	param0, 
	param1
	);
	ld.param.f64 	%fd8568, [retval0];
	} // callseq 402
	setp.lt.s32 	%p4035, %r416, 0;
	neg.f64 	%fd8570, %fd8568;
	selp.f64 	%fd8571, %fd8570, %fd8568, %p4031;
	selp.f64 	%fd8572, %fd8571, %fd8568, %p4035;
	setp.eq.f64 	%p4036, %fd3326, 0d0000000000000000;
	selp.b32 	%r4165, %r416, 0, %p4031;
	or.b32  	%r4166, %r4165, 2146435072;
	selp.b32 	%r4167, %r4166, %r4165, %p4030;
	mov.b32 	%r4168, 0;
	mov.b64 	%fd8573, {%r4168, %r4167};
	selp.f64 	%fd10569, %fd8573, %fd8572, %p4036;
	add.f64 	%fd8574, %fd3326, 0d4000000000000000;
	{
	.reg .b32 %temp; 
	mov.b64 	{%temp, %r4169}, %fd8574;
	}
	and.b32  	%r4170, %r4169, 2146435072;
	setp.ne.s32 	%p4037, %r4170, 2146435072;
	@%p4037 bra 	$L__BB1_2522;
	setp.nan.f64 	%p4038, %fd3326, %fd3326;
	@%p4038 bra 	$L__BB1_2521;
	setp.neu.f64 	%p4039, %fd3327, 0d7FF0000000000000;
	@%p4039 bra 	$L__BB1_2522;
	selp.b32 	%r4171, %r5, %r4, %p1;
	selp.b32 	%r4172, %r4171, %r4, %p4035;
	mov.b32 	%r4173, 0;
	mov.b64 	%fd10569, {%r4173, %r4172};
	bra.uni 	$L__BB1_2522;
$L__BB1_2521:
	mov.f64 	%fd8575, 0d4000000000000000;
	add.rn.f64 	%fd10569, %fd3326, %fd8575;
$L__BB1_2522:
	setp.eq.f64 	%p4041, %fd3326, 0d3FF0000000000000;
	selp.f64 	%fd8576, 0d3FF0000000000000, %fd10569, %p4041;
	add.f64 	%fd3332, %fd3325, %fd8576;
	{
	.reg .b32 %temp; 
	mov.b64 	{%temp, %r417}, %fd3332;
	}
	abs.f64 	%fd3333, %fd3332;
	setp.eq.f64 	%p4042, %fd3332, 0d0000000000000000;
	@%p4042 bra 	$L__BB1_2524;
	setp.lt.s32 	%p4043, %r417, 0;
	{ // callseq 403, 0
	.param .b64 param0;
	st.param.f64 	[param0], %fd3333;
	.param .b64 param1;
	st.param.f64 	[param1], 0d3FF8000000000000;
	.param .b64 retval0;
	call.uni (retval0), 
	__internal_accurate_pow, 
	(
	param0, 
	param1
	);
	ld.param.f64 	%fd8577, [retval0];
	} // callseq 403
	selp.f64 	%fd10571, 0dFFF8000000000000, %fd8577, %p4043;
	bra.uni 	$L__BB1_2525;
$L__BB1_2524:
	setp.lt.s32 	%p4044, %r6, 0;
	setp.eq.s32 	%p4045, %r7, 1073741824;
	selp.b32 	%r4174, %r417, 0, %p4045;
	or.b32  	%r4175, %r4174, 2146435072;
	selp.b32 	%r4176, %r4175, %r4174, %p4044;
	mov.b32 	%r4177, 0;
	mov.b64 	%fd10571, {%r4177, %r4176};
$L__BB1_2525:
	add.f64 	%fd8579, %fd3332, 0d3FF8000000000000;
	{
	.reg .b32 %temp; 
	mov.b64 	{%temp, %r4178}, %fd8579;
	}
	and.b32  	%r4179, %r4178, 2146435072;
	setp.ne.s32 	%p4046, %r4179, 2146435072;
	@%p4046 bra 	$L__BB1_2530;
	setp.nan.f64 	%p4047, %fd3332, %fd3332;
	@%p4047 bra 	$L__BB1_2529;
	setp.neu.f64 	%p4048, %fd3333, 0d7FF0000000000000;
	@%p4048 bra 	$L__BB1_2530;
	setp.lt.s32 	%p4049, %r417, 0;
	selp.b32 	%r4180, %r9, %r8, %p2;
	selp.b32 	%r4181, %r4180, %r8, %p4049;
	mov.b32 	%r4182, 0;
	mov.b64 	%fd10571, {%r4182, %r4181};
	bra.uni 	$L__BB1_2530;
$L__BB1_2529:
	mov.f64 	%fd8580, 0d3FF8000000000000;
	add.rn.f64 	%fd10571, %fd3332, %fd8580;
$L__BB1_2530:
	setp.eq.f64 	%p4050, %fd3332, 0d3FF0000000000000;
	selp.f64 	%fd8581, 0d3FF0000000000000, %fd10571, %p4050;
	ld.shared.f64 	%fd8582, [%r13+800];
	mul.f64 	%fd8583, %fd3313, %fd8582;
	div.rn.f64 	%fd8584, %fd8583, %fd8581;
	sub.f64 	%fd9772, %fd9772, %fd8584;
	mul.f64 	%fd8585, %fd3319, %fd8582;
	div.rn.f64 	%fd8586, %fd8585, %fd8581;
	sub.f64 	%fd9773, %fd9773, %fd8586;
	mul.f64 	%fd8587, %fd3326, %fd8582;
	div.rn.f64 	%fd8588, %fd8587, %fd8581;
	sub.f64 	%fd9774, %fd9774, %fd8588;
$L__BB1_2531:
	add.s64 	%rd134, %rd11, 101;
	setp.ge.u64 	%p4051, %rd134, %rd14;
	@%p4051 bra 	$L__BB1_2556;
	setp.lt.s32 	%p4052, %r2, 0;
	setp.eq.s32 	%p4053, %r3, 1062207488;
	ld.shared.f64 	%fd8589, [%r10+808];
	sub.f64 	%fd3346, %fd9758, %fd8589;
	{
	.reg .b32 %temp; 
	mov.b64 	{%temp, %r418}, %fd3346;
	}
	abs.f64 	%fd3347, %fd3346;
	{ // callseq 404, 0
	.param .b64 param0;
	st.param.f64 	[param0], %fd3347;
	.param .b64 param1;
	st.param.f64 	[param1], 0d4000000000000000;
	.param .b64 retval0;
	call.uni (retval0), 
	__internal_accurate_pow, 
	(
	param0, 
	param1
	);
	ld.param.f64 	%fd8590, [retval0];
	} // callseq 404
	setp.lt.s32 	%p4055, %r418, 0;
	neg.f64 	%fd8592, %fd8590;
	selp.f64 	%fd8593, %fd8592, %fd8590, %p4053;
	selp.f64 	%fd8594, %fd8593, %fd8590, %p4055;
	setp.eq.f64 	%p4056, %fd3346, 0d0000000000000000;
	selp.b32 	%r4183, %r418, 0, %p4053;
	or.b32  	%r4184, %r4183, 2146435072;
	selp.b32 	%r4185, %r4184, %r4183, %p4052;
	mov.b32 	%r4186, 0;
	mov.b64 	%fd8595, {%r4186, %r4185};
	selp.f64 	%fd10575, %fd8595, %fd8594, %p4056;
	add.f64 	%fd8596, %fd3346, 0d4000000000000000;
	{
	.reg .b32 %temp; 
	mov.b64 	{%temp, %r4187}, %fd8596;
	}
	and.b32  	%r4188, %r4187, 2146435072;
	setp.ne.s32 	%p4057, %r4188, 2146435072;
	@%p4057 bra 	$L__BB1_2537;
	setp.nan.f64 	%p4058, %fd3346, %fd3346;
	@%p4058 bra 	$L__BB1_2536;
	setp.neu.f64 	%p4059, %fd3347, 0d7FF0000000000000;
	@%p4059 bra 	$L__BB1_2537;
	selp.b32 	%r4189, %r5, %r4, %p1;
	selp.b32 	%r4190, %r4189, %r4, %p4055;
	mov.b32 	%r4191, 0;
	mov.b64 	%fd10575, {%r4191, %r4190};
	bra.uni 	$L__BB1_2537;
$L__BB1_2536:
	mov.f64 	%fd8597, 0d4000000000000000;
	add.rn.f64 	%fd10575, %fd3346, %fd8597;
$L__BB1_2537:
	setp.lt.s32 	%p4061, %r2, 0;
	setp.eq.s32 	%p4062, %r3, 1062207488;
	ld.shared.f64 	%fd8598, [%r11+808];
	sub.f64 	%fd3352, %fd9759, %fd8598;
	{
	.reg .b32 %temp; 
	mov.b64 	{%temp, %r419}, %fd3352;
	}
	abs.f64 	%fd3353, %fd3352;
	{ // callseq 405, 0
	.param .b64 param0;
	st.param.f64 	[param0], %fd3353;
	.param .b64 param1;
	st.param.f64 	[param1], 0d4000000000000000;
	.param .b64 retval0;
	call.uni (retval0), 
	__internal_accurate_pow, 
	(
	param0, 
	param1
	);
	ld.param.f64 	%fd8599, [retval0];
	} // callseq 405
	setp.lt.s32 	%p4064, %r419, 0;
	neg.f64 	%fd8601, %fd8599;
	selp.f64 	%fd8602, %fd8601, %fd8599, %p4062;
	selp.f64 	%fd8603, %fd8602, %fd8599, %p4064;
	setp.eq.f64 	%p4065, %fd3352, 0d0000000000000000;
	selp.b32 	%r4192, %r419, 0, %p4062;
	or.b32  	%r4193, %r4192, 2146435072;
	selp.b32 	%r4194, %r4193, %r4192, %p4061;
	mov.b32 	%r4195, 0;
	mov.b64 	%fd8604, {%r4195, %r4194};
	selp.f64 	%fd10576, %fd8604, %fd8603, %p4065;
	add.f64 	%fd8605, %fd3352, 0d4000000000000000;
	{
	.reg .b32 %temp; 
	mov.b64 	{%temp, %r4196}, %fd8605;
	}
	and.b32  	%r4197, %r4196, 2146435072;
	setp.ne.s32 	%p4066, %r4197, 2146435072;
	@%p4066 bra 	$L__BB1_2542;
	setp.nan.f64 	%p4067, %fd3352, %fd3352;
	@%p4067 bra 	$L__BB1_2541;
	setp.neu.f64 	%p4068, %fd3353, 0d7FF0000000000000;
	@%p4068 bra 	$L__BB1_2542;
	selp.b32 	%r4198, %r5, %r4, %p1;
	selp.b32 	%r4199, %r4198, %r4, %p4064;
	mov.b32 	%r4200, 0;
	mov.b64 	%fd10576, {%r4200, %r4199};
	bra.uni 	$L__BB1_2542;
$L__BB1_2541:
	mov.f64 	%fd8606, 0d4000000000000000;
	add.rn.f64 	%fd10576, %fd3352, %fd8606;
$L__BB1_2542:
	setp.lt.s32 	%p4070, %r2, 0;
	setp.eq.s32 	%p4071, %r3, 1062207488;
	setp.eq.f64 	%p4073, %fd3352, 0d3FF0000000000000;
	selp.f64 	%fd8607, 0d3FF0000000000000, %fd10576, %p4073;
	add.f64 	%fd8608, %fd10575, 0d3EB0C6F7A0B5ED8D;
	setp.eq.f64 	%p4074, %fd3346, 0d3FF0000000000000;
	selp.f64 	%fd8609, 0d3FF000010C6F7A0B, %fd8608, %p4074;
	add.f64 	%fd3358, %fd8609, %fd8607;
	ld.shared.f64 	%fd8610, [%r12+808];
	sub.f64 	%fd3359, %fd9760, %fd8610;
	{
	.reg .b32 %temp; 
	mov.b64 	{%temp, %r420}, %fd3359;
	}
	abs.f64 	%fd3360, %fd3359;
	{ // callseq 406, 0
	.param .b64 param0;
	st.param.f64 	[param0], %fd3360;
	.param .b64 param1;
	st.param.f64 	[param1], 0d4000000000000000;
	.param .b64 retval0;
	call.uni (retval0), 
	__internal_accurate_pow, 
	(
	param0, 
	param1
	);
	ld.param.f64 	%fd8611, [retval0];
	} // callseq 406
	setp.lt.s32 	%p4075, %r420, 0;
	neg.f64 	%fd8613, %fd8611;
	selp.f64 	%fd8614, %fd8613, %fd8611, %p4071;
	selp.f64 	%fd8615, %fd8614, %fd8611, %p4075;
	setp.eq.f64 	%p4076, %fd3359, 0d0000000000000000;
	selp.b32 	%r4201, %r420, 0, %p4071;
	or.b32  	%r4202, %r4201, 2146435072;
	selp.b32 	%r4203, %r4202, %r4201, %p4070;
	mov.b32 	%r4204, 0;
	mov.b64 	%fd8616, {%r4204, %r4203};
	selp.f64 	%fd10577, %fd8616, %fd8615, %p4076;
	add.f64 	%fd8617, %fd3359, 0d4000000000000000;
	{
	.reg .b32 %temp; 
	mov.b64 	{%temp, %r4205}, %fd8617;
	}
	and.b32  	%r4206, %r4205, 2146435072;
	setp.ne.s32 	%p4077, %r4206, 2146435072;
	@%p4077 bra 	$L__BB1_2547;
	setp.nan.f64 	%p4078, %fd3359, %fd3359;
	@%p4078 bra 	$L__BB1_2546;
	setp.neu.f64 	%p4079, %fd3360, 0d7FF0000000000000;
	@%p4079 bra 	$L__BB1_2547;
	selp.b32 	%r4207, %r5, %r4, %p1;
	selp.b32 	%r4208, %r4207, %r4, %p4075;
	mov.b32 	%r4209, 0;
	mov.b64 	%fd10577, {%r4209, %r4208};
	bra.uni 	$L__BB1_2547;
$L__BB1_2546:
	mov.f64 	%fd8618, 0d4000000000000000;
	add.rn.f64 	%fd10577, %fd3359, %fd8618;
$L__BB1_2547:
	setp.eq.f64 	%p4081, %fd3359, 0d3FF0000000000000;
	selp.f64 	%fd8619, 0d3FF0000000000000, %fd10577, %p4081;
	add.f64 	%fd3365, %fd3358, %fd8619;
	{
	.reg .b32 %temp; 
	mov.b64 	{%temp, %r421}, %fd3365;
	}
	abs.f64 	%fd3366, %fd3365;
	setp.eq.f64 	%p4082, %fd3365, 0d0000000000000000;
	@%p4082 bra 	$L__BB1_2549;
	setp.lt.s32 	%p4083, %r421, 0;
	{ // callseq 407, 0
	.param .b64 param0;
	st.param.f64 	[param0], %fd3366;
	.param .b64 param1;
	st.param.f64 	[param1], 0d3FF8000000000000;
	.param .b64 retval0;
	call.uni (retval0), 
	__internal_accurate_pow, 
	(
	param0, 
	param1
	);
	ld.param.f64 	%fd8620, [retval0];
	} // callseq 407
	selp.f64 	%fd10579, 0dFFF8000000000000, %fd8620, %p4083;
	bra.uni 	$L__BB1_2550;
$L__BB1_2549:
	setp.lt.s32 	%p4084, %r6, 0;
	setp.eq.s32 	%p4085, %r7, 1073741824;
	selp.b32 	%r4210, %r421, 0, %p4085;
	or.b32  	%r4211, %r4210, 2146435072;
	selp.b32 	%r4212, %r4211, %r4210, %p4084;
	mov.b32 	%r4213, 0;
	mov.b64 	%fd10579, {%r4213, %r4212};
$L__BB1_2550:
	add.f64 	%fd8622, %fd3365, 0d3FF8000000000000;
	{
	.reg .b32 %temp; 
	mov.b64 	{%temp, %r4214}, %fd8622;
	}
	and.b32  	%r4215, %r4214, 2146435072;
	setp.ne.s32 	%p4086, %r4215, 2146435072;
	@%p4086 bra 	$L__BB1_2555;
	setp.nan.f64 	%p4087, %fd3365, %fd3365;
	@%p4087 bra 	$L__BB1_2554;
	setp.neu.f64 	%p4088, %fd3366, 0d7FF0000000000000;
	@%p4088 bra 	$L__BB1_2555;
	setp.lt.s32 	%p4089, %r421, 0;
	selp.b32 	%r4216, %r9, %r8, %p2;
	selp.b32 	%r4217, %r4216, %r8, %p4089;
	mov.b32 	%r4218, 0;
	mov.b64 	%fd10579, {%r4218, %r4217};
	bra.uni 	$L__BB1_2555;
$L__BB1_2554:
	mov.f64 	%fd8623, 0d3FF8000000000000;
	add.rn.f64 	%fd10579, %fd3365, %fd8623;
$L__BB1_2555:
	setp.eq.f64 	%p4090, %fd3365, 0d3FF0000000000000;
	selp.f64 	%fd8624, 0d3FF0000000000000, %fd10579, %p4090;
	ld.shared.f64 	%fd8625, [%r13+808];
	mul.f64 	%fd8626, %fd3346, %fd8625;
	div.rn.f64 	%fd8627, %fd8626, %fd8624;
	sub.f64 	%fd9772, %fd9772, %fd8627;
	mul.f64 	%fd8628, %fd3352, %fd8625;
	div.rn.f64 	%fd8629, %fd8628, %fd8624;
	sub.f64 	%fd9773, %fd9773, %fd8629;
	mul.f64 	%fd8630, %fd3359, %fd8625;
	div.rn.f64 	%fd8631, %fd8630, %fd8624;
	sub.f64 	%fd9774, %fd9774, %fd8631;
$L__BB1_2556:
	add.s64 	%rd135, %rd11, 102;
	setp.ge.u64 	%p4091, %rd135, %rd14;
	@%p4091 bra 	$L__BB1_2581;
	setp.lt.s32 	%p4092, %r2, 0;
	setp.eq.s32 	%p4093, %r3, 1062207488;
	ld.shared.f64 	%fd8632, [%r10+816];
	sub.f64 	%fd3379, %fd9758, %fd8632;
	{
	.reg .b32 %temp; 
	mov.b64 	{%temp, %r422}, %fd3379;
	}
	abs.f64 	%fd3380, %fd3379;
	{ // callseq 408, 0
	.param .b64 param0;
	st.param.f64 	[param0], %fd3380;
	.param .b64 param1;
	st.param.f64 	[param1], 0d4000000000000000;
	.param .b64 retval0;
	call.uni (retval0), 
	__internal_accurate_pow, 
	(
	param0, 
	param1
	);
	ld.param.f64 	%fd8633, [retval0];
	} // callseq 408
	setp.lt.s32 	%p4095, %r422, 0;
	neg.f64 	%fd8635, %fd8633;
	selp.f64 	%fd8636, %fd8635, %fd8633, %p4093;
	selp.f64 	%fd8637, %fd8636, %fd8633, %p4095;
	setp.eq.f64 	%p4096, %fd3379, 0d0000000000000000;
	selp.b32 	%r4219, %r422, 0, %p4093;
	or.b32  	%r4220, %r4219, 2146435072;
	selp.b32 	%r4221, %r4220, %r4219, %p4092;
	mov.b32 	%r4222, 0;
	mov.b64 	%fd8638, {%r4222, %r4221};
	selp.f64 	%fd10583, %fd8638, %fd8637, %p4096;
	add.f64 	%fd8639, %fd3379, 0d4000000000000000;
	{
	.reg .b32 %temp; 
	mov.b64 	{%temp, %r4223}, %fd8639;
	}
	and.b32  	%r4224, %r4223, 2146435072;
	setp.ne.s32 	%p4097, %r4224, 2146435072;
	@%p4097 bra 	$L__BB1_2562;
	setp.nan.f64 	%p4098, %fd3379, %fd3379;
	@%p4098 bra 	$L__BB1_2561;
	setp.neu.f64 	%p4099, %fd3380, 0d7FF0000000000000;
	@%p4099 bra 	$L__BB1_2562;
	selp.b32 	%r4225, %r5, %r4, %p1;
	selp.b32 	%r4226, %r4225, %r4, %p4095;
	mov.b32 	%r4227, 0;
	mov.b64 	%fd10583, {%r4227, %r4226};
	bra.uni 	$L__BB1_2562;
$L__BB1_2561:
	mov.f64 	%fd8640, 0d4000000000000000;
	add.rn.f64 	%fd10583, %fd3379, %fd8640;
$L__BB1_2562:
	setp.lt.s32 	%p4101, %r2, 0;
	setp.eq.s32 	%p4102, %r3, 1062207488;
	ld.shared.f64 	%fd8641, [%r11+816];
	sub.f64 	%fd3385, %fd9759, %fd8641;
	{
	.reg .b32 %temp; 
	mov.b64 	{%temp, %r423}, %fd3385;
	}
	abs.f64 	%fd3386, %fd3385;
	{ // callseq 409, 0
	.param .b64 param0;
	st.param.f64 	[param0], %fd3386;
	.param .b64 param1;
	st.param.f64 	[param1], 0d4000000000000000;
	.param .b64 retval0;
	call.uni (retval0), 
	__internal_accurate_pow, 
	(
	param0, 
	param1
	);
	ld.param.f64 	%fd8642, [retval0];
	} // callseq 409
	setp.lt.s32 	%p4104, %r423, 0;
	neg.f64 	%fd8644, %fd8642;
	selp.f64 	%fd8645, %fd8644, %fd8642, %p4102;
	selp.f64 	%fd8646, %fd8645, %fd8642, %p4104;
	setp.eq.f64 	%p4105, %fd3385, 0d0000000000000000;
	selp.b32 	%r4228, %r423, 0, %p4102;
	or.b32  	%r4229, %r4228, 2146435072;
	selp.b32 	%r4230, %r4229, %r4228, %p4101;
	mov.b32 	%r4231, 0;
	mov.b64 	%fd8647, {%r4231, %r4230};
	selp.f64 	%fd10584, %fd8647, %fd8646, %p4105;
	add.f64 	%fd8648, %fd3385, 0d4000000000000000;
	{
	.reg .b32 %temp; 
	mov.b64 	{%temp, %r4232}, %fd8648;
	}
	and.b32  	%r4233, %r4232, 2146435072;
	setp.ne.s32 	%p4106, %r4233, 2146435072;
	@%p4106 bra 	$L__BB1_2567;
	setp.nan.f64 	%p4107, %fd3385, %fd3385;
	@%p4107 bra 	$L__BB1_2566;
	setp.neu.f64 	%p4108, %fd3386, 0d7FF0000000000000;
	@%p4108 bra 	$L__BB1_2567;
	selp.b32 	%r4234, %r5, %r4, %p1;
	selp.b32 	%r4235, %r4234, %r4, %p4104;
	mov.b32 	%r4236, 0;
	mov.b64 	%fd10584, {%r4236, %r4235};
	bra.uni 	$L__BB1_2567;
$L__BB1_2566:
	mov.f64 	%fd8649, 0d4000000000000000;
	add.rn.f64 	%fd10584, %fd3385, %fd8649;
$L__BB1_2567:
	setp.lt.s32 	%p4110, %r2, 0;
	setp.eq.s32 	%p4111, %r3, 1062207488;
	setp.eq.f64 	%p4113, %fd3385, 0d3FF0000000000000;
	selp.f64 	%fd8650, 0d3FF0000000000000, %fd10584, %p4113;
	add.f64 	%fd8651, %fd10583, 0d3EB0C6F7A0B5ED8D;
	setp.eq.f64 	%p4114, %fd3379, 0d3FF0000000000000;
	selp.f64 	%fd8652, 0d3FF000010C6F7A0B, %fd8651, %p4114;
	add.f64 	%fd3391, %fd8652, %fd8650;
	ld.shared.f64 	%fd8653, [%r12+816];
	sub.f64 	%fd3392, %fd9760, %fd8653;
	{
	.reg .b32 %temp; 
	mov.b64 	{%temp, %r424}, %fd3392;
	}
	abs.f64 	%fd3393, %fd3392;
	{ // callseq 410, 0
	.param .b64 param0;
	st.param.f64 	[param0], %fd3393;
	.param .b64 param1;
	st.param.f64 	[param1], 0d4000000000000000;
	.param .b64 retval0;
	call.uni (retval0), 
	__internal_accurate_pow, 
	(
	param0, 
	param1
	);
	ld.param.f64 	%fd8654, [retval0];
	} // callseq 410
	setp.lt.s32 	%p4115, %r424, 0;
	neg.f64 	%fd8656, %fd8654;
	selp.f64 	%fd8657, %fd8656, %fd8654, %p4111;
	selp.f64 	%fd8658, %fd8657, %fd8654, %p4115;
	setp.eq.f64 	%p4116, %fd3392, 0d0000000000000000;
	selp.b32 	%r4237, %r424, 0, %p4111;
	or.b32  	%r4238, %r4237, 2146435072;
	selp.b32 	%r4239, %r4238, %r4237, %p4110;
	mov.b32 	%r4240, 0;
	mov.b64 	%fd8659, {%r4240, %r4239};
	selp.f64 	%fd10585, %fd8659, %fd8658, %p4116;
	add.f64 	%fd8660, %fd3392, 0d4000000000000000;
	{
	.reg .b32 %temp; 
	mov.b64 	{%temp, %r4241}, %fd8660;
	}
	and.b32  	%r4242, %r4241, 2146435072;
	setp.ne.s32 	%p4117, %r4242, 2146435072;
	@%p4117 bra 	$L__BB1_2572;
	setp.nan.f64 	%p4118, %fd3392, %fd3392;
	@%p4118 bra 	$L__BB1_2571;
	setp.neu.f64 	%p4119, %fd3393, 0d7FF0000000000000;
	@%p4119 bra 	$L__BB1_2572;
	selp.b32 	%r4243, %r5, %r4, %p1;
	selp.b32 	%r4244, %r4243, %r4, %p4115;
	mov.b32 	%r4245, 0;
	mov.b64 	%fd10585, {%r4245, %r4244};
	bra.uni 	$L__BB1_2572;
$L__BB1_2571:
	mov.f64 	%fd8661, 0d4000000000000000;
	add.rn.f64 	%fd10585, %fd3392, %fd8661;
$L__BB1_2572:
	setp.eq.f64 	%p4121, %fd3392, 0d3FF0000000000000;
	selp.f64 	%fd8662, 0d3FF0000000000000, %fd10585, %p4121;
	add.f64 	%fd3398, %fd3391, %fd8662;
	{
	.reg .b32 %temp; 
	mov.b64 	{%temp, %r425}, %fd3398;
	}
	abs.f64 	%fd3399, %fd3398;
	setp.eq.f64 	%p4122, %fd3398, 0d0000000000000000;
	@%p4122 bra 	$L__BB1_2574;
	setp.lt.s32 	%p4123, %r425, 0;
	{ // callseq 411, 0
	.param .b64 param0;
	st.param.f64 	[param0], %fd3399;
	.param .b64 param1;
	st.param.f64 	[param1], 0d3FF8000000000000;
	.param .b64 retval0;
	call.uni (retval0), 
	__internal_accurate_pow, 
	(
	param0, 
	param1
	);
	ld.param.f64 	%fd8663, [retval0];
	} // callseq 411
	selp.f64 	%fd10587, 0dFFF8000000000000, %fd8663, %p4123;
	bra.uni 	$L__BB1_2575;
$L__BB1_2574:
	setp.lt.s32 	%p4124, %r6, 0;
	setp.eq.s32 	%p4125, %r7, 1073741824;
	selp.b32 	%r4246, %r425, 0, %p4125;
	or.b32  	%r4247, %r4246, 2146435072;
	selp.b32 	%r4248, %r4247, %r4246, %p4124;
	mov.b32 	%r4249, 0;
	mov.b64 	%fd10587, {%r4249, %r4248};
$L__BB1_2575:
	add.f64 	%fd8665, %fd3398, 0d3FF8000000000000;
	{
	.reg .b32 %temp; 
	mov.b64 	{%temp, %r4250}, %fd8665;
	}
	and.b32  	%r4251, %r4250, 2146435072;
	setp.ne.s32 	%p4126, %r4251, 2146435072;
	@%p4126 bra 	$L__BB1_2580;
	setp.nan.f64 	%p4127, %fd3398, %fd3398;
	@%p4127 bra 	$L__BB1_2579;
	setp.neu.f64 	%p4128, %fd3399, 0d7FF0000000000000;
	@%p4128 bra 	$L__BB1_2580;
	setp.lt.s32 	%p4129, %r425, 0;
	selp.b32 	%r4252, %r9, %r8, %p2;
	selp.b32 	%r4253, %r4252, %r8, %p4129;
	mov.b32 	%r4254, 0;
	mov.b64 	%fd10587, {%r4254, %r4253};
	bra.uni 	$L__BB1_2580;
$L__BB1_2579:
	mov.f64 	%fd8666, 0d3FF8000000000000;
	add.rn.f64 	%fd10587, %fd3398, %fd8666;
$L__BB1_2580:
	setp.eq.f64 	%p4130, %fd3398, 0d3FF0000000000000;
	selp.f64 	%fd8667, 0d3FF0000000000000, %fd10587, %p4130;
	ld.shared.f64 	%fd8668, [%r13+816];
	mul.f64 	%fd8669, %fd3379, %fd8668;
	div.rn.f64 	%fd8670, %fd8669, %fd8667;
	sub.f64 	%fd9772, %fd9772, %fd8670;
	mul.f64 	%fd8671, %fd3385, %fd8668;
	div.rn.f64 	%fd8672, %fd8671, %fd8667;
	sub.f64 	%fd9773, %fd9773, %fd8672;
	mul.f64 	%fd8673, %fd3392, %fd8668;
	div.rn.f64 	%fd8674, %fd8673, %fd8667;
	sub.f64 	%fd9774, %fd9774, %fd8674;
$L__BB1_2581:
	add.s64 	%rd136, %rd11, 103;
	setp.ge.u64 	%p4131, %rd136, %rd14;
	@%p4131 bra 	$L__BB1_2606;
	setp.lt.s32 	%p4132, %r2, 0;
	setp.eq.s32 	%p4133, %r3, 1062207488;
	ld.shared.f64 	%fd8675, [%r10+824];
	sub.f64 	%fd3412, %fd9758, %fd8675;
	{
	.reg .b32 %temp; 
	mov.b64 	{%temp, %r426}, %fd3412;
	}
	abs.f64 	%fd3413, %fd3412;
	{ // callseq 412, 0
	.param .b64 param0;
	st.param.f64 	[param0], %fd3413;
	.param .b64 param1;
	st.param.f64 	[param1], 0d4000000000000000;
	.param .b64 retval0;
	call.uni (retval0), 
	__internal_accurate_pow, 
	(
	param0, 
	param1
	);
	ld.param.f64 	%fd8676, [retval0];
	} // callseq 412
	setp.lt.s32 	%p4135, %r426, 0;
	neg.f64 	%fd8678, %fd8676;
	selp.f64 	%fd8679, %fd8678, %fd8676, %p4133;
	selp.f64 	%fd8680, %fd8679, %fd8676, %p4135;
	setp.eq.f64 	%p4136, %fd3412, 0d0000000000000000;
	selp.b32 	%r4255, %r426, 0, %p4133;
	or.b32  	%r4256, %r4255, 2146435072;
	selp.b32 	%r4257, %r4256, %r4255, %p4132;
	mov.b32 	%r4258, 0;
	mov.b64 	%fd8681, {%r4258, %r4257};
	selp.f64 	%fd10591, %fd8681, %fd8680, %p4136;
	add.f64 	%fd8682, %fd3412, 0d4000000000000000;
	{
	.reg .b32 %temp; 
	mov.b64 	{%temp, %r4259}, %fd8682;
	}
	and.b32  	%r4260, %r4259, 2146435072;
	setp.ne.s32 	%p4137, %r4260, 2146435072;
	@%p4137 bra 	$L__BB1_2587;
	setp.nan.f64 	%p4138, %fd3412, %fd3412;
	@%p4138 bra 	$L__BB1_2586;
	setp.neu.f64 	%p4139, %fd3413, 0d7FF0000000000000;
	@%p4139 bra 	$L__BB1_2587;
	selp.b32 	%r4261, %r5, %r4, %p1;
	selp.b32 	%r4262, %r4261, %r4, %p4135;
	mov.b32 	%r4263, 0;
	mov.b64 	%fd10591, {%r4263, %r4262};
	bra.uni 	$L__BB1_2587;
$L__BB1_2586:
	mov.f64 	%fd8683, 0d4000000000000000;
	add.rn.f64 	%fd10591, %fd3412, %fd8683;
$L__BB1_2587:
	setp.lt.s32 	%p4141, %r2, 0;
	setp.eq.s32 	%p4142, %r3, 1062207488;
	ld.shared.f64 	%fd8684, [%r11+824];
	sub.f64 	%fd3418, %fd9759, %fd8684;
	{
	.reg .b32 %temp; 
	mov.b64 	{%temp, %r427}, %fd3418;
	}
	abs.f64 	%fd3419, %fd3418;
	{ // callseq 413, 0
	.param .b64 param0;
	st.param.f64 	[param0], %fd3419;
	.param .b64 param1;
	st.param.f64 	[param1], 0d4000000000000000;
	.param .b64 retval0;
	call.uni (retval0), 
	__internal_accurate_pow, 
	(
	param0, 
	param1
	);
	ld.param.f64 	%fd8685, [retval0];
	} // callseq 413
	setp.lt.s32 	%p4144, %r427, 0;
	neg.f64 	%fd8687, %fd8685;
	selp.f64 	%fd8688, %fd8687, %fd8685, %p4142;
	selp.f64 	%fd8689, %fd8688, %fd8685, %p4144;
	setp.eq.f64 	%p4145, %fd3418, 0d0000000000000000;
	selp.b32 	%r4264, %r427, 0, %p4142;
	or.b32  	%r4265, %r4264, 2146435072;
	selp.b32 	%r4266, %r4265, %r4264, %p4141;
	mov.b32 	%r4267, 0;
	mov.b64 	%fd8690, {%r4267, %r4266};
	selp.f64 	%fd10592, %fd8690, %fd8689, %p4145;
	add.f64 	%fd8691, %fd3418, 0d4000000000000000;
	{
	.reg .b32 %temp; 
	mov.b64 	{%temp, %r4268}, %fd8691;
	}
	and.b32  	%r4269, %r4268, 2146435072;
	setp.ne.s32 	%p4146, %r4269, 2146435072;
	@%p4146 bra 	$L__BB1_2592;
	setp.nan.f64 	%p4147, %fd3418, %fd3418;
	@%p4147 bra 	$L__BB1_2591;
	setp.neu.f64 	%p4148, %fd3419, 0d7FF0000000000000;
	@%p4148 bra 	$L__BB1_2592;
	selp.b32 	%r4270, %r5, %r4, %p1;
	selp.b32 	%r4271, %r4270, %r4, %p4144;
	mov.b32 	%r4272, 0;
	mov.b64 	%fd10592, {%r4272, %r4271};
	bra.uni 	$L__BB1_2592;
$L__BB1_2591:
	mov.f64 	%fd8692, 0d4000000000000000;
	add.rn.f64 	%fd10592, %fd3418, %fd8692;
$L__BB1_2592:
	setp.lt.s32 	%p4150, %r2, 0;
	setp.eq.s32 	%p4151, %r3, 1062207488;
	setp.eq.f64 	%p4153, %fd3418, 0d3FF0000000000000;
	selp.f64 	%fd8693, 0d3FF0000000000000, %fd10592, %p4153;
	add.f64 	%fd8694, %fd10591, 0d3EB0C6F7A0B5ED8D;
	setp.eq.f64 	%p4154, %fd3412, 0d3FF0000000000000;
	selp.f64 	%fd8695, 0d3FF000010C6F7A0B, %fd8694, %p4154;
	add.f64 	%fd3424, %fd8695, %fd8693;
	ld.shared.f64 	%fd8696, [%r12+824];
	sub.f64 	%fd3425, %fd9760, %fd8696;
	{
	.reg .b32 %temp; 
	mov.b64 	{%temp, %r428}, %fd3425;
	}
	abs.f64 	%fd3426, %fd3425;
	{ // callseq 414, 0
	.param .b64 param0;
	st.param.f64 	[param0], %fd3426;
	.param .b64 param1;
	st.param.f64 	[param1], 0d4000000000000000;
	.param .b64 retval0;
	call.uni (retval0), 
	__internal_accurate_pow, 
	(
	param0, 
	param1
	);
	ld.param.f64 	%fd8697, [retval0];
	} // callseq 414
	setp.lt.s32 	%p4155, %r428, 0;
	neg.f64 	%fd8699, %fd8697;
	selp.f64 	%fd8700, %fd8699, %fd8697, %p4151;
	selp.f64 	%fd8701, %fd8700, %fd8697, %p4155;
	setp.eq.f64 	%p4156, %fd3425, 0d0000000000000000;
	selp.b32 	%r4273, %r428, 0, %p4151;
	or.b32  	%r4274, %r4273, 2146435072;
	selp.b32 	%r4275, %r4274, %r4273, %p4150;
	mov.b32 	%r4276, 0;
	mov.b64 	%fd8702, {%r4276, %r4275};
	selp.f64 	%fd10593, %fd8702, %fd8701, %p4156;
	add.f64 	%fd8703, %fd3425, 0d4000000000000000;
	{
	.reg .b32 %temp; 
	mov.b64 	{%temp, %r4277}, %fd8703;
	}
	and.b32  	%r4278, %r4277, 2146435072;
	setp.ne.s32 	%p4157, %r4278, 2146435072;
	@%p4157 bra 	$L__BB1_2597;
	setp.nan.f64 	%p4158, %fd3425, %fd3425;
	@%p4158 bra 	$L__BB1_2596;
	setp.neu.f64 	%p4159, %fd3426, 0d7FF0000000000000;
	@%p4159 bra 	$L__BB1_2597;
	selp.b32 	%r4279, %r5, %r4, %p1;
	selp.b32 	%r4280, %r4279, %r4, %p4155;
	mov.b32 	%r4281, 0;
	mov.b64 	%fd10593, {%r4281, %r4280};
	bra.uni 	$L__BB1_2597;
$L__BB1_2596:
	mov.f64 	%fd8704, 0d4000000000000000;
	add.rn.f64 	%fd10593, %fd3425, %fd8704;
$L__BB1_2597:
	setp.eq.f64 	%p4161, %fd3425, 0d3FF0000000000000;
	selp.f64 	%fd8705, 0d3FF0000000000000, %fd10593, %p4161;
	add.f64 	%fd3431, %fd3424, %fd8705;
	{
	.reg .b32 %temp; 
	mov.b64 	{%temp, %r429}, %fd3431;
	}
	abs.f64 	%fd3432, %fd3431;
	setp.eq.f64 	%p4162, %fd3431, 0d0000000000000000;
	@%p4162 bra 	$L__BB1_2599;
	setp.lt.s32 	%p4163, %r429, 0;
	{ // callseq 415, 0
	.param .b64 param0;
	st.param.f64 	[param0], %fd3432;
	.param .b64 param1;
	st.param.f64 	[param1], 0d3FF8000000000000;
	.param .b64 retval0;
	call.uni (retval0), 
	__internal_accurate_pow, 
	(
	param0, 
	param1
	);
	ld.param.f64 	%fd8706, [retval0];
	} // callseq 415
	selp.f64 	%fd10595, 0dFFF8000000000000, %fd8706, %p4163;
	bra.uni 	$L__BB1_2600;
$L__BB1_2599:
	setp.lt.s32 	%p4164, %r6, 0;
	setp.eq.s32 	%p4165, %r7, 1073741824;
	selp.b32 	%r4282, %r429, 0, %p4165;
	or.b32  	%r4283, %r4282, 2146435072;
	selp.b32 	%r4284, %r4283, %r4282, %p4164;
	mov.b32 	%r4285, 0;
	mov.b64 	%fd10595, {%r4285, %r4284};
$L__BB1_2600:
	add.f64 	%fd8708, %fd3431, 0d3FF8000000000000;
	{
	.reg .b32 %temp; 
	mov.b64 	{%temp, %r4286}, %fd8708;
	}
	and.b32  	%r4287, %r4286, 2146435072;
	setp.ne.s32 	%p4166, %r4287, 2146435072;
	@%p4166 bra 	$L__BB1_2605;
	setp.nan.f64 	%p4167, %fd3431, %fd3431;
	@%p4167 bra 	$L__BB1_2604;
	setp.neu.f64 	%p4168, %fd3432, 0d7FF0000000000000;
	@%p4168 bra 	$L__BB1_2605;
	setp.lt.s32 	%p4169, %r429, 0;
	selp.b32 	%r4288, %r9, %r8, %p2;
	selp.b32 	%r4289, %r4288, %r8, %p4169;
	mov.b32 	%r4290, 0;
	mov.b64 	%fd10595, {%r4290, %r4289};
	bra.uni 	$L__BB1_2605;
$L__BB1_2604:
	mov.f64 	%fd8709, 0d3FF8000000000000;
	add.rn.f64 	%fd10595, %fd3431, %fd8709;
$L__BB1_2605:
	setp.eq.f64 	%p4170, %fd3431, 0d3FF0000000000000;
	selp.f64 	%fd8710, 0d3FF0000000000000, %fd10595, %p4170;
	ld.shared.f64 	%fd8711, [%r13+824];
	mul.f64 	%fd8712, %fd3412, %fd8711;
	div.rn.f64 	%fd8713, %fd8712, %fd8710;
	sub.f64 	%fd9772, %fd9772, %fd8713;
	mul.f64 	%fd8714, %fd3418, %fd8711;
	div.rn.f64 	%fd8715, %fd8714, %fd8710;
	sub.f64 	%fd9773, %fd9773, %fd8715;
	mul.f64 	%fd8716, %fd3425, %fd8711;
	div.rn.f64 	%fd8717, %fd8716, %fd8710;
	sub.f64 	%fd9774, %fd9774, %fd8717;
$L__BB1_2606:
	add.s64 	%rd137, %rd11, 104;
	setp.ge.u64 	%p4171, %rd137, %rd14;
	@%p4171 bra 	$L__BB1_2631;
	setp.lt.s32 	%p4172, %r2, 0;
	setp.eq.s32 	%p4173, %r3, 1062207488;
	ld.shared.f64 	%fd8718, [%r10+832];
	sub.f64 	%fd3445, %fd9758, %fd8718;
	{
	.reg .b32 %temp; 
	mov.b64 	{%temp, %r430}, %fd3445;
	}
	abs.f64 	%fd3446, %fd3445;
	{ // callseq 416, 0
	.param .b64 param0;
	st.param.f64 	[param0], %fd3446;
	.param .b64 param1;
	st.param.f64 	[param1], 0d4000000000000000;
	.param .b64 retval0;
	call.uni (retval0), 
	__internal_accurate_pow, 
	(
	param0, 
	param1
	);
	ld.param.f64 	%fd8719, [retval0];
	} // callseq 416
	setp.lt.s32 	%p4175, %r430, 0;
	neg.f64 	%fd8721, %fd8719;
	selp.f64 	%fd8722, %fd8721, %fd8719, %p4173;
	selp.f64 	%fd8723, %fd8722, %fd8719, %p4175;
	setp.eq.f64 	%p4176, %fd3445, 0d0000000000000000;
	selp.b32 	%r4291, %r430, 0, %p4173;
	or.b32  	%r4292, %r4291, 2146435072;
	selp.b32 	%r4293, %r4292, %r4291, %p4172;
	mov.b32 	%r4294, 0;
	mov.b64 	%fd8724, {%r4294, %r4293};
	selp.f64 	%fd10599, %fd8724, %fd8723, %p4176;
	add.f64 	%fd8725, %fd3445, 0d4000000000000000;
	{
	.reg .b32 %temp; 
	mov.b64 	{%temp, %r4295}, %fd8725;
	}
	and.b32  	%r4296, %r4295, 2146435072;
	setp.ne.s32 	%p4177, %r4296, 2146435072;
	@%p4177 bra 	$L__BB1_2612;
	setp.nan.f64 	%p4178, %fd3445, %fd3445;
	@%p4178 bra 	$L__BB1_2611;
	setp.neu.f64 	%p4179, %fd3446, 0d7FF0000000000000;
	@%p4179 bra 	$L__BB1_2612;
	selp.b32 	%r4297, %r5, %r4, %p1;
	selp.b32 	%r4298, %r4297, %r4, %p4175;
	mov.b32 	%r4299, 0;
	mov.b64 	%fd10599, {%r4299, %r4298};
	bra.uni 	$L__BB1_2612;
$L__BB1_2611:
	mov.f64 	%fd8726, 0d4000000000000000;
	add.rn.f64 	%fd10599, %fd3445, %fd8726;
$L__BB1_2612:
	setp.lt.s32 	%p4181, %r2, 0;
	setp.eq.s32 	%p4182, %r3, 1062207488;
	ld.shared.f64 	%fd8727, [%r11+832];
	sub.f64 	%fd3451, %fd9759, %fd8727;
	{
	.reg .b32 %temp; 
	mov.b64 	{%temp, %r431}, %fd3451;
	}
	abs.f64 	%fd3452, %fd3451;
	{ // callseq 417, 0
	.param .b64 param0;
	st.param.f64 	[param0], %fd3452;
	.param .b64 param1;
	st.param.f64 	[param1], 0d4000000000000000;
	.param .b64 retval0;
	call.uni (retval0), 
	__internal_accurate_pow, 
	(
	param0, 
	param1
	);
	ld.param.f64 	%fd8728, [retval0];
	} // callseq 417
	setp.lt.s32 	%p4184, %r431, 0;
	neg.f64 	%fd8730, %fd8728;
	selp.f64 	%fd8731, %fd8730, %fd8728, %p4182;
	selp.f64 	%fd8732, %fd8731, %fd8728, %p4184;
	setp.eq.f64 	%p4185, %fd3451, 0d0000000000000000;
	selp.b32 	%r4300, %r431, 0, %p4182;
	or.b32  	%r4301, %r4300, 2146435072;
	selp.b32 	%r4302, %r4301, %r4300, %p4181;
	mov.b32 	%r4303, 0;
	mov.b64 	%fd8733, {%r4303, %r4302};
	selp.f64 	%fd10600, %fd8733, %fd8732, %p4185;
	add.f64 	%fd8734, %fd3451, 0d4000000000000000;
	{
	.reg .b32 %temp; 
	mov.b64 	{%temp, %r4304}, %fd8734;
	}
	and.b32  	%r4305, %r4304, 2146435072;
	setp.ne.s32 	%p4186, %r4305, 2146435072;
	@%p4186 bra 	$L__BB1_2617;
	setp.nan.f64 	%p4187, %fd3451, %fd3451;
	@%p4187 bra 	$L__BB1_2616;
	setp.neu.f64 	%p4188, %fd3452, 0d7FF0000000000000;
	@%p4188 bra 	$L__BB1_2617;
	selp.b32 	%r4306, %r5, %r4, %p1;
	selp.b32 	%r4307, %r4306, %r4, %p4184;
	mov.b32 	%r4308, 0;
	mov.b64 	%fd10600, {%r4308, %r4307};
	bra.uni 	$L__BB1_2617;
$L__BB1_2616:
	mov.f64 	%fd8735, 0d4000000000000000;
	add.rn.f64 	%fd10600, %fd3451, %fd8735;
$L__BB1_2617:
	setp.lt.s32 	%p4190, %r2, 0;
	setp.eq.s32 	%p4191, %r3, 1062207488;
	setp.eq.f64 	%p4193, %fd3451, 0d3FF0000000000000;
	selp.f64 	%fd8736, 0d3FF0000000000000, %fd10600, %p4193;
	add.f64 	%fd8737, %fd10599, 0d3EB0C6F7A0B5ED8D;
	setp.eq.f64 	%p4194, %fd3445, 0d3FF0000000000000;
	selp.f64 	%fd8738, 0d3FF000010C6F7A0B, %fd8737, %p4194;
	add.f64 	%fd3457, %fd8738, %fd8736;
	ld.shared.f64 	%fd8739, [%r12+832];
	sub.f64 	%fd3458, %fd9760, %fd8739;
	{
	.reg .b32 %temp; 
	mov.b64 	{%temp, %r432}, %fd3458;
	}
	abs.f64 	%fd3459, %fd3458;
	{ // callseq 418, 0
	.param .b64 param0;
	st.param.f64 	[param0], %fd3459;
	.param .b64 param1;
	st.param.f64 	[param1], 0d4000000000000000;
	.param .b64 retval0;
	call.uni (retval0), 
	__internal_accurate_pow, 
	(
	param0, 
	param1
	);
	ld.param.f64 	%fd8740, [retval0];
	} // callseq 418
	setp.lt.s32 	%p4195, %r432, 0;
	neg.f64 	%fd8742, %fd8740;
	selp.f64 	%fd8743, %fd8742, %fd8740, %p4191;
	selp.f64 	%fd8744, %fd8743, %fd8740, %p4195;
	setp.eq.f64 	%p4196, %fd3458, 0d0000000000000000;
	selp.b32 	%r4309, %r432, 0, %p4191;
	or.b32  	%r4310, %r4309, 2146435072;
	selp.b32 	%r4311, %r4310, %r4309, %p4190;
	mov.b32 	%r4312, 0;
	mov.b64 	%fd8745, {%r4312, %r4311};
	selp.f64 	%fd10601, %fd8745, %fd8744, %p4196;
	add.f64 	%fd8746, %fd3458, 0d4000000000000000;
	{
	.reg .b32 %temp; 
	mov.b64 	{%temp, %r4313}, %fd8746;
	}
	and.b32  	%r4314, %r4313, 2146435072;
	setp.ne.s32 	%p4197, %r4314, 2146435072;
	@%p4197 bra 	$L__BB1_2622;
	setp.nan.f64 	%p4198, %fd3458, %fd3458;
	@%p4198 bra 	$L__BB1_2621;
	setp.neu.f64 	%p4199, %fd3459, 0d7FF0000000000000;
	@%p4199 bra 	$L__BB1_2622;
	selp.b32 	%r4315, %r5, %r4, %p1;
	selp.b32 	%r4316, %r4315, %r4, %p4195;
	mov.b32 	%r4317, 0;
	mov.b64 	%fd10601, {%r4317, %r4316};
	bra.uni 	$L__BB1_2622;
$L__BB1_2621:
	mov.f64 	%fd8747, 0d4000000000000000;
	add.rn.f64 	%fd10601, %fd3458, %fd8747;
$L__BB1_2622:
	setp.eq.f64 	%p4201, %fd3458, 0d3FF0000000000000;
	selp.f64 	%fd8748, 0d3FF0000000000000, %fd10601, %p4201;
	add.f64 	%fd3464, %fd3457, %fd8748;
	{
	.reg .b32 %temp; 
	mov.b64 	{%temp, %r433}, %fd3464;
	}
	abs.f64 	%fd3465, %fd3464;
	setp.eq.f64 	%p4202, %fd3464, 0d0000000000000000;
	@%p4202 bra 	$L__BB1_2624;
	setp.lt.s32 	%p4203, %r433, 0;
	{ // callseq 419, 0
	.param .b64 param0;
	st.param.f64 	[param0], %fd3465;
	.param .b64 param1;
	st.param.f64 	[param1], 0d3FF8000000000000;
	.param .b64 retval0;
	call.uni (retval0), 
	__internal_accurate_pow, 
	(
	param0, 
	param1
	);
	ld.param.f64 	%fd8749, [retval0];
	} // callseq 419
	selp.f64 	%fd10603, 0dFFF8000000000000, %fd8749, %p4203;
	bra.uni 	$L__BB1_2625;
$L__BB1_2624:
	setp.lt.s32 	%p4204, %r6, 0;
	setp.eq.s32 	%p4205, %r7, 1073741824;
	selp.b32 	%r4318, %r433, 0, %p4205;
	or.b32  	%r4319, %r4318, 2146435072;
	selp.b32 	%r4320, %r4319, %r4318, %p4204;
	mov.b32 	%r4321, 0;
	mov.b64 	%fd10603, {%r4321, %r4320};
$L__BB1_2625:
	add.f64 	%fd8751, %fd3464, 0d3FF8000000000000;
	{
	.reg .b32 %temp; 
	mov.b64 	{%temp, %r4322}, %fd8751;
	}
	and.b32  	%r4323, %r4322, 2146435072;
	setp.ne.s32 	%p4206, %r4323, 2146435072;
	@%p4206 bra 	$L__BB1_2630;
	setp.nan.f64 	%p4207, %fd3464, %fd3464;
	@%p4207 bra 	$L__BB1_2629;
	setp.neu.f64 	%p4208, %fd3465, 0d7FF0000000000000;
	@%p4208 bra 	$L__BB1_2630;
	setp.lt.s32 	%p4209, %r433, 0;
	selp.b32 	%r4324, %r9, %r8, %p2;
	selp.b32 	%r4325, %r4324, %r8, %p4209;
	mov.b32 	%r4326, 0;
	mov.b64 	%fd10603, {%r4326, %r4325};
	bra.uni 	$L__BB1_2630;
$L__BB1_2629:
	mov.f64 	%fd8752, 0d3FF8000000000000;
	add.rn.f64 	%fd10603, %fd3464, %fd8752;
$L__BB1_2630:
	setp.eq.f64 	%p4210, %fd3464, 0d3FF0000000000000;
	selp.f64 	%fd8753, 0d3FF0000000000000, %fd10603, %p4210;
	ld.shared.f64 	%fd8754, [%r13+832];
	mul.f64 	%fd8755, %fd3445, %fd8754;
	div.rn.f64 	%fd8756, %fd8755, %fd8753;
	sub.f64 	%fd9772, %fd9772, %fd8756;
	mul.f64 	%fd8757, %fd3451, %fd8754;
	div.rn.f64 	%fd8758, %fd8757, %fd8753;
	sub.f64 	%fd9773, %fd9773, %fd8758;
	mul.f64 	%fd8759, %fd3458, %fd8754;
	div.rn.f64 	%fd8760, %fd8759, %fd8753;
	sub.f64 	%fd9774, %fd9774, %fd8760;
$L__BB1_2631:
	add.s64 	%rd138, %rd11, 105;
	setp.ge.u64 	%p4211, %rd138, %rd14;
	@%p4211 bra 	$L__BB1_2656;
	setp.lt.s32 	%p4212, %r2, 0;
	setp.eq.s32 	%p4213, %r3, 1062207488;
	ld.shared.f64 	%fd8761, [%r10+840];
	sub.f64 	%fd3478, %fd9758, %fd8761;
	{
	.reg .b32 %temp; 
	mov.b64 	{%temp, %r434}, %fd3478;
	}
	abs.f64 	%fd3479, %fd3478;
	{ // callseq 420, 0
	.param .b64 param0;
	st.param.f64 	[param0], %fd3479;
	.param .b64 param1;
	st.param.f64 	[param1], 0d4000000000000000;
	.param .b64 retval0;
	call.uni (retval0), 
	__internal_accurate_pow, 
	(
	param0, 
	param1
	);
	ld.param.f64 	%fd8762, [retval0];
	} // callseq 420
	setp.lt.s32 	%p4215, %r434, 0;
	neg.f64 	%fd8764, %fd8762;
	selp.f64 	%fd8765, %fd8764, %fd8762, %p4213;
	selp.f64 	%fd8766, %fd8765, %fd8762, %p4215;
	setp.eq.f64 	%p4216, %fd3478, 0d0000000000000000;
	selp.b32 	%r4327, %r434, 0, %p4213;
	or.b32  	%r4328, %r4327, 2146435072;
	selp.b32 	%r4329, %r4328, %r4327, %p4212;
	mov.b32 	%r4330, 0;
	mov.b64 	%fd8767, {%r4330, %r4329};
	selp.f64 	%fd10607, %fd8767, %fd8766, %p4216;
	add.f64 	%fd8768, %fd3478, 0d4000000000000000;
	{
	.reg .b32 %temp; 
	mov.b64 	{%temp, %r4331}, %fd8768;
	}
	and.b32  	%r4332, %r4331, 2146435072;
	setp.ne.s32 	%p4217, %r4332, 2146435072;
	@%p4217 bra 	$L__BB1_2637;
	setp.nan.f64 	%p4218, %fd3478, %fd3478;
	@%p4218 bra 	$L__BB1_2636;
	setp.neu.f64 	%p4219, %fd3479, 0d7FF0000000000000;
	@%p4219 bra 	$L__BB1_2637;
	selp.b32 	%r4333, %r5, %r4, %p1;
	selp.b32 	%r4334, %r4333, %r4, %p4215;
	mov.b32 	%r4335, 0;
	mov.b64 	%fd10607, {%r4335, %r4334};
	bra.uni 	$L__BB1_2637;
$L__BB1_2636:
	mov.f64 	%fd8769, 0d4000000000000000;
	add.rn.f64 	%fd10607, %fd3478, %fd8769;
$L__BB1_2637:
	setp.lt.s32 	%p4221, %r2, 0;
	setp.eq.s32 	%p4222, %r3, 1062207488;
	ld.shared.f64 	%fd8770, [%r11+840];
	sub.f64 	%fd3484, %fd9759, %fd8770;
	{
	.reg .b32 %temp; 
	mov.b64 	{%temp, %r435}, %fd3484;
	}
	abs.f64 	%fd3485, %fd3484;
	{ // callseq 421, 0
	.param .b64 param0;
	st.param.f64 	[param0], %fd3485;
	.param .b64 param1;
	st.param.f64 	[param1], 0d4000000000000000;
	.param .b64 retval0;
	call.uni (retval0), 
	__internal_accurate_pow, 
	(
	param0, 
	param1
	);
	ld.param.f64 	%fd8771, [retval0];
	} // callseq 421
	setp.lt.s32 	%p4224, %r435, 0;
	neg.f64 	%fd8773, %fd8771;
	selp.f64 	%fd8774, %fd8773, %fd8771, %p4222;
	selp.f64 	%fd8775, %fd8774, %fd8771, %p4224;
	setp.eq.f64 	%p4225, %fd3484, 0d0000000000000000;
	selp.b32 	%r4336, %r435, 0, %p4222;
	or.b32  	%r4337, %r4336, 2146435072;
	selp.b32 	%r4338, %r4337, %r4336, %p4221;
	mov.b32 	%r4339, 0;
	mov.b64 	%fd8776, {%r4339, %r4338};
	selp.f64 	%fd10608, %fd8776, %fd8775, %p4225;
	add.f64 	%fd8777, %fd3484, 0d4000000000000000;
	{
	.reg .b32 %temp; 
	mov.b64 	{%temp, %r4340}, %fd8777;
	}
	and.b32  	%r4341, %r4340, 2146435072;
	setp.ne.s32 	%p4226, %r4341, 2146435072;
	@%p4226 bra 	$L__BB1_2642;
	setp.nan.f64 	%p4227, %fd3484, %fd3484;
	@%p4227 bra 	$L__BB1_2641;
	setp.neu.f64 	%p4228, %fd3485, 0d7FF0000000000000;
	@%p4228 bra 	$L__BB1_2642;
	selp.b32 	%r4342, %r5, %r4, %p1;
	selp.b32 	%r4343, %r4342, %r4, %p4224;
	mov.b32 	%r4344, 0;
	mov.b64 	%fd10608, {%r4344, %r4343};
	bra.uni 	$L__BB1_2642;
$L__BB1_2641:
	mov.f64 	%fd8778, 0d4000000000000000;
	add.rn.f64 	%fd10608, %fd3484, %fd8778;
$L__BB1_2642:
	setp.lt.s32 	%p4230, %r2, 0;
	setp.eq.s32 	%p4231, %r3, 1062207488;
	setp.eq.f64 	%p4233, %fd3484, 0d3FF0000000000000;
	selp.f64 	%fd8779, 0d3FF0000000000000, %fd10608, %p4233;
	add.f64 	%fd8780, %fd10607, 0d3EB0C6F7A0B5ED8D;
	setp.eq.f64 	%p4234, %fd3478, 0d3FF0000000000000;
	selp.f64 	%fd8781, 0d3FF000010C6F7A0B, %fd8780, %p4234;
	add.f64 	%fd3490, %fd8781, %fd8779;
	ld.shared.f64 	%fd8782, [%r12+840];
	sub.f64 	%fd3491, %fd9760, %fd8782;
	{
	.reg .b32 %temp; 
	mov.b64 	{%temp, %r436}, %fd3491;
	}
	abs.f64 	%fd3492, %fd3491;
	{ // callseq 422, 0
	.param .b64 param0;
	st.param.f64 	[param0], %fd3492;
	.param .b64 param1;
	st.param.f64 	[param1], 0d4000000000000000;
	.param .b64 retval0;
	call.uni (retval0), 
	__internal_accurate_pow, 
	(
	param0, 
	param1
	);
	ld.param.f64 	%fd8783, [retval0];
	} // callseq 422
	setp.lt.s32 	%p4235, %r436, 0;
	neg.f64 	%fd8785, %fd8783;
	selp.f64 	%fd8786, %fd8785, %fd8783, %p4231;
	selp.f64 	%fd8787, %fd8786, %fd8783, %p4235;
	setp.eq.f64 	%p4236, %fd3491, 0d0000000000000000;
	selp.b32 	%r4345, %r436, 0, %p4231;
	or.b32  	%r4346, %r4345, 2146435072;
	selp.b32 	%r4347, %r4346, %r4345, %p4230;
	mov.b32 	%r4348, 0;
	mov.b64 	%fd8788, {%r4348, %r4347};
	selp.f64 	%fd10609, %fd8788, %fd8787, %p4236;
	add.f64 	%fd8789, %fd3491, 0d4000000000000000;
	{
	.reg .b32 %temp; 
	mov.b64 	{%temp, %r4349}, %fd8789;
	}
	and.b32  	%r4350, %r4349, 2146435072;
	setp.ne.s32 	%p4237, %r4350, 2146435072;
	@%p4237 bra 	$L__BB1_2647;
	setp.nan.f64 	%p4238, %fd3491, %fd3491;
	@%p4238 bra 	$L__BB1_2646;
	setp.neu.f64 	%p4239, %fd3492, 0d7FF0000000000000;
	@%p4239 bra 	$L__BB1_2647;
	selp.b32 	%r4351, %r5, %r4, %p1;
	selp.b32 	%r4352, %r4351, %r4, %p4235;
	mov.b32 	%r4353, 0;
	mov.b64 	%fd10609, {%r4353, %r4352};
	bra.uni 	$L__BB1_2647;
$L__BB1_2646:
	mov.f64 	%fd8790, 0d4000000000000000;
	add.rn.f64 	%fd10609, %fd3491, %fd8790;
$L__BB1_2647:
	setp.eq.f64 	%p4241, %fd3491, 0d3FF0000000000000;
	selp.f64 	%fd8791, 0d3FF0000000000000, %fd10609, %p4241;
	add.f64 	%fd3497, %fd3490, %fd8791;
	{
	.reg .b32 %temp; 
	mov.b64 	{%temp, %r437}, %fd3497;
	}
	abs.f64 	%fd3498, %fd3497;
	setp.eq.f64 	%p4242, %fd3497, 0d0000000000000000;
	@%p4242 bra 	$L__BB1_2649;
	setp.lt.s32 	%p4243, %r437, 0;
	{ // callseq 423, 0
	.param .b64 param0;
	st.param.f64 	[param0], %fd3498;
	.param .b64 param1;
	st.param.f64 	[param1], 0d3FF8000000000000;
	.param .b64 retval0;
	call.uni (retval0), 
	__internal_accurate_pow, 
	(
	param0, 
	param1
	);
	ld.param.f64 	%fd8792, [retval0];
	} // callseq 423
	selp.f64 	%fd10611, 0dFFF8000000000000, %fd8792, %p4243;
	bra.uni 	$L__BB1_2650;
$L__BB1_2649:
	setp.lt.s32 	%p4244, %r6, 0;
	setp.eq.s32 	%p4245, %r7, 1073741824;
	selp.b32 	%r4354, %r437, 0, %p4245;
	or.b32  	%r4355, %r4354, 2146435072;
	selp.b32 	%r4356, %r4355, %r4354, %p4244;
	mov.b32 	%r4357, 0;
	mov.b64 	%fd10611, {%r4357, %r4356};
$L__BB1_2650:
	add.f64 	%fd8794, %fd3497, 0d3FF8000000000000;
	{
	.reg .b32 %temp; 
	mov.b64 	{%temp, %r4358}, %fd8794;
	}
	and.b32  	%r4359, %r4358, 2146435072;
	setp.ne.s32 	%p4246, %r4359, 2146435072;
	@%p4246 bra 	$L__BB1_2655;
	setp.nan.f64 	%p4247, %fd3497, %fd3497;
	@%p4247 bra 	$L__BB1_2654;
	setp.neu.f64 	%p4248, %fd3498, 0d7FF0000000000000;
	@%p4248 bra 	$L__BB1_2655;
	setp.lt.s32 	%p4249, %r437, 0;
	selp.b32 	%r4360, %r9, %r8, %p2;
	selp.b32 	%r4361, %r4360, %r8, %p4249;
	mov.b32 	%r4362, 0;
	mov.b64 	%fd10611, {%r4362, %r4361};
	bra.uni 	$L__BB1_2655;
$L__BB1_2654:
	mov.f64 	%fd8795, 0d3FF8000000000000;
	add.rn.f64 	%fd10611, %fd3497, %fd8795;
$L__BB1_2655:
	setp.eq.f64 	%p4250, %fd3497, 0d3FF0000000000000;
	selp.f64 	%fd8796, 0d3FF0000000000000, %fd10611, %p4250;
	ld.shared.f64 	%fd8797, [%r13+840];
	mul.f64 	%fd8798, %fd3478, %fd8797;
	div.rn.f64 	%fd8799, %fd8798, %fd8796;
	sub.f64 	%fd9772, %fd9772, %fd8799;
	mul.f64 	%fd8800, %fd3484, %fd8797;
	div.rn.f64 	%fd8801, %fd8800, %fd8796;
	sub.f64 	%fd9773, %fd9773, %fd8801;
	mul.f64 	%fd8802, %fd3491, %fd8797;
	div.rn.f64 	%fd8803, %fd8802, %fd8796;
	sub.f64 	%fd9774, %fd9774, %fd8803;
$L__BB1_2656:
	add.s64 	%rd139, %rd11, 106;
	setp.ge.u64 	%p4251, %rd139, %rd14;
	@%p4251 bra 	$L__BB1_2681;
	setp.lt.s32 	%p4252, %r2, 0;
	setp.eq.s32 	%p4253, %r3, 1062207488;
	ld.shared.f64 	%fd8804, [%r10+848];
	sub.f64 	%fd3511, %fd9758, %fd8804;
	{
	.reg .b32 %temp; 
	mov.b64 	{%temp, %r438}, %fd3511;
	}
	abs.f64 	%fd3512, %fd3511;
	{ // callseq 424, 0
	.param .b64 param0;
	st.param.f64 	[param0], %fd3512;
	.param .b64 param1;
	st.param.f64 	[param1], 0d4000000000000000;
	.param .b64 retval0;
	call.uni (retval0), 
	__internal_accurate_pow, 
	(
	param0, 
	param1
	);
	ld.param.f64 	%fd8805, [retval0];
	} // callseq 424
	setp.lt.s32 	%p4255, %r438, 0;
	neg.f64 	%fd8807, %fd8805;
	selp.f64 	%fd8808, %fd8807, %fd8805, %p4253;
	selp.f64 	%fd8809, %fd8808, %fd8805, %p4255;
	setp.eq.f64 	%p4256, %fd3511, 0d0000000000000000;
	selp.b32 	%r4363, %r438, 0, %p4253;
	or.b32  	%r4364, %r4363, 2146435072;
	selp.b32 	%r4365, %r4364, %r4363, %p4252;
	mov.b32 	%r4366, 0;
	mov.b64 	%fd8810, {%r4366, %r4365};
	selp.f64 	%fd10615, %fd8810, %fd8809, %p4256;
	add.f64 	%fd8811, %fd3511, 0d4000000000000000;
	{
	.reg .b32 %temp; 
	mov.b64 	{%temp, %r4367}, %fd8811;
	}
	and.b32  	%r4368, %r4367, 2146435072;
	setp.ne.s32 	%p4257, %r4368, 2146435072;
	@%p4257 bra 	$L__BB1_2662;
	setp.nan.f64 	%p4258, %fd3511, %fd3511;
	@%p4258 bra 	$L__BB1_2661;
	setp.neu.f64 	%p4259, %fd3512, 0d7FF0000000000000;
	@%p4259 bra 	$L__BB1_2662;
	selp.b32 	%r4369, %r5, %r4, %p1;
	selp.b32 	%r4370, %r4369, %r4, %p4255;
	mov.b32 	%r4371, 0;
	mov.b64 	%fd10615, {%r4371, %r4370};
	bra.uni 	$L__BB1_2662;
$L__BB1_2661:
	mov.f64 	%fd8812, 0d4000000000000000;
	add.rn.f64 	%fd10615, %fd3511, %fd8812;
$L__BB1_2662:
	setp.lt.s32 	%p4261, %r2, 0;
	setp.eq.s32 	%p4262, %r3, 1062207488;
	ld.shared.f64 	%fd8813, [%r11+848];
	sub.f64 	%fd3517, %fd9759, %fd8813;
	{
	.reg .b32 %temp; 
	mov.b64 	{%temp, %r439}, %fd3517;
	}
	abs.f64 	%fd3518, %fd3517;
	{ // callseq 425, 0
	.param .b64 param0;
	st.param.f64 	[param0], %fd3518;
	.param .b64 param1;
	st.param.f64 	[param1], 0d4000000000000000;
	.param .b64 retval0;
	call.uni (retval0), 
	__internal_accurate_pow, 
	(
	param0, 
	param1
	);
	ld.param.f64 	%fd8814, [retval0];
	} // callseq 425
	setp.lt.s32 	%p4264, %r439, 0;
	neg.f64 	%fd8816, %fd8814;
	selp.f64 	%fd8817, %fd8816, %fd8814, %p4262;
	selp.f64 	%fd8818, %fd8817, %fd8814, %p4264;
	setp.eq.f64 	%p4265, %fd3517, 0d0000000000000000;
	selp.b32 	%r4372, %r439, 0, %p4262;
	or.b32  	%r4373, %r4372, 2146435072;
	selp.b32 	%r4374, %r4373, %r4372, %p4261;
	mov.b32 	%r4375, 0;
	mov.b64 	%fd8819, {%r4375, %r4374};
	selp.f64 	%fd10616, %fd8819, %fd8818, %p4265;
	add.f64 	%fd8820, %fd3517, 0d4000000000000000;
	{
	.reg .b32 %temp; 
	mov.b64 	{%temp, %r4376}, %fd8820;
	}
	and.b32  	%r4377, %r4376, 2146435072;
	setp.ne.s32 	%p4266, %r4377, 2146435072;
	@%p4266 bra 	$L__BB1_2667;
	setp.nan.f64 	%p4267, %fd3517, %fd3517;
	@%p4267 bra 	$L__BB1_2666;
	setp.neu.f64 	%p4268, %fd3518, 0d7FF0000000000000;
	@%p4268 bra 	$L__BB1_2667;
	selp.b32 	%r4378, %r5, %r4, %p1;
	selp.b32 	%r4379, %r4378, %r4, %p4264;
	mov.b32 	%r4380, 0;
	mov.b64 	%fd10616, {%r4380, %r4379};
	bra.uni 	$L__BB1_2667;
$L__BB1_2666:
	mov.f64 	%fd8821, 0d4000000000000000;
	add.rn.f64 	%fd10616, %fd3517, %fd8821;
$L__BB1_2667:
	setp.lt.s32 	%p4270, %r2, 0;
	setp.eq.s32 	%p4271, %r3, 1062207488;
	setp.eq.f64 	%p4273, %fd3517, 0d3FF0000000000000;
	selp.f64 	%fd8822, 0d3FF0000000000000, %fd10616, %p4273;
	add.f64 	%fd8823, %fd10615, 0d3EB0C6F7A0B5ED8D;
	setp.eq.f64 	%p4274, %fd3511, 0d3FF0000000000000;
	selp.f64 	%fd8824, 0d3FF000010C6F7A0B, %fd8823, %p4274;
	add.f64 	%fd3523, %fd8824, %fd8822;
	ld.shared.f64 	%fd8825, [%r12+848];
	sub.f64 	%fd3524, %fd9760, %fd8825;
	{
	.reg .b32 %temp; 
	mov.b64 	{%temp, %r440}, %fd3524;
	}
	abs.f64 	%fd3525, %fd3524;
	{ // callseq 426, 0
	.param .b64 param0;
	st.param.f64 	[param0], %fd3525;
	.param .b64 param1;
	st.param.f64 	[param1], 0d4000000000000000;
	.param .b64 retval0;
	call.uni (retval0), 
	__internal_accurate_pow, 
	(
	param0, 
	param1
	);
	ld.param.f64 	%fd8826, [retval0];
	} // callseq 426
	setp.lt.s32 	%p4275, %r440, 0;
	neg.f64 	%fd8828, %fd8826;
	selp.f64 	%fd8829, %fd8828, %fd8826, %p4271;
	selp.f64 	%fd8830, %fd8829, %fd8826, %p4275;
	setp.eq.f64 	%p4276, %fd3524, 0d0000000000000000;
	selp.b32 	%r4381, %r440, 0, %p4271;
	or.b32  	%r4382, %r4381, 2146435072;
	selp.b32 	%r4383, %r4382, %r4381, %p4270;
	mov.b32 	%r4384, 0;
	mov.b64 	%fd8831, {%r4384, %r4383};
	selp.f64 	%fd10617, %fd8831, %fd8830, %p4276;
	add.f64 	%fd8832, %fd3524, 0d4000000000000000;
	{
	.reg .b32 %temp; 
	mov.b64 	{%temp, %r4385}, %fd8832;
	}
	and.b32  	%r4386, %r4385, 2146435072;
	setp.ne.s32 	%p4277, %r4386, 2146435072;
	@%p4277 bra 	$L__BB1_2672;
	setp.nan.f64 	%p4278, %fd3524, %fd3524;
	@%p4278 bra 	$L__BB1_2671;
	setp.neu.f64 	%p4279, %fd3525, 0d7FF0000000000000;
	@%p4279 bra 	$L__BB1_2672;
	selp.b32 	%r4387, %r5, %r4, %p1;
	selp.b32 	%r4388, %r4387, %r4, %p4275;
	mov.b32 	%r4389, 0;
	mov.b64 	%fd10617, {%r4389, %r4388};
	bra.uni 	$L__BB1_2672;
$L__BB1_2671:
	mov.f64 	%fd8833, 0d4000000000000000;
	add.rn.f64 	%fd10617, %fd3524, %fd8833;
$L__BB1_2672:
	setp.eq.f64 	%p4281, %fd3524, 0d3FF0000000000000;
	selp.f64 	%fd8834, 0d3FF0000000000000, %fd10617, %p4281;
	add.f64 	%fd3530, %fd3523, %fd8834;
	{
	.reg .b32 %temp; 
	mov.b64 	{%temp, %r441}, %fd3530;
	}
	abs.f64 	%fd3531, %fd3530;
	setp.eq.f64 	%p4282, %fd3530, 0d0000000000000000;
	@%p4282 bra 	$L__BB1_2674;
	setp.lt.s32 	%p4283, %r441, 0;
	{ // callseq 427, 0
	.param .b64 param0;
	st.param.f64 	[param0], %fd3531;
	.param .b64 param1;
	st.param.f64 	[param1], 0d3FF8000000000000;
	.param .b64 retval0;
	call.uni (retval0), 
	__internal_accurate_pow, 
	(
	param0, 
	param1
	);
	ld.param.f64 	%fd8835, [retval0];
	} // callseq 427
	selp.f64 	%fd10619, 0dFFF8000000000000, %fd8835, %p4283;
	bra.uni 	$L__BB1_2675;
$L__BB1_2674:
	setp.lt.s32 	%p4284, %r6, 0;
	setp.eq.s32 	%p4285, %r7, 1073741824;
	selp.b32 	%r4390, %r441, 0, %p4285;
	or.b32  	%r4391, %r4390, 2146435072;
	selp.b32 	%r4392, %r4391, %r4390, %p4284;
	mov.b32 	%r4393, 0;
	mov.b64 	%fd10619, {%r4393, %r4392};
$L__BB1_2675:
	add.f64 	%fd8837, %fd3530, 0d3FF8000000000000;
	{
	.reg .b32 %temp; 
	mov.b64 	{%temp, %r4394}, %fd8837;
	}
	and.b32  	%r4395, %r4394, 2146435072;
	setp.ne.s32 	%p4286, %r4395, 2146435072;
	@%p4286 bra 	$L__BB1_2680;
	setp.nan.f64 	%p4287, %fd3530, %fd3530;
	@%p4287 bra 	$L__BB1_2679;
	setp.neu.f64 	%p4288, %fd3531, 0d7FF0000000000000;
	@%p4288 bra 	$L__BB1_2680;
	setp.lt.s32 	%p4289, %r441, 0;
	selp.b32 	%r4396, %r9, %r8, %p2;
	selp.b32 	%r4397, %r4396, %r8, %p4289;
	mov.b32 	%r4398, 0;
	mov.b64 	%fd10619, {%r4398, %r4397};
	bra.uni 	$L__BB1_2680;
$L__BB1_2679:
	mov.f64 	%fd8838, 0d3FF8000000000000;
	add.rn.f64 	%fd10619, %fd3530, %fd8838;
$L__BB1_2680:
	setp.eq.f64 	%p4290, %fd3530, 0d3FF0000000000000;
	selp.f64 	%fd8839, 0d3FF0000000000000, %fd10619, %p4290;
	ld.shared.f64 	%fd8840, [%r13+848];
	mul.f64 	%fd8841, %fd3511, %fd8840;
	div.rn.f64 	%fd8842, %fd8841, %fd8839;
	sub.f64 	%fd9772, %fd9772, %fd8842;
	mul.f64 	%fd8843, %fd3517, %fd8840;
	div.rn.f64 	%fd8844, %fd8843, %fd8839;
	sub.f64 	%fd9773, %fd9773, %fd8844;
	mul.f64 	%fd8845, %fd3524, %fd8840;
	div.rn.f64 	%fd8846, %fd8845, %fd8839;
	sub.f64 	%fd9774, %fd9774, %fd8846;
$L__BB1_2681:
	add.s64 	%rd140, %rd11, 107;
	setp.ge.u64 	%p4291, %rd140, %rd14;
	@%p4291 bra 	$L__BB1_2706;
	setp.lt.s32 	%p4292, %r2, 0;
	setp.eq.s32 	%p4293, %r3, 1062207488;
	ld.shared.f64 	%fd8847, [%r10+856];
	sub.f64 	%fd3544, %fd9758, %fd8847;
	{
	.reg .b32 %temp; 
	mov.b64 	{%temp, %r442}, %fd3544;
	}
	abs.f64 	%fd3545, %fd3544;
	{ // callseq 428, 0
	.param .b64 param0;
	st.param.f64 	[param0], %fd3545;
	.param .b64 param1;
	st.param.f64 	[param1], 0d4000000000000000;
	.param .b64 retval0;
	call.uni (retval0), 
	__internal_accurate_pow, 
	(
	param0, 
	param1
	);
	ld.param.f64 	%fd8848, [retval0];
	} // callseq 428
	setp.lt.s32 	%p4295, %r442, 0;
	neg.f64 	%fd8850, %fd8848;
	selp.f64 	%fd8851, %fd8850, %fd8848, %p4293;
	selp.f64 	%fd8852, %fd8851, %fd8848, %p4295;
	setp.eq.f64 	%p4296, %fd3544, 0d0000000000000000;
	selp.b32 	%r4399, %r442, 0, %p4293;
	or.b32  	%r4400, %r4399, 2146435072;
	selp.b32 	%r4401, %r4400, %r4399, %p4292;
	mov.b32 	%r4402, 0;
	mov.b64 	%fd8853, {%r4402, %r4401};
	selp.f64 	%fd10623, %fd8853, %fd8852, %p4296;
	add.f64 	%fd8854, %fd3544, 0d4000000000000000;
	{
	.reg .b32 %temp; 
	mov.b64 	{%temp, %r4403}, %fd8854;
	}
	and.b32  	%r4404, %r4403, 2146435072;
	setp.ne.s32 	%p4297, %r4404, 2146435072;
	@%p4297 bra 	$L__BB1_2687;
	setp.nan.f64 	%p4298, %fd3544, %fd3544;
	@%p4298 bra 	$L__BB1_2686;
	setp.neu.f64 	%p4299, %fd3545, 0d7FF0000000000000;
	@%p4299 bra 	$L__BB1_2687;
	selp.b32 	%r4405, %r5, %r4, %p1;
	selp.b32 	%r4406, %r4405, %r4, %p4295;
	mov.b32 	%r4407, 0;
	mov.b64 	%fd10623, {%r4407, %r4406};
	bra.uni 	$L__BB1_2687;
$L__BB1_2686:
	mov.f64 	%fd8855, 0d4000000000000000;
	add.rn.f64 	%fd10623, %fd3544, %fd8855;
$L__BB1_2687:
	setp.lt.s32 	%p4301, %r2, 0;
	setp.eq.s32 	%p4302, %r3, 1062207488;
	ld.shared.f64 	%fd8856, [%r11+856];
	sub.f64 	%fd3550, %fd9759, %fd8856;
	{
	.reg .b32 %temp; 
	mov.b64 	{%temp, %r443}, %fd3550;
	}
	abs.f64 	%fd3551, %fd3550;
	{ // callseq 429, 0
	.param .b64 param0;
	st.param.f64 	[param0], %fd3551;
	.param .b64 param1;
	st.param.f64 	[param1], 0d4000000000000000;
	.param .b64 retval0;
	call.uni (retval0), 
	__internal_accurate_pow, 
	(
	param0, 
	param1
	);
	ld.param.f64 	%fd8857, [retval0];
	} // callseq 429
	setp.lt.s32 	%p4304, %r443, 0;
	neg.f64 	%fd8859, %fd8857;
	selp.f64 	%fd8860, %fd8859, %fd8857, %p4302;
	selp.f64 	%fd8861, %fd8860, %fd8857, %p4304;
	setp.eq.f64 	%p4305, %fd3550, 0d0000000000000000;
	selp.b32 	%r4408, %r443, 0, %p4302;
	or.b32  	%r4409, %r4408, 2146435072;
	selp.b32 	%r4410, %r4409, %r4408, %p4301;
	mov.b32 	%r4411, 0;
	mov.b64 	%fd8862, {%r4411, %r4410};
	selp.f64 	%fd10624, %fd8862, %fd8861, %p4305;
	add.f64 	%fd8863, %fd3550, 0d4000000000000000;
	{
	.reg .b32 %temp; 
	mov.b64 	{%temp, %r4412}, %fd8863;
	}
	and.b32  	%r4413, %r4412, 2146435072;
	setp.ne.s32 	%p4306, %r4413, 2146435072;
	@%p4306 bra 	$L__BB1_2692;
	setp.nan.f64 	%p4307, %fd3550, %fd3550;
	@%p4307 bra 	$L__BB1_2691;
	setp.neu.f64 	%p4308, %fd3551, 0d7FF0000000000000;
	@%p4308 bra 	$L__BB1_2692;
	selp.b32 	%r4414, %r5, %r4, %p1;
	selp.b32 	%r4415, %r4414, %r4, %p4304;
	mov.b32 	%r4416, 0;
	mov.b64 	%fd10624, {%r4416, %r4415};
	bra.uni 	$L__BB1_2692;
$L__BB1_2691:
	mov.f64 	%fd8864, 0d4000000000000000;
	add.rn.f64 	%fd10624, %fd3550, %fd8864;
$L__BB1_2692:
	setp.lt.s32 	%p4310, %r2, 0;
	setp.eq.s32 	%p4311, %r3, 1062207488;
	setp.eq.f64 	%p4313, %fd3550, 0d3FF0000000000000;
	selp.f64 	%fd8865, 0d3FF0000000000000, %fd10624, %p4313;
	add.f64 	%fd8866, %fd10623, 0d3EB0C6F7A0B5ED8D;
	setp.eq.f64 	%p4314, %fd3544, 0d3FF0000000000000;
	selp.f64 	%fd8867, 0d3FF000010C6F7A0B, %fd8866, %p4314;
	add.f64 	%fd3556, %fd8867, %fd8865;
	ld.shared.f64 	%fd8868, [%r12+856];
	sub.f64 	%fd3557, %fd9760, %fd8868;
	{
	.reg .b32 %temp; 
	mov.b64 	{%temp, %r444}, %fd3557;
	}
	abs.f64 	%fd3558, %fd3557;
	{ // callseq 430, 0
	.param .b64 param0;
	st.param.f64 	[param0], %fd3558;
	.param .b64 param1;
	st.param.f64 	[param1], 0d4000000000000000;
	.param .b64 retval0;
	call.uni (retval0), 
	__internal_accurate_pow, 
	(
	param0, 
	param1
	);
	ld.param.f64 	%fd8869, [retval0];
	} // callseq 430
	setp.lt.s32 	%p4315, %r444, 0;
	neg.f64 	%fd8871, %fd8869;
	selp.f64 	%fd8872, %fd8871, %fd8869, %p4311;
	selp.f64 	%fd8873, %fd8872, %fd8869, %p4315;
	setp.eq.f64 	%p4316, %fd3557, 0d0000000000000000;
	selp.b32 	%r4417, %r444, 0, %p4311;
	or.b32  	%r4418, %r4417, 2146435072;
	selp.b32 	%r4419, %r4418, %r4417, %p4310;
	mov.b32 	%r4420, 0;
	mov.b64 	%fd8874, {%r4420, %r4419};
	selp.f64 	%fd10625, %fd8874, %fd8873, %p4316;
	add.f64 	%fd8875, %fd3557, 0d4000000000000000;
	{
	.reg .b32 %temp; 
	mov.b64 	{%temp, %r4421}, %fd8875;
	}
	and.b32  	%r4422, %r4421, 2146435072;
	setp.ne.s32 	%p4317, %r4422, 2146435072;
	@%p4317 bra 	$L__BB1_2697;
	setp.nan.f64 	%p4318, %fd3557, %fd3557;
	@%p4318 bra 	$L__BB1_2696;
	setp.neu.f64 	%p4319, %fd3558, 0d7FF0000000000000;
	@%p4319 bra 	$L__BB1_2697;
	selp.b32 	%r4423, %r5, %r4, %p1;
	selp.b32 	%r4424, %r4423, %r4, %p4315;
	mov.b32 	%r4425, 0;
	mov.b64 	%fd10625, {%r4425, %r4424};
	bra.uni 	$L__BB1_2697;
$L__BB1_2696:
	mov.f64 	%fd8876, 0d4000000000000000;
	add.rn.f64 	%fd10625, %fd3557, %fd8876;
$L__BB1_2697:
	setp.eq.f64 	%p4321, %fd3557, 0d3FF0000000000000;
	selp.f64 	%fd8877, 0d3FF0000000000000, %fd10625, %p4321;
	add.f64 	%fd3563, %fd3556, %fd8877;
	{
	.reg .b32 %temp; 
	mov.b64 	{%temp, %r445}, %fd3563;
	}
	abs.f64 	%fd3564, %fd3563;
	setp.eq.f64 	%p4322, %fd3563, 0d0000000000000000;
	@%p4322 bra 	$L__BB1_2699;
	setp.lt.s32 	%p4323, %r445, 0;
	{ // callseq 431, 0
	.param .b64 param0;
	st.param.f64 	[param0], %fd3564;
	.param .b64 param1;
	st.param.f64 	[param1], 0d3FF8000000000000;
	.param .b64 retval0;
	call.uni (retval0), 
	__internal_accurate_pow, 
	(
	param0, 
	param1
	);
	ld.param.f64 	%fd8878, [retval0];
	} // callseq 431
	selp.f64 	%fd10627, 0dFFF8000000000000, %fd8878, %p4323;
	bra.uni 	$L__BB1_2700;
$L__BB1_2699:
	setp.lt.s32 	%p4324, %r6, 0;
	setp.eq.s32 	%p4325, %r7, 1073741824;
	selp.b32 	%r4426, %r445, 0, %p4325;
	or.b32  	%r4427, %r4426, 2146435072;
	selp.b32 	%r4428, %r4427, %r4426, %p4324;
	mov.b32 	%r4429, 0;
	mov.b64 	%fd10627, {%r4429, %r4428};
$L__BB1_2700:
	add.f64 	%fd8880, %fd3563, 0d3FF8000000000000;
	{
	.reg .b32 %temp; 
	mov.b64 	{%temp, %r4430}, %fd8880;
	}
	and.b32  	%r4431, %r4430, 2146435072;
	setp.ne.s32 	%p4326, %r4431, 2146435072;
	@%p4326 bra 	$L__BB1_2705;
	setp.nan.f64 	%p4327, %fd3563, %fd3563;
	@%p4327 bra 	$L__BB1_2704;
	setp.neu.f64 	%p4328, %fd3564, 0d7FF0000000000000;
	@%p4328 bra 	$L__BB1_2705;
	setp.lt.s32 	%p4329, %r445, 0;
	selp.b32 	%r4432, %r9, %r8, %p2;
	selp.b32 	%r4433, %r4432, %r8, %p4329;
	mov.b32 	%r4434, 0;
	mov.b64 	%fd10627, {%r4434, %r4433};
	bra.uni 	$L__BB1_2705;
$L__BB1_2704:
	mov.f64 	%fd8881, 0d3FF8000000000000;
	add.rn.f64 	%fd10627, %fd3563, %fd8881;
$L__BB1_2705:
	setp.eq.f64 	%p4330, %fd3563, 0d3FF0000000000000;
	selp.f64 	%fd8882, 0d3FF0000000000000, %fd10627, %p4330;
	ld.shared.f64 	%fd8883, [%r13+856];
	mul.f64 	%fd8884, %fd3544, %fd8883;
	div.rn.f64 	%fd8885, %fd8884, %fd8882;
	sub.f64 	%fd9772, %fd9772, %fd8885;
	mul.f64 	%fd8886, %fd3550, %fd8883;
	div.rn.f64 	%fd8887, %fd8886, %fd8882;
	sub.f64 	%fd9773, %fd9773, %fd8887;
	mul.f64 	%fd8888, %fd3557, %fd8883;
	div.rn.f64 	%fd8889, %fd8888, %fd8882;
	sub.f64 	%fd9774, %fd9774, %fd8889;
$L__BB1_2706:
	add.s64 	%rd141, %rd11, 108;
	setp.ge.u64 	%p4331, %rd141, %rd14;
	@%p4331 bra 	$L__BB1_2731;
	setp.lt.s32 	%p4332, %r2, 0;
	setp.eq.s32 	%p4333, %r3, 1062207488;
	ld.shared.f64 	%fd8890, [%r10+864];
	sub.f64 	%fd3577, %fd9758, %fd8890;
	{
	.reg .b32 %temp; 
	mov.b64 	{%temp, %r446}, %fd3577;
	}
	abs.f64 	%fd3578, %fd3577;
	{ // callseq 432, 0
	.param .b64 param0;
	st.param.f64 	[param0], %fd3578;
	.param .b64 param1;
	st.param.f64 	[param1], 0d4000000000000000;
	.param .b64 retval0;
	call.uni (retval0), 
	__internal_accurate_pow, 
	(
	param0, 
	param1
	);
	ld.param.f64 	%fd8891, [retval0];
	} // callseq 432
	setp.lt.s32 	%p4335, %r446, 0;
	neg.f64 	%fd8893, %fd8891;
	selp.f64 	%fd8894, %fd8893, %fd8891, %p4333;
	selp.f64 	%fd8895, %fd8894, %fd8891, %p4335;
	setp.eq.f64 	%p4336, %fd3577, 0d0000000000000000;
	selp.b32 	%r4435, %r446, 0, %p4333;
	or.b32  	%r4436, %r4435, 2146435072;
	selp.b32 	%r4437, %r4436, %r4435, %p4332;
	mov.b32 	%r4438, 0;
	mov.b64 	%fd8896, {%r4438, %r4437};
	selp.f64 	%fd10631, %fd8896, %fd8895, %p4336;
	add.f64 	%fd8897, %fd3577, 0d4000000000000000;
	{
	.reg .b32 %temp; 
	mov.b64 	{%temp, %r4439}, %fd8897;
	}
	and.b32  	%r4440, %r4439, 2146435072;
	setp.ne.s32 	%p4337, %r4440, 2146435072;
	@%p4337 bra 	$L__BB1_2712;
	setp.nan.f64 	%p4338, %fd3577, %fd3577;
	@%p4338 bra 	$L__BB1_2711;
	setp.neu.f64 	%p4339, %fd3578, 0d7FF0000000000000;
	@%p4339 bra 	$L__BB1_2712;
	selp.b32 	%r4441, %r5, %r4, %p1;
	selp.b32 	%r4442, %r4441, %r4, %p4335;
	mov.b32 	%r4443, 0;
	mov.b64 	%fd10631, {%r4443, %r4442};
	bra.uni 	$L__BB1_2712;
$L__BB1_2711:
	mov.f64 	%fd8898, 0d4000000000000000;
	add.rn.f64 	%fd10631, %fd3577, %fd8898;
$L__BB1_2712:
	setp.lt.s32 	%p4341, %r2, 0;
	setp.eq.s32 	%p4342, %r3, 1062207488;
	ld.shared.f64 	%fd8899, [%r11+864];
	sub.f64 	%fd3583, %fd9759, %fd8899;
	{
	.reg .b32 %temp; 
	mov.b64 	{%temp, %r447}, %fd3583;
	}
	abs.f64 	%fd3584, %fd3583;
	{ // callseq 433, 0
	.param .b64 param0;
	st.param.f64 	[param0], %fd3584;
	.param .b64 param1;
	st.param.f64 	[param1], 0d4000000000000000;
	.param .b64 retval0;
	call.uni (retval0), 
	__internal_accurate_pow, 
	(
	param0, 
	param1
	);
	ld.param.f64 	%fd8900, [retval0];
	} // callseq 433
	setp.lt.s32 	%p4344, %r447, 0;
	neg.f64 	%fd8902, %fd8900;
	selp.f64 	%fd8903, %fd8902, %fd8900, %p4342;
	selp.f64 	%fd8904, %fd8903, %fd8900, %p4344;
	setp.eq.f64 	%p4345, %fd3583, 0d0000000000000000;
	selp.b32 	%r4444, %r447, 0, %p4342;
	or.b32  	%r4445, %r4444, 2146435072;
	selp.b32 	%r4446, %r4445, %r4444, %p4341;
	mov.b32 	%r4447, 0;
	mov.b64 	%fd8905, {%r4447, %r4446};
	selp.f64 	%fd10632, %fd8905, %fd8904, %p4345;
	add.f64 	%fd8906, %fd3583, 0d4000000000000000;
	{
	.reg .b32 %temp; 
	mov.b64 	{%temp, %r4448}, %fd8906;
	}
	and.b32  	%r4449, %r4448, 2146435072;
	setp.ne.s32 	%p4346, %r4449, 2146435072;
	@%p4346 bra 	$L__BB1_2717;
	setp.nan.f64 	%p4347, %fd3583, %fd3583;
	@%p4347 bra 	$L__BB1_2716;
	setp.neu.f64 	%p4348, %fd3584, 0d7FF0000000000000;
	@%p4348 bra 	$L__BB1_2717;
	selp.b32 	%r4450, %r5, %r4, %p1;
	selp.b32 	%r4451, %r4450, %r4, %p4344;
	mov.b32 	%r4452, 0;
	mov.b64 	%fd10632, {%r4452, %r4451};
	bra.uni 	$L__BB1_2717;
$L__BB1_2716:
	mov.f64 	%fd8907, 0d4000000000000000;
	add.rn.f64 	%fd10632, %fd3583, %fd8907;
$L__BB1_2717:
	setp.lt.s32 	%p4350, %r2, 0;
	setp.eq.s32 	%p4351, %r3, 1062207488;
	setp.eq.f64 	%p4353, %fd3583, 0d3FF0000000000000;
	selp.f64 	%fd8908, 0d3FF0000000000000, %fd10632, %p4353;
	add.f64 	%fd8909, %fd10631, 0d3EB0C6F7A0B5ED8D;
	setp.eq.f64 	%p4354, %fd3577, 0d3FF0000000000000;
	selp.f64 	%fd8910, 0d3FF000010C6F7A0B, %fd8909, %p4354;
	add.f64 	%fd3589, %fd8910, %fd8908;
	ld.shared.f64 	%fd8911, [%r12+864];
	sub.f64 	%fd3590, %fd9760, %fd8911;
	{
	.reg .b32 %temp; 
	mov.b64 	{%temp, %r448}, %fd3590;
	}
	abs.f64 	%fd3591, %fd3590;
	{ // callseq 434, 0
	.param .b64 param0;
	st.param.f64 	[param0], %fd3591;
	.param .b64 param1;
	st.param.f64 	[param1], 0d4000000000000000;
	.param .b64 retval0;
	call.uni (retval0), 
	__internal_accurate_pow, 
	(
	param0, 
	param1
	);
	ld.param.f64 	%fd8912, [retval0];
	} // callseq 434
	setp.lt.s32 	%p4355, %r448, 0;
	neg.f64 	%fd8914, %fd8912;
	selp.f64 	%fd8915, %fd8914, %fd8912, %p4351;
	selp.f64 	%fd8916, %fd8915, %fd8912, %p4355;
	setp.eq.f64 	%p4356, %fd3590, 0d0000000000000000;
	selp.b32 	%r4453, %r448, 0, %p4351;
	or.b32  	%r4454, %r4453, 2146435072;
	selp.b32 	%r4455, %r4454, %r4453, %p4350;
	mov.b32 	%r4456, 0;
	mov.b64 	%fd8917, {%r4456, %r4455};
	selp.f64 	%fd10633, %fd8917, %fd8916, %p4356;
	add.f64 	%fd8918, %fd3590, 0d4000000000000000;
	{
	.reg .b32 %temp; 
	mov.b64 	{%temp, %r4457}, %fd8918;
	}
	and.b32  	%r4458, %r4457, 2146435072;
	setp.ne.s32 	%p4357, %r4458, 2146435072;
	@%p4357 bra 	$L__BB1_2722;
	setp.nan.f64 	%p4358, %fd3590, %fd3590;
	@%p4358 bra 	$L__BB1_2721;
	setp.neu.f64 	%p4359, %fd3591, 0d7FF0000000000000;
	@%p4359 bra 	$L__BB1_2722;
	selp.b32 	%r4459, %r5, %r4, %p1;
	selp.b32 	%r4460, %r4459, %r4, %p4355;
	mov.b32 	%r4461, 0;
	mov.b64 	%fd10633, {%r4461, %r4460};
	bra.uni 	$L__BB1_2722;
$L__BB1_2721:
	mov.f64 	%fd8919, 0d4000000000000000;
	add.rn.f64 	%fd10633, %fd3590, %fd8919;
$L__BB1_2722:
	setp.eq.f64 	%p4361, %fd3590, 0d3FF0000000000000;
	selp.f64 	%fd8920, 0d3FF0000000000000, %fd10633, %p4361;
	add.f64 	%fd3596, %fd3589, %fd8920;
	{
	.reg .b32 %temp; 
	mov.b64 	{%temp, %r449}, %fd3596;
	}
	abs.f64 	%fd3597, %fd3596;
	setp.eq.f64 	%p4362, %fd3596, 0d0000000000000000;
	@%p4362 bra 	$L__BB1_2724;
	setp.lt.s32 	%p4363, %r449, 0;
	{ // callseq 435, 0
	.param .b64 param0;
	st.param.f64 	[param0], %fd3597;
	.param .b64 param1;
	st.param.f64 	[param1], 0d3FF8000000000000;
	.param .b64 retval0;
	call.uni (retval0), 
	__internal_accurate_pow, 
	(
	param0, 
	param1
	);
	ld.param.f64 	%fd8921, [retval0];
	} // callseq 435
	selp.f64 	%fd10635, 0dFFF8000000000000, %fd8921, %p4363;
	bra.uni 	$L__BB1_2725;
$L__BB1_2724:
	setp.lt.s32 	%p4364, %r6, 0;
	setp.eq.s32 	%p4365, %r7, 1073741824;
	selp.b32 	%r4462, %r449, 0, %p4365;
	or.b32  	%r4463, %r4462, 2146435072;
	selp.b32 	%r4464, %r4463, %r4462, %p4364;
	mov.b32 	%r4465, 0;
	mov.b64 	%fd10635, {%r4465, %r4464};
$L__BB1_2725:
	add.f64 	%fd8923, %fd3596, 0d3FF8000000000000;
	{
	.reg .b32 %temp; 
	mov.b64 	{%temp, %r4466}, %fd8923;
	}
	and.b32  	%r4467, %r4466, 2146435072;
	setp.ne.s32 	%p4366, %r4467, 2146435072;
	@%p4366 bra 	$L__BB1_2730;
	setp.nan.f64 	%p4367, %fd3596, %fd3596;
	@%p4367 bra 	$L__BB1_2729;
	setp.neu.f64 	%p4368, %fd3597, 0d7FF0000000000000;
	@%p4368 bra 	$L__BB1_2730;
	setp.lt.s32 	%p4369, %r449, 0;
	selp.b32 	%r4468, %r9, %r8, %p2;
	selp.b32 	%r4469, %r4468, %r8, %p4369;
	mov.b32 	%r4470, 0;
	mov.b64 	%fd10635, {%r4470, %r4469};
	bra.uni 	$L__BB1_2730;
$L__BB1_2729:
	mov.f64 	%fd8924, 0d3FF8000000000000;
	add.rn.f64 	%fd10635, %fd3596, %fd8924;
$L__BB1_2730:
	setp.eq.f64 	%p4370, %fd3596, 0d3FF0000000000000;
	selp.f64 	%fd8925, 0d3FF0000000000000, %fd10635, %p4370;
	ld.shared.f64 	%fd8926, [%r13+864];
	mul.f64 	%fd8927, %fd3577, %fd8926;
	div.rn.f64 	%fd8928, %fd8927, %fd8925;
	sub.f64 	%fd9772, %fd9772, %fd8928;
	mul.f64 	%fd8929, %fd3583, %fd8926;
	div.rn.f64 	%fd8930, %fd8929, %fd8925;
	sub.f64 	%fd9773, %fd9773, %fd8930;
	mul.f64 	%fd8931, %fd3590, %fd8926;
	div.rn.f64 	%fd8932, %fd8931, %fd8925;
	sub.f64 	%fd9774, %fd9774, %fd8932;
$L__BB1_2731:
	add.s64 	%rd142, %rd11, 109;
	setp.ge.u64 	%p4371, %rd142, %rd14;
	@%p4371 bra 	$L__BB1_2756;
	setp.lt.s32 	%p4372, %r2, 0;
	setp.eq.s32 	%p4373, %r3, 1062207488;
	ld.shared.f64 	%fd8933, [%r10+872];
	sub.f64 	%fd3610, %fd9758, %fd8933;
	{
	.reg .b32 %temp; 
	mov.b64 	{%temp, %r450}, %fd3610;
	}
	abs.f64 	%fd3611, %fd3610;
	{ // callseq 436, 0
	.param .b64 param0;
	st.param.f64 	[param0], %fd3611;
	.param .b64 param1;
	st.param.f64 	[param1], 0d4000000000000000;
	.param .b64 retval0;
	call.uni (retval0), 
	__internal_accurate_pow, 
	(
	param0, 
	param1
	);
	ld.param.f64 	%fd8934, [retval0];
	} // callseq 436
	setp.lt.s32 	%p4375, %r450, 0;
	neg.f64 	%fd8936, %fd8934;
	selp.f64 	%fd8937, %fd8936, %fd8934, %p4373;
	selp.f64 	%fd8938, %fd8937, %fd8934, %p4375;
	setp.eq.f64 	%p4376, %fd3610, 0d0000000000000000;
	selp.b32 	%r4471, %r450, 0, %p4373;
	or.b32  	%r4472, %r4471, 2146435072;
	selp.b32 	%r4473, %r4472, %r4471, %p4372;
	mov.b32 	%r4474, 0;
	mov.b64 	%fd8939, {%r4474, %r4473};
	selp.f64 	%fd10639, %fd8939, %fd8938, %p4376;
	add.f64 	%fd8940, %fd3610, 0d4000000000000000;
	{
	.reg .b32 %temp; 
	mov.b64 	{%temp, %r4475}, %fd8940;
	}
	and.b32  	%r4476, %r4475, 2146435072;
	setp.ne.s32 	%p4377, %r4476, 2146435072;
	@%p4377 bra 	$L__BB1_2737;
	setp.nan.f64 	%p4378, %fd3610, %fd3610;
	@%p4378 bra 	$L__BB1_2736;
	setp.neu.f64 	%p4379, %fd3611, 0d7FF0000000000000;
	@%p4379 bra 	$L__BB1_2737;
	selp.b32 	%r4477, %r5, %r4, %p1;
	selp.b32 	%r4478, %r4477, %r4, %p4375;
	mov.b32 	%r4479, 0;
	mov.b64 	%fd10639, {%r4479, %r4478};
	bra.uni 	$L__BB1_2737;
$L__BB1_2736:
	mov.f64 	%fd8941, 0d4000000000000000;
	add.rn.f64 	%fd10639, %fd3610, %fd8941;
$L__BB1_2737:
	setp.lt.s32 	%p4381, %r2, 0;
	setp.eq.s32 	%p4382, %r3, 1062207488;
	ld.shared.f64 	%fd8942, [%r11+872];
	sub.f64 	%fd3616, %fd9759, %fd8942;
	{
	.reg .b32 %temp; 
	mov.b64 	{%temp, %r451}, %fd3616;
	}
	abs.f64 	%fd3617, %fd3616;
	{ // callseq 437, 0
	.param .b64 param0;
	st.param.f64 	[param0], %fd3617;
	.param .b64 param1;
	st.param.f64 	[param1], 0d4000000000000000;
	.param .b64 retval0;
	call.uni (retval0), 
	__internal_accurate_pow, 
	(
	param0, 
	param1
	);
	ld.param.f64 	%fd8943, [retval0];
	} // callseq 437
	setp.lt.s32 	%p4384, %r451, 0;
	neg.f64 	%fd8945, %fd8943;
	selp.f64 	%fd8946, %fd8945, %fd8943, %p4382;
	selp.f64 	%fd8947, %fd8946, %fd8943, %p4384;
	setp.eq.f64 	%p4385, %fd3616, 0d0000000000000000;
	selp.b32 	%r4480, %r451, 0, %p4382;
	or.b32  	%r4481, %r4480, 2146435072;
	selp.b32 	%r4482, %r4481, %r4480, %p4381;
	mov.b32 	%r4483, 0;
	mov.b64 	%fd8948, {%r4483, %r4482};
	selp.f64 	%fd10640, %fd8948, %fd8947, %p4385;
	add.f64 	%fd8949, %fd3616, 0d4000000000000000;
	{
	.reg .b32 %temp; 
	mov.b64 	{%temp, %r4484}, %fd8949;
	}
	and.b32  	%r4485, %r4484, 2146435072;
	setp.ne.s32 	%p4386, %r4485, 2146435072;
	@%p4386 bra 	$L__BB1_2742;
	setp.nan.f64 	%p4387, %fd3616, %fd3616;
	@%p4387 bra 	$L__BB1_2741;
	setp.neu.f64 	%p4388, %fd3617, 0d7FF0000000000000;
	@%p4388 bra 	$L__BB1_2742;
	selp.b32 	%r4486, %r5, %r4, %p1;
	selp.b32 	%r4487, %r4486, %r4, %p4384;
	mov.b32 	%r4488, 0;
	mov.b64 	%fd10640, {%r4488, %r4487};
	bra.uni 	$L__BB1_2742;
$L__BB1_2741:
	mov.f64 	%fd8950, 0d4000000000000000;
	add.rn.f64 	%fd10640, %fd3616, %fd8950;
$L__BB1_2742:
	setp.lt.s32 	%p4390, %r2, 0;
	setp.eq.s32 	%p4391, %r3, 1062207488;
	setp.eq.f64 	%p4393, %fd3616, 0d3FF0000000000000;
	selp.f64 	%fd8951, 0d3FF0000000000000, %fd10640, %p4393;
	add.f64 	%fd8952, %fd10639, 0d3EB0C6F7A0B5ED8D;
	setp.eq.f64 	%p4394, %fd3610, 0d3FF0000000000000;
	selp.f64 	%fd8953, 0d3FF000010C6F7A0B, %fd8952, %p4394;
	add.f64 	%fd3622, %fd8953, %fd8951;
	ld.shared.f64 	%fd8954, [%r12+872];
	sub.f64 	%fd3623, %fd9760, %fd8954;
	{
	.reg .b32 %temp; 
	mov.b64 	{%temp, %r452}, %fd3623;
	}
	abs.f64 	%fd3624, %fd3623;
	{ // callseq 438, 0
	.param .b64 param0;
	st.param.f64 	[param0], %fd3624;
	.param .b64 param1;
	st.param.f64 	[param1], 0d4000000000000000;
	.param .b64 retval0;
	call.uni (retval0), 
	__internal_accurate_pow, 
	(
	param0, 
	param1
	);
	ld.param.f64 	%fd8955, [retval0];
	} // callseq 438
	setp.lt.s32 	%p4395, %r452, 0;
	neg.f64 	%fd8957, %fd8955;
	selp.f64 	%fd8958, %fd8957, %fd8955, %p4391;
	selp.f64 	%fd8959, %fd8958, %fd8955, %p4395;
	setp.eq.f64 	%p4396, %fd3623, 0d0000000000000000;
	selp.b32 	%r4489, %r452, 0, %p4391;
	or.b32  	%r4490, %r4489, 2146435072;
	selp.b32 	%r4491, %r4490, %r4489, %p4390;
	mov.b32 	%r4492, 0;
	mov.b64 	%fd8960, {%r4492, %r4491};
	selp.f64 	%fd10641, %fd8960, %fd8959, %p4396;
	add.f64 	%fd8961, %fd3623, 0d4000000000000000;
	{
	.reg .b32 %temp; 
	mov.b64 	{%temp, %r4493}, %fd8961;
	}
	and.b32  	%r4494, %r4493, 2146435072;
	setp.ne.s32 	%p4397, %r4494, 2146435072;
	@%p4397 bra 	$L__BB1_2747;
	setp.nan.f64 	%p4398, %fd3623, %fd3623;
	@%p4398 bra 	$L__BB1_2746;
	setp.neu.f64 	%p4399, %fd3624, 0d7FF0000000000000;
	@%p4399 bra 	$L__BB1_2747;
	selp.b32 	%r4495, %r5, %r4, %p1;
	selp.b32 	%r4496, %r4495, %r4, %p4395;
	mov.b32 	%r4497, 0;
	mov.b64 	%fd10641, {%r4497, %r4496};
	bra.uni 	$L__BB1_2747;
$L__BB1_2746:
	mov.f64 	%fd8962, 0d4000000000000000;
	add.rn.f64 	%fd10641, %fd3623, %fd8962;
$L__BB1_2747:
	setp.eq.f64 	%p4401, %fd3623, 0d3FF0000000000000;
	selp.f64 	%fd8963, 0d3FF0000000000000, %fd10641, %p4401;
	add.f64 	%fd3629, %fd3622, %fd8963;
	{
	.reg .b32 %temp; 
	mov.b64 	{%temp, %r453}, %fd3629;
	}
	abs.f64 	%fd3630, %fd3629;
	setp.eq.f64 	%p4402, %fd3629, 0d0000000000000000;
	@%p4402 bra 	$L__BB1_2749;
	setp.lt.s32 	%p4403, %r453, 0;
	{ // callseq 439, 0
	.param .b64 param0;
	st.param.f64 	[param0], %fd3630;
	.param .b64 param1;
	st.param.f64 	[param1], 0d3FF8000000000000;
	.param .b64 retval0;
	call.uni (retval0), 
	__internal_accurate_pow, 
	(
	param0, 
	param1
	);
	ld.param.f64 	%fd8964, [retval0];
	} // callseq 439
	selp.f64 	%fd10643, 0dFFF8000000000000, %fd8964, %p4403;
	bra.uni 	$L__BB1_2750;
$L__BB1_2749:
	setp.lt.s32 	%p4404, %r6, 0;
	setp.eq.s32 	%p4405, %r7, 1073741824;
	selp.b32 	%r4498, %r453, 0, %p4405;
	or.b32  	%r4499, %r4498, 2146435072;
	selp.b32 	%r4500, %r4499, %r4498, %p4404;
	mov.b32 	%r4501, 0;
	mov.b64 	%fd10643, {%r4501, %r4500};
$L__BB1_2750:
	add.f64 	%fd8966, %fd3629, 0d3FF8000000000000;
	{
	.reg .b32 %temp; 
	mov.b64 	{%temp, %r4502}, %fd8966;
	}
	and.b32  	%r4503, %r4502, 2146435072;
	setp.ne.s32 	%p4406, %r4503, 2146435072;
	@%p4406 bra 	$L__BB1_2755;
	setp.nan.f64 	%p4407, %fd3629, %fd3629;
	@%p4407 bra 	$L__BB1_2754;
	setp.neu.f64 	%p4408, %fd3630, 0d7FF0000000000000;
	@%p4408 bra 	$L__BB1_2755;
	setp.lt.s32 	%p4409, %r453, 0;
	selp.b32 	%r4504, %r9, %r8, %p2;
	selp.b32 	%r4505, %r4504, %r8, %p4409;
	mov.b32 	%r4506, 0;
	mov.b64 	%fd10643, {%r4506, %r4505};
	bra.uni 	$L__BB1_2755;
$L__BB1_2754:
	mov.f64 	%fd8967, 0d3FF8000000000000;
	add.rn.f64 	%fd10643, %fd3629, %fd8967;
$L__BB1_2755:
	setp.eq.f64 	%p4410, %fd3629, 0d3FF0000000000000;
	selp.f64 	%fd8968, 0d3FF0000000000000, %fd10643, %p4410;
	ld.shared.f64 	%fd8969, [%r13+872];
	mul.f64 	%fd8970, %fd3610, %fd8969;
	div.rn.f64 	%fd8971, %fd8970, %fd8968;
	sub.f64 	%fd9772, %fd9772, %fd8971;
	mul.f64 	%fd8972, %fd3616, %fd8969;
	div.rn.f64 	%fd8973, %fd8972, %fd8968;
	sub.f64 	%fd9773, %fd9773, %fd8973;
	mul.f64 	%fd8974, %fd3623, %fd8969;
	div.rn.f64 	%fd8975, %fd8974, %fd8968;
	sub.f64 	%fd9774, %fd9774, %fd8975;
$L__BB1_2756:
	add.s64 	%rd143, %rd11, 110;
	setp.ge.u64 	%p4411, %rd143, %rd14;
	@%p4411 bra 	$L__BB1_2781;
	setp.lt.s32 	%p4412, %r2, 0;
	setp.eq.s32 	%p4413, %r3, 1062207488;
	ld.shared.f64 	%fd8976, [%r10+880];
	sub.f64 	%fd3643, %fd9758, %fd8976;
	{
	.reg .b32 %temp; 
	mov.b64 	{%temp, %r454}, %fd3643;
	}
	abs.f64 	%fd3644, %fd3643;
	{ // callseq 440, 0
	.param .b64 param0;
	st.param.f64 	[param0], %fd3644;
	.param .b64 param1;
	st.param.f64 	[param1], 0d4000000000000000;
	.param .b64 retval0;
	call.uni (retval0), 
	__internal_accurate_pow, 
	(
	param0, 
	param1
	);
	ld.param.f64 	%fd8977, [retval0];
	} // callseq 440
	setp.lt.s32 	%p4415, %r454, 0;
	neg.f64 	%fd8979, %fd8977;
	selp.f64 	%fd8980, %fd8979, %fd8977, %p4413;
	selp.f64 	%fd8981, %fd8980, %fd8977, %p4415;
	setp.eq.f64 	%p4416, %fd3643, 0d0000000000000000;
	selp.b32 	%r4507, %r454, 0, %p4413;
	or.b32  	%r4508, %r4507, 2146435072;
	selp.b32 	%r4509, %r4508, %r4507, %p4412;
	mov.b32 	%r4510, 0;
	mov.b64 	%fd8982, {%r4510, %r4509};
	selp.f64 	%fd10647, %fd8982, %fd8981, %p4416;
	add.f64 	%fd8983, %fd3643, 0d4000000000000000;
	{
	.reg .b32 %temp; 
	mov.b64 	{%temp, %r4511}, %fd8983;
	}
	and.b32  	%r4512, %r4511, 2146435072;
	setp.ne.s32 	%p4417, %r4512, 2146435072;
	@%p4417 bra 	$L__BB1_2762;
	setp.nan.f64 	%p4418, %fd3643, %fd3643;
	@%p4418 bra 	$L__BB1_2761;
	setp.neu.f64 	%p4419, %fd3644, 0d7FF0000000000000;
	@%p4419 bra 	$L__BB1_2762;
	selp.b32 	%r4513, %r5, %r4, %p1;
	selp.b32 	%r4514, %r4513, %r4, %p4415;
	mov.b32 	%r4515, 0;
	mov.b64 	%fd10647, {%r4515, %r4514};
	bra.uni 	$L__BB1_2762;
$L__BB1_2761:
	mov.f64 	%fd8984, 0d4000000000000000;
	add.rn.f64 	%fd10647, %fd3643, %fd8984;
$L__BB1_2762:
	setp.lt.s32 	%p4421, %r2, 0;
	setp.eq.s32 	%p4422, %r3, 1062207488;
	ld.shared.f64 	%fd8985, [%r11+880];
	sub.f64 	%fd3649, %fd9759, %fd8985;
	{
	.reg .b32 %temp; 
	mov.b64 	{%temp, %r455}, %fd3649;
	}
	abs.f64 	%fd3650, %fd3649;
	{ // callseq 441, 0
	.param .b64 param0;
	st.param.f64 	[param0], %fd3650;
	.param .b64 param1;
	st.param.f64 	[param1], 0d4000000000000000;
	.param .b64 retval0;
	call.uni (retval0), 
	__internal_accurate_pow, 
	(
	param0, 
	param1
	);
	ld.param.f64 	%fd8986, [retval0];
	} // callseq 441
	setp.lt.s32 	%p4424, %r455, 0;
	neg.f64 	%fd8988, %fd8986;
	selp.f64 	%fd8989, %fd8988, %fd8986, %p4422;
	selp.f64 	%fd8990, %fd8989, %fd8986, %p4424;
	setp.eq.f64 	%p4425, %fd3649, 0d0000000000000000;
	selp.b32 	%r4516, %r455, 0, %p4422;
	or.b32  	%r4517, %r4516, 2146435072;
	selp.b32 	%r4518, %r4517, %r4516, %p4421;
	mov.b32 	%r4519, 0;
	mov.b64 	%fd8991, {%r4519, %r4518};
	selp.f64 	%fd10648, %fd8991, %fd8990, %p4425;
	add.f64 	%fd8992, %fd3649, 0d4000000000000000;
	{
	.reg .b32 %temp; 
	mov.b64 	{%temp, %r4520}, %fd8992;
	}
	and.b32  	%r4521, %r4520, 2146435072;
	setp.ne.s32 	%p4426, %r4521, 2146435072;
	@%p4426 bra 	$L__BB1_2767;
	setp.nan.f64 	%p4427, %fd3649, %fd3649;
	@%p4427 bra 	$L__BB1_2766;
	setp.neu.f64 	%p4428, %fd3650, 0d7FF0000000000000;
	@%p4428 bra 	$L__BB1_2767;
	selp.b32 	%r4522, %r5, %r4, %p1;
	selp.b32 	%r4523, %r4522, %r4, %p4424;
	mov.b32 	%r4524, 0;
	mov.b64 	%fd10648, {%r4524, %r4523};
	bra.uni 	$L__BB1_2767;
$L__BB1_2766:
	mov.f64 	%fd8993, 0d4000000000000000;
	add.rn.f64 	%fd10648, %fd3649, %fd8993;
$L__BB1_2767:
	setp.lt.s32 	%p4430, %r2, 0;
	setp.eq.s32 	%p4431, %r3, 1062207488;
	setp.eq.f64 	%p4433, %fd3649, 0d3FF0000000000000;
	selp.f64 	%fd8994, 0d3FF0000000000000, %fd10648, %p4433;
	add.f64 	%fd8995, %fd10647, 0d3EB0C6F7A0B5ED8D;
	setp.eq.f64 	%p4434, %fd3643, 0d3FF0000000000000;
	selp.f64 	%fd8996, 0d3FF000010C6F7A0B, %fd8995, %p4434;
	add.f64 	%fd3655, %fd8996, %fd8994;
	ld.shared.f64 	%fd8997, [%r12+880];
	sub.f64 	%fd3656, %fd9760, %fd8997;
	{
	.reg .b32 %temp; 
	mov.b64 	{%temp, %r456}, %fd3656;
	}
	abs.f64 	%fd3657, %fd3656;
	{ // callseq 442, 0
	.param .b64 param0;
	st.param.f64 	[param0], %fd3657;
	.param .b64 param1;
	st.param.f64 	[param1], 0d4000000000000000;
	.param .b64 retval0;
	call.uni (retval0), 
	__internal_accurate_pow, 
	(
	param0, 
	param1
	);
	ld.param.f64 	%fd8998, [retval0];
	} // callseq 442
	setp.lt.s32 	%p4435, %r456, 0;
	neg.f64 	%fd9000, %fd8998;
	selp.f64 	%fd9001, %fd9000, %fd8998, %p4431;
	selp.f64 	%fd9002, %fd9001, %fd8998, %p4435;
	setp.eq.f64 	%p4436, %fd3656, 0d0000000000000000;
	selp.b32 	%r4525, %r456, 0, %p4431;
	or.b32  	%r4526, %r4525, 2146435072;
	selp.b32 	%r4527, %r4526, %r4525, %p4430;
	mov.b32 	%r4528, 0;
	mov.b64 	%fd9003, {%r4528, %r4527};
	selp.f64 	%fd10649, %fd9003, %fd9002, %p4436;
	add.f64 	%fd9004, %fd3656, 0d4000000000000000;
	{
	.reg .b32 %temp; 
	mov.b64 	{%temp, %r4529}, %fd9004;
	}
	and.b32  	%r4530, %r4529, 2146435072;
	setp.ne.s32 	%p4437, %r4530, 2146435072;
	@%p4437 bra 	$L__BB1_2772;
	setp.nan.f64 	%p4438, %fd3656, %fd3656;
	@%p4438 bra 	$L__BB1_2771;
	setp.neu.f64 	%p4439, %fd3657, 0d7FF0000000000000;
	@%p4439 bra 	$L__BB1_2772;
	selp.b32 	%r4531, %r5, %r4, %p1;
	selp.b32 	%r4532, %r4531, %r4, %p4435;
	mov.b32 	%r4533, 0;
	mov.b64 	%fd10649, {%r4533, %r4532};
	bra.uni 	$L__BB1_2772;
$L__BB1_2771:
	mov.f64 	%fd9005, 0d4000000000000000;
	add.rn.f64 	%fd10649, %fd3656, %fd9005;
$L__BB1_2772:
	setp.eq.f64 	%p4441, %fd3656, 0d3FF0000000000000;
	selp.f64 	%fd9006, 0d3FF0000000000000, %fd10649, %p4441;
	add.f64 	%fd3662, %fd3655, %fd9006;
	{
	.reg .b32 %temp; 
	mov.b64 	{%temp, %r457}, %fd3662;
	}
	abs.f64 	%fd3663, %fd3662;
	setp.eq.f64 	%p4442, %fd3662, 0d0000000000000000;
	@%p4442 bra 	$L__BB1_2774;
	setp.lt.s32 	%p4443, %r457, 0;
	{ // callseq 443, 0
	.param .b64 param0;
	st.param.f64 	[param0], %fd3663;
	.param .b64 param1;
	st.param.f64 	[param1], 0d3FF8000000000000;
	.param .b64 retval0;
	call.uni (retval0), 
	__internal_accurate_pow, 
	(
	param0, 
	param1
	);
	ld.param.f64 	%fd9007, [retval0];
	} // callseq 443
	selp.f64 	%fd10651, 0dFFF8000000000000, %fd9007, %p4443;
	bra.uni 	$L__BB1_2775;
$L__BB1_2774:
	setp.lt.s32 	%p4444, %r6, 0;
	setp.eq.s32 	%p4445, %r7, 1073741824;
	selp.b32 	%r4534, %r457, 0, %p4445;
	or.b32  	%r4535, %r4534, 2146435072;
	selp.b32 	%r4536, %r4535, %r4534, %p4444;
	mov.b32 	%r4537, 0;
	mov.b64 	%fd10651, {%r4537, %r4536};
$L__BB1_2775:
	add.f64 	%fd9009, %fd3662, 0d3FF8000000000000;
	{
	.reg .b32 %temp; 
	mov.b64 	{%temp, %r4538}, %fd9009;
	}
	and.b32  	%r4539, %r4538, 2146435072;
	setp.ne.s32 	%p4446, %r4539, 2146435072;
	@%p4446 bra 	$L__BB1_2780;
	setp.nan.f64 	%p4447, %fd3662, %fd3662;
	@%p4447 bra 	$L__BB1_2779;
	setp.neu.f64 	%p4448, %fd3663, 0d7FF0000000000000;
	@%p4448 bra 	$L__BB1_2780;
	setp.lt.s32 	%p4449, %r457, 0;
	selp.b32 	%r4540, %r9, %r8, %p2;
	selp.b32 	%r4541, %r4540, %r8, %p4449;
	mov.b32 	%r4542, 0;
	mov.b64 	%fd10651, {%r4542, %r4541};
	bra.uni 	$L__BB1_2780;
$L__BB1_2779:
	mov.f64 	%fd9010, 0d3FF8000000000000;
	add.rn.f64 	%fd10651, %fd3662, %fd9010;
$L__BB1_2780:
	setp.eq.f64 	%p4450, %fd3662, 0d3FF0000000000000;
	selp.f64 	%fd9011, 0d3FF0000000000000, %fd10651, %p4450;
	ld.shared.f64 	%fd9012, [%r13+880];
	mul.f64 	%fd9013, %fd3643, %fd9012;
	div.rn.f64 	%fd9014, %fd9013, %fd9011;
	sub.f64 	%fd9772, %fd9772, %fd9014;
	mul.f64 	%fd9015, %fd3649, %fd9012;
	div.rn.f64 	%fd9016, %fd9015, %fd9011;
	sub.f64 	%fd9773, %fd9773, %fd9016;
	mul.f64 	%fd9017, %fd3656, %fd9012;
	div.rn.f64 	%fd9018, %fd9017, %fd9011;
	sub.f64 	%fd9774, %fd9774, %fd9018;
$L__BB1_2781:
	add.s64 	%rd144, %rd11, 111;
	setp.ge.u64 	%p4451, %rd144, %rd14;
	@%p4451 bra 	$L__BB1_2806;
	setp.lt.s32 	%p4452, %r2, 0;
	setp.eq.s32 	%p4453, %r3, 1062207488;
	ld.shared.f64 	%fd9019, [%r10+888];
	sub.f64 	%fd3676, %fd9758, %fd9019;
	{
	.reg .b32 %temp; 
	mov.b64 	{%temp, %r458}, %fd3676;
	}
	abs.f64 	%fd3677, %fd3676;
	{ // callseq 444, 0
	.param .b64 param0;
	st.param.f64 	[param0], %fd3677;
	.param .b64 param1;
	st.param.f64 	[param1], 0d4000000000000000;
	.param .b64 retval0;
	call.uni (retval0), 
	__internal_accurate_pow, 
	(
	param0, 
	param1
	);
	ld.param.f64 	%fd9020, [retval0];
	} // callseq 444
	setp.lt.s32 	%p4455, %r458, 0;
	neg.f64 	%fd9022, %fd9020;
	selp.f64 	%fd9023, %fd9022, %fd9020, %p4453;
	selp.f64 	%fd9024, %fd9023, %fd9020, %p4455;
	setp.eq.f64 	%p4456, %fd3676, 0d0000000000000000;
	selp.b32 	%r4543, %r458, 0, %p4453;
	or.b32  	%r4544, %r4543, 2146435072;
	selp.b32 	%r4545, %r4544, %r4543, %p4452;
	mov.b32 	%r4546, 0;
	mov.b64 	%fd9025, {%r4546, %r4545};
	selp.f64 	%fd10655, %fd9025, %fd9024, %p4456;
	add.f64 	%fd9026, %fd3676, 0d4000000000000000;
	{
	.reg .b32 %temp; 
	mov.b64 	{%temp, %r4547}, %fd9026;
	}
	and.b32  	%r4548, %r4547, 2146435072;
	setp.ne.s32 	%p4457, %r4548, 2146435072;
	@%p4457 bra 	$L__BB1_2787;
	setp.nan.f64 	%p4458, %fd3676, %fd3676;
	@%p4458 bra 	$L__BB1_2786;
	setp.neu.f64 	%p4459, %fd3677, 0d7FF0000000000000;
	@%p4459 bra 	$L__BB1_2787;
	selp.b32 	%r4549, %r5, %r4, %p1;
	selp.b32 	%r4550, %r4549, %r4, %p4455;
	mov.b32 	%r4551, 0;
	mov.b64 	%fd10655, {%r4551, %r4550};
	bra.uni 	$L__BB1_2787;
$L__BB1_2786:
	mov.f64 	%fd9027, 0d4000000000000000;
	add.rn.f64 	%fd10655, %fd3676, %fd9027;
$L__BB1_2787:
	setp.lt.s32 	%p4461, %r2, 0;
	setp.eq.s32 	%p4462, %r3, 1062207488;
	ld.shared.f64 	%fd9028, [%r11+888];
	sub.f64 	%fd3682, %fd9759, %fd9028;
	{
	.reg .b32 %temp; 
	mov.b64 	{%temp, %r459}, %fd3682;
	}
	abs.f64 	%fd3683, %fd3682;
	{ // callseq 445, 0
	.param .b64 param0;
	st.param.f64 	[param0], %fd3683;
	.param .b64 param1;
	st.param.f64 	[param1], 0d4000000000000000;
	.param .b64 retval0;
	call.uni (retval0), 
	__internal_accurate_pow, 
	(
	param0, 
	param1
	);
	ld.param.f64 	%fd9029, [retval0];
	} // callseq 445
	setp.lt.s32 	%p4464, %r459, 0;
	neg.f64 	%fd9031, %fd9029;
	selp.f64 	%fd9032, %fd9031, %fd9029, %p4462;
	selp.f64 	%fd9033, %fd9032, %fd9029, %p4464;
	setp.eq.f64 	%p4465, %fd3682, 0d0000000000000000;
	selp.b32 	%r4552, %r459, 0, %p4462;
	or.b32  	%r4553, %r4552, 2146435072;
	selp.b32 	%r4554, %r4553, %r4552, %p4461;
	mov.b32 	%r4555, 0;
	mov.b64 	%fd9034, {%r4555, %r4554};
	selp.f64 	%fd10656, %fd9034, %fd9033, %p4465;
	add.f64 	%fd9035, %fd3682, 0d4000000000000000;
	{
	.reg .b32 %temp; 
	mov.b64 	{%temp, %r4556}, %fd9035;
	}
	and.b32  	%r4557, %r4556, 2146435072;
	setp.ne.s32 	%p4466, %r4557, 2146435072;
	@%p4466 bra 	$L__BB1_2792;
	setp.nan.f64 	%p4467, %fd3682, %fd3682;
	@%p4467 bra 	$L__BB1_2791;
	setp.neu.f64 	%p4468, %fd3683, 0d7FF0000000000000;
	@%p4468 bra 	$L__BB1_2792;
	selp.b32 	%r4558, %r5, %r4, %p1;
	selp.b32 	%r4559, %r4558, %r4, %p4464;
	mov.b32 	%r4560, 0;
	mov.b64 	%fd10656, {%r4560, %r4559};
	bra.uni 	$L__BB1_2792;
$L__BB1_2791:
	mov.f64 	%fd9036, 0d4000000000000000;
	add.rn.f64 	%fd10656, %fd3682, %fd9036;
$L__BB1_2792:
	setp.lt.s32 	%p4470, %r2, 0;
	setp.eq.s32 	%p4471, %r3, 1062207488;
	setp.eq.f64 	%p4473, %fd3682, 0d3FF0000000000000;
	selp.f64 	%fd9037, 0d3FF0000000000000, %fd10656, %p4473;
	add.f64 	%fd9038, %fd10655, 0d3EB0C6F7A0B5ED8D;
	setp.eq.f64 	%p4474, %fd3676, 0d3FF0000000000000;
	selp.f64 	%fd9039, 0d3FF000010C6F7A0B, %fd9038, %p4474;
	add.f64 	%fd3688, %fd9039, %fd9037;
	ld.shared.f64 	%fd9040, [%r12+888];
	sub.f64 	%fd3689, %fd9760, %fd9040;
	{
	.reg .b32 %temp; 
	mov.b64 	{%temp, %r460}, %fd3689;
	}
	abs.f64 	%fd3690, %fd3689;
	{ // callseq 446, 0
	.param .b64 param0;
	st.param.f64 	[param0], %fd3690;
	.param .b64 param1;
	st.param.f64 	[param1], 0d4000000000000000;
	.param .b64 retval0;
	call.uni (retval0), 
	__internal_accurate_pow, 
	(
	param0, 
	param1
	);
	ld.param.f64 	%fd9041, [retval0];
	} // callseq 446
	setp.lt.s32 	%p4475, %r460, 0;
	neg.f64 	%fd9043, %fd9041;
	selp.f64 	%fd9044, %fd9043, %fd9041, %p4471;
	selp.f64 	%fd9045, %fd9044, %fd9041, %p4475;
	setp.eq.f64 	%p4476, %fd3689, 0d0000000000000000;
	selp.b32 	%r4561, %r460, 0, %p4471;
	or.b32  	%r4562, %r4561, 2146435072;
	selp.b32 	%r4563, %r4562, %r4561, %p4470;
	mov.b32 	%r4564, 0;
	mov.b64 	%fd9046, {%r4564, %r4563};
	selp.f64 	%fd10657, %fd9046, %fd9045, %p4476;
	add.f64 	%fd9047, %fd3689, 0d4000000000000000;
	{
	.reg .b32 %temp; 
	mov.b64 	{%temp, %r4565}, %fd9047;
	}
	and.b32  	%r4566, %r4565, 2146435072;
	setp.ne.s32 	%p4477, %r4566, 2146435072;
	@%p4477 bra 	$L__BB1_2797;
	setp.nan.f64 	%p4478, %fd3689, %fd3689;
	@%p4478 bra 	$L__BB1_2796;
	setp.neu.f64 	%p4479, %fd3690, 0d7FF0000000000000;
	@%p4479 bra 	$L__BB1_2797;
	selp.b32 	%r4567, %r5, %r4, %p1;
	selp.b32 	%r4568, %r4567, %r4, %p4475;
	mov.b32 	%r4569, 0;
	mov.b64 	%fd10657, {%r4569, %r4568};
	bra.uni 	$L__BB1_2797;
$L__BB1_2796:
	mov.f64 	%fd9048, 0d4000000000000000;
	add.rn.f64 	%fd10657, %fd3689, %fd9048;
$L__BB1_2797:
	setp.eq.f64 	%p4481, %fd3689, 0d3FF0000000000000;
	selp.f64 	%fd9049, 0d3FF0000000000000, %fd10657, %p4481;
	add.f64 	%fd3695, %fd3688, %fd9049;
	{
	.reg .b32 %temp; 
	mov.b64 	{%temp, %r461}, %fd3695;
	}
	abs.f64 	%fd3696, %fd3695;
	setp.eq.f64 	%p4482, %fd3695, 0d0000000000000000;
	@%p4482 bra 	$L__BB1_2799;
	setp.lt.s32 	%p4483, %r461, 0;
	{ // callseq 447, 0
	.param .b64 param0;
	st.param.f64 	[param0], %fd3696;
	.param .b64 param1;
	st.param.f64 	[param1], 0d3FF8000000000000;
	.param .b64 retval0;
	call.uni (retval0), 
	__internal_accurate_pow, 
	(
	param0, 
	param1
	);
	ld.param.f64 	%fd9050, [retval0];
	} // callseq 447
	selp.f64 	%fd10659, 0dFFF8000000000000, %fd9050, %p4483;
	bra.uni 	$L__BB1_2800;
$L__BB1_2799:
	setp.lt.s32 	%p4484, %r6, 0;
	setp.eq.s32 	%p4485, %r7, 1073741824;
	selp.b32 	%r4570, %r461, 0, %p4485;
	or.b32  	%r4571, %r4570, 2146435072;
	selp.b32 	%r4572, %r4571, %r4570, %p4484;
	mov.b32 	%r4573, 0;
	mov.b64 	%fd10659, {%r4573, %r4572};
$L__BB1_2800:
	add.f64 	%fd9052, %fd3695, 0d3FF8000000000000;
	{
	.reg .b32 %temp; 
	mov.b64 	{%temp, %r4574}, %fd9052;
	}
	and.b32  	%r4575, %r4574, 2146435072;
	setp.ne.s32 	%p4486, %r4575, 2146435072;
	@%p4486 bra 	$L__BB1_2805;
	setp.nan.f64 	%p4487, %fd3695, %fd3695;
	@%p4487 bra 	$L__BB1_2804;
	setp.neu.f64 	%p4488, %fd3696, 0d7FF0000000000000;
	@%p4488 bra 	$L__BB1_2805;
	setp.lt.s32 	%p4489, %r461, 0;
	selp.b32 	%r4576, %r9, %r8, %p2;
	selp.b32 	%r4577, %r4576, %r8, %p4489;
	mov.b32 	%r4578, 0;
	mov.b64 	%fd10659, {%r4578, %r4577};
	bra.uni 	$L__BB1_2805;
$L__BB1_2804:
	mov.f64 	%fd9053, 0d3FF8000000000000;
	add.rn.f64 	%fd10659, %fd3695, %fd9053;
$L__BB1_2805:
	setp.eq.f64 	%p4490, %fd3695, 0d3FF0000000000000;
	selp.f64 	%fd9054, 0d3FF0000000000000, %fd10659, %p4490;
	ld.shared.f64 	%fd9055, [%r13+888];
	mul.f64 	%fd9056, %fd3676, %fd9055;
	div.rn.f64 	%fd9057, %fd9056, %fd9054;
	sub.f64 	%fd9772, %fd9772, %fd9057;
	mul.f64 	%fd9058, %fd3682, %fd9055;
	div.rn.f64 	%fd9059, %fd9058, %fd9054;
	sub.f64 	%fd9773, %fd9773, %fd9059;
	mul.f64 	%fd9060, %fd3689, %fd9055;
	div.rn.f64 	%fd9061, %fd9060, %fd9054;
	sub.f64 	%fd9774, %fd9774, %fd9061;
$L__BB1_2806:
	add.s64 	%rd145, %rd11, 112;
	setp.ge.u64 	%p4491, %rd145, %rd14;
	@%p4491 bra 	$L__BB1_2831;
	setp.lt.s32 	%p4492, %r2, 0;
	setp.eq.s32 	%p4493, %r3, 1062207488;
	ld.shared.f64 	%fd9062, [%r10+896];
	sub.f64 	%fd3709, %fd9758, %fd9062;
	{
	.reg .b32 %temp; 
	mov.b64 	{%temp, %r462}, %fd3709;
	}
	abs.f64 	%fd3710, %fd3709;
	{ // callseq 448, 0
	.param .b64 param0;
	st.param.f64 	[param0], %fd3710;
	.param .b64 param1;
	st.param.f64 	[param1], 0d4000000000000000;
	.param .b64 retval0;
	call.uni (retval0), 
	__internal_accurate_pow, 
	(
	param0, 
	param1
	);
	ld.param.f64 	%fd9063, [retval0];
	} // callseq 448
	setp.lt.s32 	%p4495, %r462, 0;
	neg.f64 	%fd9065, %fd9063;
	selp.f64 	%fd9066, %fd9065, %fd9063, %p4493;
	selp.f64 	%fd9067, %fd9066, %fd9063, %p4495;
	setp.eq.f64 	%p4496, %fd3709, 0d0000000000000000;
	selp.b32 	%r4579, %r462, 0, %p4493;
	or.b32  	%r4580, %r4579, 2146435072;
	selp.b32 	%r4581, %r4580, %r4579, %p4492;
	mov.b32 	%r4582, 0;
	mov.b64 	%fd9068, {%r4582, %r4581};
	selp.f64 	%fd10663, %fd9068, %fd9067, %p4496;
	add.f64 	%fd9069, %fd3709, 0d4000000000000000;
	{
	.reg .b32 %temp; 
	mov.b64 	{%temp, %r4583}, %fd9069;
	}
	and.b32  	%r4584, %r4583, 2146435072;
	setp.ne.s32 	%p4497, %r4584, 2146435072;
	@%p4497 bra 	$L__BB1_2812;
	setp.nan.f64 	%p4498, %fd3709, %fd3709;
	@%p4498 bra 	$L__BB1_2811;
	setp.neu.f64 	%p4499, %fd3710, 0d7FF0000000000000;
	@%p4499 bra 	$L__BB1_2812;
	selp.b32 	%r4585, %r5, %r4, %p1;
	selp.b32 	%r4586, %r4585, %r4, %p4495;
	mov.b32 	%r4587, 0;
	mov.b64 	%fd10663, {%r4587, %r4586};
	bra.uni 	$L__BB1_2812;
$L__BB1_2811:
	mov.f64 	%fd9070, 0d4000000000000000;
	add.rn.f64 	%fd10663, %fd3709, %fd9070;
$L__BB1_2812:
	setp.lt.s32 	%p4501, %r2, 0;
	setp.eq.s32 	%p4502, %r3, 1062207488;
	ld.shared.f64 	%fd9071, [%r11+896];
	sub.f64 	%fd3715, %fd9759, %fd9071;
	{
	.reg .b32 %temp; 
	mov.b64 	{%temp, %r463}, %fd3715;
	}
	abs.f64 	%fd3716, %fd3715;
	{ // callseq 449, 0
	.param .b64 param0;
	st.param.f64 	[param0], %fd3716;
	.param .b64 param1;
	st.param.f64 	[param1], 0d4000000000000000;
	.param .b64 retval0;
	call.uni (retval0), 
	__internal_accurate_pow, 
	(
	param0, 
	param1
	);
	ld.param.f64 	%fd9072, [retval0];
	} // callseq 449
	setp.lt.s32 	%p4504, %r463, 0;
	neg.f64 	%fd9074, %fd9072;
	selp.f64 	%fd9075, %fd9074, %fd9072, %p4502;
	selp.f64 	%fd9076, %fd9075, %fd9072, %p4504;
	setp.eq.f64 	%p4505, %fd3715, 0d0000000000000000;
	selp.b32 	%r4588, %r463, 0, %p4502;
	or.b32  	%r4589, %r4588, 2146435072;
	selp.b32 	%r4590, %r4589, %r4588, %p4501;
	mov.b32 	%r4591, 0;
	mov.b64 	%fd9077, {%r4591, %r4590};
	selp.f64 	%fd10664, %fd9077, %fd9076, %p4505;
	add.f64 	%fd9078, %fd3715, 0d4000000000000000;
	{
	.reg .b32 %temp; 
	mov.b64 	{%temp, %r4592}, %fd9078;
	}
	and.b32  	%r4593, %r4592, 2146435072;
	setp.ne.s32 	%p4506, %r4593, 2146435072;
	@%p4506 bra 	$L__BB1_2817;
	setp.nan.f64 	%p4507, %fd3715, %fd3715;
	@%p4507 bra 	$L__BB1_2816;
	setp.neu.f64 	%p4508, %fd3716, 0d7FF0000000000000;
	@%p4508 bra 	$L__BB1_2817;
	selp.b32 	%r4594, %r5, %r4, %p1;
	selp.b32 	%r4595, %r4594, %r4, %p4504;
	mov.b32 	%r4596, 0;
	mov.b64 	%fd10664, {%r4596, %r4595};
	bra.uni 	$L__BB1_2817;
$L__BB1_2816:
	mov.f64 	%fd9079, 0d4000000000000000;
	add.rn.f64 	%fd10664, %fd3715, %fd9079;
$L__BB1_2817:
	setp.lt.s32 	%p4510, %r2, 0;
	setp.eq.s32 	%p4511, %r3, 1062207488;
	setp.eq.f64 	%p4513, %fd3715, 0d3FF0000000000000;
	selp.f64 	%fd9080, 0d3FF0000000000000, %fd10664, %p4513;
	add.f64 	%fd9081, %fd10663, 0d3EB0C6F7A0B5ED8D;
	setp.eq.f64 	%p4514, %fd3709, 0d3FF0000000000000;
	selp.f64 	%fd9082, 0d3FF000010C6F7A0B, %fd9081, %p4514;
	add.f64 	%fd3721, %fd9082, %fd9080;
	ld.shared.f64 	%fd9083, [%r12+896];
	sub.f64 	%fd3722, %fd9760, %fd9083;
	{
	.reg .b32 %temp; 
	mov.b64 	{%temp, %r464}, %fd3722;
	}
	abs.f64 	%fd3723, %fd3722;
	{ // callseq 450, 0
	.param .b64 param0;
	st.param.f64 	[param0], %fd3723;
	.param .b64 param1;
	st.param.f64 	[param1], 0d4000000000000000;
	.param .b64 retval0;
	call.uni (retval0), 
	__internal_accurate_pow, 
	(
	param0, 
	param1
	);
	ld.param.f64 	%fd9084, [retval0];
	} // callseq 450
	setp.lt.s32 	%p4515, %r464, 0;
	neg.f64 	%fd9086, %fd9084;
	selp.f64 	%fd9087, %fd9086, %fd9084, %p4511;
	selp.f64 	%fd9088, %fd9087, %fd9084, %p4515;
	setp.eq.f64 	%p4516, %fd3722, 0d0000000000000000;
	selp.b32 	%r4597, %r464, 0, %p4511;
	or.b32  	%r4598, %r4597, 2146435072;
	selp.b32 	%r4599, %r4598, %r4597, %p4510;
	mov.b32 	%r4600, 0;
	mov.b64 	%fd9089, {%r4600, %r4599};
	selp.f64 	%fd10665, %fd9089, %fd9088, %p4516;
	add.f64 	%fd9090, %fd3722, 0d4000000000000000;
	{
	.reg .b32 %temp; 
	mov.b64 	{%temp, %r4601}, %fd9090;
	}
	and.b32  	%r4602, %r4601, 2146435072;
	setp.ne.s32 	%p4517, %r4602, 2146435072;
	@%p4517 bra 	$L__BB1_2822;
	setp.nan.f64 	%p4518, %fd3722, %fd3722;
	@%p4518 bra 	$L__BB1_2821;
	setp.neu.f64 	%p4519, %fd3723, 0d7FF0000000000000;
	@%p4519 bra 	$L__BB1_2822;
	selp.b32 	%r4603, %r5, %r4, %p1;
	selp.b32 	%r4604, %r4603, %r4, %p4515;
	mov.b32 	%r4605, 0;
	mov.b64 	%fd10665, {%r4605, %r4604};
	bra.uni 	$L__BB1_2822;
$L__BB1_2821:
	mov.f64 	%fd9091, 0d4000000000000000;
	add.rn.f64 	%fd10665, %fd3722, %fd9091;
$L__BB1_2822:
	setp.eq.f64 	%p4521, %fd3722, 0d3FF0000000000000;
	selp.f64 	%fd9092, 0d3FF0000000000000, %fd10665, %p4521;
	add.f64 	%fd3728, %fd3721, %fd9092;
	{
	.reg .b32 %temp; 
	mov.b64 	{%temp, %r465}, %fd3728;
	}
	abs.f64 	%fd3729, %fd3728;
	setp.eq.f64 	%p4522, %fd3728, 0d0000000000000000;
	@%p4522 bra 	$L__BB1_2824;
	setp.lt.s32 	%p4523, %r465, 0;
	{ // callseq 451, 0
	.param .b64 param0;
	st.param.f64 	[param0], %fd3729;
	.param .b64 param1;
	st.param.f64 	[param1], 0d3FF8000000000000;
	.param .b64 retval0;
	call.uni (retval0), 
	__internal_accurate_pow, 
	(
	param0, 
	param1
	);
	ld.param.f64 	%fd9093, [retval0];
	} // callseq 451
	selp.f64 	%fd10667, 0dFFF8000000000000, %fd9093, %p4523;
	bra.uni 	$L__BB1_2825;
$L__BB1_2824:
	setp.lt.s32 	%p4524, %r6, 0;
	setp.eq.s32 	%p4525, %r7, 1073741824;
	selp.b32 	%r4606, %r465, 0, %p4525;
	or.b32  	%r4607, %r4606, 2146435072;
	selp.b32 	%r4608, %r4607, %r4606, %p4524;
	mov.b32 	%r4609, 0;
	mov.b64 	%fd10667, {%r4609, %r4608};
$L__BB1_2825:
	add.f64 	%fd9095, %fd3728, 0d3FF8000000000000;
	{
	.reg .b32 %temp; 
	mov.b64 	{%temp, %r4610}, %fd9095;
	}
	and.b32  	%r4611, %r4610, 2146435072;
	setp.ne.s32 	%p4526, %r4611, 2146435072;
	@%p4526 bra 	$L__BB1_2830;
	setp.nan.f64 	%p4527, %fd3728, %fd3728;
	@%p4527 bra 	$L__BB1_2829;
	setp.neu.f64 	%p4528, %fd3729, 0d7FF0000000000000;
	@%p4528 bra 	$L__BB1_2830;
	setp.lt.s32 	%p4529, %r465, 0;
	selp.b32 	%r4612, %r9, %r8, %p2;
	selp.b32 	%r4613, %r4612, %r8, %p4529;
	mov.b32 	%r4614, 0;
	mov.b64 	%fd10667, {%r4614, %r4613};
	bra.uni 	$L__BB1_2830;
$L__BB1_2829:
	mov.f64 	%fd9096, 0d3FF8000000000000;
	add.rn.f64 	%fd10667, %fd3728, %fd9096;
$L__BB1_2830:
	setp.eq.f64 	%p4530, %fd3728, 0d3FF0000000000000;
	selp.f64 	%fd9097, 0d3FF0000000000000, %fd10667, %p4530;
	ld.shared.f64 	%fd9098, [%r13+896];
	mul.f64 	%fd9099, %fd3709, %fd9098;
	div.rn.f64 	%fd9100, %fd9099, %fd9097;
	sub.f64 	%fd9772, %fd9772, %fd9100;
	mul.f64 	%fd9101, %fd3715, %fd9098;
	div.rn.f64 	%fd9102, %fd9101, %fd9097;
	sub.f64 	%fd9773, %fd9773, %fd9102;
	mul.f64 	%fd9103, %fd3722, %fd9098;
	div.rn.f64 	%fd9104, %fd9103, %fd9097;
	sub.f64 	%fd9774, %fd9774, %fd9104;
$L__BB1_2831:
	add.s64 	%rd146, %rd11, 113;
	setp.ge.u64 	%p4531, %rd146, %rd14;
	@%p4531 bra 	$L__BB1_2856;
	setp.lt.s32 	%p4532, %r2, 0;
	setp.eq.s32 	%p4533, %r3, 1062207488;
	ld.shared.f64 	%fd9105, [%r10+904];
	sub.f64 	%fd3742, %fd9758, %fd9105;
	{
	.reg .b32 %temp; 
	mov.b64 	{%temp, %r466}, %fd3742;
	}
	abs.f64 	%fd3743, %fd3742;
	{ // callseq 452, 0
	.param .b64 param0;
	st.param.f64 	[param0], %fd3743;
	.param .b64 param1;
	st.param.f64 	[param1], 0d4000000000000000;
	.param .b64 retval0;
	call.uni (retval0), 
	__internal_accurate_pow, 
	(
	param0, 
	param1
	);
	ld.param.f64 	%fd9106, [retval0];
	} // callseq 452
	setp.lt.s32 	%p4535, %r466, 0;
	neg.f64 	%fd9108, %fd9106;
	selp.f64 	%fd9109, %fd9108, %fd9106, %p4533;
	selp.f64 	%fd9110, %fd9109, %fd9106, %p4535;
	setp.eq.f64 	%p4536, %fd3742, 0d0000000000000000;
	selp.b32 	%r4615, %r466, 0, %p4533;
	or.b32  	%r4616, %r4615, 2146435072;
	selp.b32 	%r4617, %r4616, %r4615, %p4532;
	mov.b32 	%r4618, 0;
	mov.b64 	%fd9111, {%r4618, %r4617};
	selp.f64 	%fd10671, %fd9111, %fd9110, %p4536;
	add.f64 	%fd9112, %fd3742, 0d4000000000000000;
	{
	.reg .b32 %temp; 
	mov.b64 	{%temp, %r4619}, %fd9112;
	}
	and.b32  	%r4620, %r4619, 2146435072;
	setp.ne.s32 	%p4537, %r4620, 2146435072;
	@%p4537 bra 	$L__BB1_2837;
	setp.nan.f64 	%p4538, %fd3742, %fd3742;
	@%p4538 bra 	$L__BB1_2836;
	setp.neu.f64 	%p4539, %fd3743, 0d7FF0000000000000;
	@%p4539 bra 	$L__BB1_2837;
	selp.b32 	%r4621, %r5, %r4, %p1;
	selp.b32 	%r4622, %r4621, %r4, %p4535;
	mov.b32 	%r4623, 0;
	mov.b64 	%fd10671, {%r4623, %r4622};
	bra.uni 	$L__BB1_2837;
$L__BB1_2836:
	mov.f64 	%fd9113, 0d4000000000000000;
	add.rn.f64 	%fd10671, %fd3742, %fd9113;
$L__BB1_2837:
	setp.lt.s32 	%p4541, %r2, 0;
	setp.eq.s32 	%p4542, %r3, 1062207488;
	ld.shared.f64 	%fd9114, [%r11+904];
	sub.f64 	%fd3748, %fd9759, %fd9114;
	{
	.reg .b32 %temp; 
	mov.b64 	{%temp, %r467}, %fd3748;
	}
	abs.f64 	%fd3749, %fd3748;
	{ // callseq 453, 0
	.param .b64 param0;
	st.param.f64 	[param0], %fd3749;
	.param .b64 param1;
	st.param.f64 	[param1], 0d4000000000000000;
	.param .b64 retval0;
	call.uni (retval0), 
	__internal_accurate_pow, 
	(
	param0, 
	param1
	);
	ld.param.f64 	%fd9115, [retval0];
	} // callseq 453
	setp.lt.s32 	%p4544, %r467, 0;
	neg.f64 	%fd9117, %fd9115;
	selp.f64 	%fd9118, %fd9117, %fd9115, %p4542;
	selp.f64 	%fd9119, %fd9118, %fd9115, %p4544;
	setp.eq.f64 	%p4545, %fd3748, 0d0000000000000000;
	selp.b32 	%r4624, %r467, 0, %p4542;
	or.b32  	%r4625, %r4624, 2146435072;
	selp.b32 	%r4626, %r4625, %r4624, %p4541;
	mov.b32 	%r4627, 0;
	mov.b64 	%fd9120, {%r4627, %r4626};
	selp.f64 	%fd10672, %fd9120, %fd9119, %p4545;
	add.f64 	%fd9121, %fd3748, 0d4000000000000000;
	{
	.reg .b32 %temp; 
	mov.b64 	{%temp, %r4628}, %fd9121;
	}
	and.b32  	%r4629, %r4628, 2146435072;
	setp.ne.s32 	%p4546, %r4629, 2146435072;
	@%p4546 bra 	$L__BB1_2842;
	setp.nan.f64 	%p4547, %fd3748, %fd3748;
	@%p4547 bra 	$L__BB1_2841;
	setp.neu.f64 	%p4548, %fd3749, 0d7FF0000000000000;
	@%p4548 bra 	$L__BB1_2842;
	selp.b32 	%r4630, %r5, %r4, %p1;
	selp.b32 	%r4631, %r4630, %r4, %p4544;
	mov.b32 	%r4632, 0;
	mov.b64 	%fd10672, {%r4632, %r4631};
	bra.uni 	$L__BB1_2842;
$L__BB1_2841:
	mov.f64 	%fd9122, 0d4000000000000000;
	add.rn.f64 	%fd10672, %fd3748, %fd9122;
$L__BB1_2842:
	setp.lt.s32 	%p4550, %r2, 0;
	setp.eq.s32 	%p4551, %r3, 1062207488;
	setp.eq.f64 	%p4553, %fd3748, 0d3FF0000000000000;
	selp.f64 	%fd9123, 0d3FF0000000000000, %fd10672, %p4553;
	add.f64 	%fd9124, %fd10671, 0d3EB0C6F7A0B5ED8D;
	setp.eq.f64 	%p4554, %fd3742, 0d3FF0000000000000;
	selp.f64 	%fd9125, 0d3FF000010C6F7A0B, %fd9124, %p4554;
	add.f64 	%fd3754, %fd9125, %fd9123;
	ld.shared.f64 	%fd9126, [%r12+904];
	sub.f64 	%fd3755, %fd9760, %fd9126;
	{
	.reg .b32 %temp; 
	mov.b64 	{%temp, %r468}, %fd3755;
	}
	abs.f64 	%fd3756, %fd3755;
	{ // callseq 454, 0
	.param .b64 param0;
	st.param.f64 	[param0], %fd3756;
	.param .b64 param1;
	st.param.f64 	[param1], 0d4000000000000000;
	.param .b64 retval0;
	call.uni (retval0), 
	__internal_accurate_pow, 
	(
	param0, 
	param1
	);
	ld.param.f64 	%fd9127, [retval0];
	} // callseq 454
	setp.lt.s32 	%p4555, %r468, 0;
	neg.f64 	%fd9129, %fd9127;
	selp.f64 	%fd9130, %fd9129, %fd9127, %p4551;
	selp.f64 	%fd9131, %fd9130, %fd9127, %p4555;
	setp.eq.f64 	%p4556, %fd3755, 0d0000000000000000;
	selp.b32 	%r4633, %r468, 0, %p4551;
	or.b32  	%r4634, %r4633, 2146435072;
	selp.b32 	%r4635, %r4634, %r4633, %p4550;
	mov.b32 	%r4636, 0;
	mov.b64 	%fd9132, {%r4636, %r4635};
	selp.f64 	%fd10673, %fd9132, %fd9131, %p4556;
	add.f64 	%fd9133, %fd3755, 0d4000000000000000;
	{
	.reg .b32 %temp; 
	mov.b64 	{%temp, %r4637}, %fd9133;
	}
	and.b32  	%r4638, %r4637, 2146435072;
	setp.ne.s32 	%p4557, %r4638, 2146435072;
	@%p4557 bra 	$L__BB1_2847;
	setp.nan.f64 	%p4558, %fd3755, %fd3755;
	@%p4558 bra 	$L__BB1_2846;
	setp.neu.f64 	%p4559, %fd3756, 0d7FF0000000000000;
	@%p4559 bra 	$L__BB1_2847;
	selp.b32 	%r4639, %r5, %r4, %p1;
	selp.b32 	%r4640, %r4639, %r4, %p4555;
	mov.b32 	%r4641, 0;
	mov.b64 	%fd10673, {%r4641, %r4640};
	bra.uni 	$L__BB1_2847;
$L__BB1_2846:
	mov.f64 	%fd9134, 0d4000000000000000;
	add.rn.f64 	%fd10673, %fd3755, %fd9134;
$L__BB1_2847:
	setp.eq.f64 	%p4561, %fd3755, 0d3FF0000000000000;
	selp.f64 	%fd9135, 0d3FF0000000000000, %fd10673, %p4561;
	add.f64 	%fd3761, %fd3754, %fd9135;
	{
	.reg .b32 %temp; 
	mov.b64 	{%temp, %r469}, %fd3761;
	}
	abs.f64 	%fd3762, %fd3761;
	setp.eq.f64 	%p4562, %fd3761, 0d0000000000000000;
	@%p4562 bra 	$L__BB1_2849;
	setp.lt.s32 	%p4563, %r469, 0;
	{ // callseq 455, 0
	.param .b64 param0;
	st.param.f64 	[param0], %fd3762;
	.param .b64 param1;
	st.param.f64 	[param1], 0d3FF8000000000000;
	.param .b64 retval0;
	call.uni (retval0), 
	__internal_accurate_pow, 
	(
	param0, 
	param1
	);
	ld.param.f64 	%fd9136, [retval0];
	} // callseq 455
	selp.f64 	%fd10675, 0dFFF8000000000000, %fd9136, %p4563;
	bra.uni 	$L__BB1_2850;
$L__BB1_2849:
	setp.lt.s32 	%p4564, %r6, 0;
	setp.eq.s32 	%p4565, %r7, 1073741824;
	selp.b32 	%r4642, %r469, 0, %p4565;
	or.b32  	%r4643, %r4642, 2146435072;
	selp.b32 	%r4644, %r4643, %r4642, %p4564;
	mov.b32 	%r4645, 0;
	mov.b64 	%fd10675, {%r4645, %r4644};
$L__BB1_2850:
	add.f64 	%fd9138, %fd3761, 0d3FF8000000000000;
	{
	.reg .b32 %temp; 
	mov.b64 	{%temp, %r4646}, %fd9138;
	}
	and.b32  	%r4647, %r4646, 2146435072;
	setp.ne.s32 	%p4566, %r4647, 2146435072;
	@%p4566 bra 	$L__BB1_2855;
	setp.nan.f64 	%p4567, %fd3761, %fd3761;
	@%p4567 bra 	$L__BB1_2854;
	setp.neu.f64 	%p4568, %fd3762, 0d7FF0000000000000;
	@%p4568 bra 	$L__BB1_2855;
	setp.lt.s32 	%p4569, %r469, 0;
	selp.b32 	%r4648, %r9, %r8, %p2;
	selp.b32 	%r4649, %r4648, %r8, %p4569;
	mov.b32 	%r4650, 0;
	mov.b64 	%fd10675, {%r4650, %r4649};
	bra.uni 	$L__BB1_2855;
$L__BB1_2854:
	mov.f64 	%fd9139, 0d3FF8000000000000;
	add.rn.f64 	%fd10675, %fd3761, %fd9139;
$L__BB1_2855:
	setp.eq.f64 	%p4570, %fd3761, 0d3FF0000000000000;
	selp.f64 	%fd9140, 0d3FF0000000000000, %fd10675, %p4570;
	ld.shared.f64 	%fd9141, [%r13+904];
	mul.f64 	%fd9142, %fd3742, %fd9141;
	div.rn.f64 	%fd9143, %fd9142, %fd9140;
	sub.f64 	%fd9772, %fd9772, %fd9143;
	mul.f64 	%fd9144, %fd3748, %fd9141;
	div.rn.f64 	%fd9145, %fd9144, %fd9140;
	sub.f64 	%fd9773, %fd9773, %fd9145;
	mul.f64 	%fd9146, %fd3755, %fd9141;
	div.rn.f64 	%fd9147, %fd9146, %fd9140;
	sub.f64 	%fd9774, %fd9774, %fd9147;
$L__BB1_2856:
	add.s64 	%rd147, %rd11, 114;
	setp.ge.u64 	%p4571, %rd147, %rd14;
	@%p4571 bra 	$L__BB1_2881;
	setp.lt.s32 	%p4572, %r2, 0;
	setp.eq.s32 	%p4573, %r3, 1062207488;
	ld.shared.f64 	%fd9148, [%r10+912];
	sub.f64 	%fd3775, %fd9758, %fd9148;
	{
	.reg .b32 %temp; 
	mov.b64 	{%temp, %r470}, %fd3775;
	}
	abs.f64 	%fd3776, %fd3775;
	{ // callseq 456, 0
	.param .b64 param0;
	st.param.f64 	[param0], %fd3776;
	.param .b64 param1;
	st.param.f64 	[param1], 0d4000000000000000;
	.param .b64 retval0;
	call.uni (retval0), 
	__internal_accurate_pow, 
	(
	param0, 
	param1
	);
	ld.param.f64 	%fd9149, [retval0];
	} // callseq 456
	setp.lt.s32 	%p4575, %r470, 0;
	neg.f64 	%fd9151, %fd9149;
	selp.f64 	%fd9152, %fd9151, %fd9149, %p4573;
	selp.f64 	%fd9153, %fd9152, %fd9149, %p4575;
	setp.eq.f64 	%p4576, %fd3775, 0d0000000000000000;
	selp.b32 	%r4651, %r470, 0, %p4573;
	or.b32  	%r4652, %r4651, 2146435072;
	selp.b32 	%r4653, %r4652, %r4651, %p4572;
	mov.b32 	%r4654, 0;
	mov.b64 	%fd9154, {%r4654, %r4653};
	selp.f64 	%fd10679, %fd9154, %fd9153, %p4576;
	add.f64 	%fd9155, %fd3775, 0d4000000000000000;
	{
	.reg .b32 %temp; 
	mov.b64 	{%temp, %r4655}, %fd9155;
	}
	and.b32  	%r4656, %r4655, 2146435072;
	setp.ne.s32 	%p4577, %r4656, 2146435072;
	@%p4577 bra 	$L__BB1_2862;
	setp.nan.f64 	%p4578, %fd3775, %fd3775;
	@%p4578 bra 	$L__BB1_2861;
	setp.neu.f64 	%p4579, %fd3776, 0d7FF0000000000000;
	@%p4579 bra 	$L__BB1_2862;
	selp.b32 	%r4657, %r5, %r4, %p1;
	selp.b32 	%r4658, %r4657, %r4, %p4575;
	mov.b32 	%r4659, 0;
	mov.b64 	%fd10679, {%r4659, %r4658};
	bra.uni 	$L__BB1_2862;
$L__BB1_2861:
	mov.f64 	%fd9156, 0d4000000000000000;
	add.rn.f64 	%fd10679, %fd3775, %fd9156;
$L__BB1_2862:
	setp.lt.s32 	%p4581, %r2, 0;
	setp.eq.s32 	%p4582, %r3, 1062207488;
	ld.shared.f64 	%fd9157, [%r11+912];
	sub.f64 	%fd3781, %fd9759, %fd9157;
	{
	.reg .b32 %temp; 
	mov.b64 	{%temp, %r471}, %fd3781;
	}
	abs.f64 	%fd3782, %fd3781;
	{ // callseq 457, 0
	.param .b64 param0;
	st.param.f64 	[param0], %fd3782;
	.param .b64 param1;
	st.param.f64 	[param1], 0d4000000000000000;
	.param .b64 retval0;
	call.uni (retval0), 
	__internal_accurate_pow, 
	(
	param0, 
	param1
	);
	ld.param.f64 	%fd9158, [retval0];
	} // callseq 457
	setp.lt.s32 	%p4584, %r471, 0;
	neg.f64 	%fd9160, %fd9158;
	selp.f64 	%fd9161, %fd9160, %fd9158, %p4582;
	selp.f64 	%fd9162, %fd9161, %fd9158, %p4584;
	setp.eq.f64 	%p4585, %fd3781, 0d0000000000000000;
	selp.b32 	%r4660, %r471, 0, %p4582;
	or.b32  	%r4661, %r4660, 2146435072;
	selp.b32 	%r4662, %r4661, %r4660, %p4581;
	mov.b32 	%r4663, 0;
	mov.b64 	%fd9163, {%r4663, %r4662};
	selp.f64 	%fd10680, %fd9163, %fd9162, %p4585;
	add.f64 	%fd9164, %fd3781, 0d4000000000000000;
	{
	.reg .b32 %temp; 
	mov.b64 	{%temp, %r4664}, %fd9164;
	}
	and.b32  	%r4665, %r4664, 2146435072;
	setp.ne.s32 	%p4586, %r4665, 2146435072;
	@%p4586 bra 	$L__BB1_2867;
	setp.nan.f64 	%p4587, %fd3781, %fd3781;
	@%p4587 bra 	$L__BB1_2866;
	setp.neu.f64 	%p4588, %fd3782, 0d7FF0000000000000;
	@%p4588 bra 	$L__BB1_2867;
	selp.b32 	%r4666, %r5, %r4, %p1;
	selp.b32 	%r4667, %r4666, %r4, %p4584;
	mov.b32 	%r4668, 0;
	mov.b64 	%fd10680, {%r4668, %r4667};
	bra.uni 	$L__BB1_2867;
$L__BB1_2866:
	mov.f64 	%fd9165, 0d4000000000000000;
	add.rn.f64 	%fd10680, %fd3781, %fd9165;
$L__BB1_2867:
	setp.lt.s32 	%p4590, %r2, 0;
	setp.eq.s32 	%p4591, %r3, 1062207488;
	setp.eq.f64 	%p4593, %fd3781, 0d3FF0000000000000;
	selp.f64 	%fd9166, 0d3FF0000000000000, %fd10680, %p4593;
	add.f64 	%fd9167, %fd10679, 0d3EB0C6F7A0B5ED8D;
	setp.eq.f64 	%p4594, %fd3775, 0d3FF0000000000000;
	selp.f64 	%fd9168, 0d3FF000010C6F7A0B, %fd9167, %p4594;
	add.f64 	%fd3787, %fd9168, %fd9166;
	ld.shared.f64 	%fd9169, [%r12+912];
	sub.f64 	%fd3788, %fd9760, %fd9169;
	{
	.reg .b32 %temp; 
	mov.b64 	{%temp, %r472}, %fd3788;
	}
	abs.f64 	%fd3789, %fd3788;
	{ // callseq 458, 0
	.param .b64 param0;
	st.param.f64 	[param0], %fd3789;
	.param .b64 param1;
	st.param.f64 	[param1], 0d4000000000000000;
	.param .b64 retval0;
	call.uni (retval0), 
	__internal_accurate_pow, 
	(
	param0, 
	param1
	);
	ld.param.f64 	%fd9170, [retval0];
	} // callseq 458
	setp.lt.s32 	%p4595, %r472, 0;
	neg.f64 	%fd9172, %fd9170;
	selp.f64 	%fd9173, %fd9172, %fd9170, %p4591;
	selp.f64 	%fd9174, %fd9173, %fd9170, %p4595;
	setp.eq.f64 	%p4596, %fd3788, 0d0000000000000000;
	selp.b32 	%r4669, %r472, 0, %p4591;
	or.b32  	%r4670, %r4669, 2146435072;
	selp.b32 	%r4671, %r4670, %r4669, %p4590;
	mov.b32 	%r4672, 0;
	mov.b64 	%fd9175, {%r4672, %r4671};
	selp.f64 	%fd10681, %fd9175, %fd9174, %p4596;
	add.f64 	%fd9176, %fd3788, 0d4000000000000000;
	{
	.reg .b32 %temp; 
	mov.b64 	{%temp, %r4673}, %fd9176;
	}
	and.b32  	%r4674, %r4673, 2146435072;
	setp.ne.s32 	%p4597, %r4674, 2146435072;
	@%p4597 bra 	$L__BB1_2872;
	setp.nan.f64 	%p4598, %fd3788, %fd3788;
	@%p4598 bra 	$L__BB1_2871;
	setp.neu.f64 	%p4599, %fd3789, 0d7FF0000000000000;
	@%p4599 bra 	$L__BB1_2872;
	selp.b32 	%r4675, %r5, %r4, %p1;
	selp.b32 	%r4676, %r4675, %r4, %p4595;
	mov.b32 	%r4677, 0;
	mov.b64 	%fd10681, {%r4677, %r4676};
	bra.uni 	$L__BB1_2872;
$L__BB1_2871:
	mov.f64 	%fd9177, 0d4000000000000000;
	add.rn.f64 	%fd10681, %fd3788, %fd9177;
$L__BB1_2872:
	setp.eq.f64 	%p4601, %fd3788, 0d3FF0000000000000;
	selp.f64 	%fd9178, 0d3FF0000000000000, %fd10681, %p4601;
	add.f64 	%fd3794, %fd3787, %fd9178;
	{
	.reg .b32 %temp; 
	mov.b64 	{%temp, %r473}, %fd3794;
	}
	abs.f64 	%fd3795, %fd3794;
	setp.eq.f64 	%p4602, %fd3794, 0d0000000000000000;
	@%p4602 bra 	$L__BB1_2874;
	setp.lt.s32 	%p4603, %r473, 0;
	{ // callseq 459, 0
	.param .b64 param0;
	st.param.f64 	[param0], %fd3795;
	.param .b64 param1;
	st.param.f64 	[param1], 0d3FF8000000000000;
	.param .b64 retval0;
	call.uni (retval0), 
	__internal_accurate_pow, 
	(
	param0, 
	param1
	);
	ld.param.f64 	%fd9179, [retval0];
	} // callseq 459
	selp.f64 	%fd10683, 0dFFF8000000000000, %fd9179, %p4603;
	bra.uni 	$L__BB1_2875;
$L__BB1_2874:
	setp.lt.s32 	%p4604, %r6, 0;
	setp.eq.s32 	%p4605, %r7, 1073741824;
	selp.b32 	%r4678, %r473, 0, %p4605;
	or.b32  	%r4679, %r4678, 2146435072;
	selp.b32 	%r4680, %r4679, %r4678, %p4604;
	mov.b32 	%r4681, 0;
	mov.b64 	%fd10683, {%r4681, %r4680};
$L__BB1_2875:
	add.f64 	%fd9181, %fd3794, 0d3FF8000000000000;
	{
	.reg .b32 %temp; 
	mov.b64 	{%temp, %r4682}, %fd9181;
	}
	and.b32  	%r4683, %r4682, 2146435072;
	setp.ne.s32 	%p4606, %r4683, 2146435072;
	@%p4606 bra 	$L__BB1_2880;
	setp.nan.f64 	%p4607, %fd3794, %fd3794;
	@%p4607 bra 	$L__BB1_2879;
	setp.neu.f64 	%p4608, %fd3795, 0d7FF0000000000000;
	@%p4608 bra 	$L__BB1_2880;
	setp.lt.s32 	%p4609, %r473, 0;
	selp.b32 	%r4684, %r9, %r8, %p2;
	selp.b32 	%r4685, %r4684, %r8, %p4609;
	mov.b32 	%r4686, 0;
	mov.b64 	%fd10683, {%r4686, %r4685};
	bra.uni 	$L__BB1_2880;
$L__BB1_2879:
	mov.f64 	%fd9182, 0d3FF8000000000000;
	add.rn.f64 	%fd10683, %fd3794, %fd9182;
$L__BB1_2880:
	setp.eq.f64 	%p4610, %fd3794, 0d3FF0000000000000;
	selp.f64 	%fd9183, 0d3FF0000000000000, %fd10683, %p4610;
	ld.shared.f64 	%fd9184, [%r13+912];
	mul.f64 	%fd9185, %fd3775, %fd9184;
	div.rn.f64 	%fd9186, %fd9185, %fd9183;
	sub.f64 	%fd9772, %fd9772, %fd9186;
	mul.f64 	%fd9187, %fd3781, %fd9184;
	div.rn.f64 	%fd9188, %fd9187, %fd9183;
	sub.f64 	%fd9773, %fd9773, %fd9188;
	mul.f64 	%fd9189, %fd3788, %fd9184;
	div.rn.f64 	%fd9190, %fd9189, %fd9183;
	sub.f64 	%fd9774, %fd9774, %fd9190;
$L__BB1_2881:
	add.s64 	%rd148, %rd11, 115;
	setp.ge.u64 	%p4611, %rd148, %rd14;
	@%p4611 bra 	$L__BB1_2906;
	setp.lt.s32 	%p4612, %r2, 0;
	setp.eq.s32 	%p4613, %r3, 1062207488;
	ld.shared.f64 	%fd9191, [%r10+920];
	sub.f64 	%fd3808, %fd9758, %fd9191;
	{
	.reg .b32 %temp; 
	mov.b64 	{%temp, %r474}, %fd3808;
	}
	abs.f64 	%fd3809, %fd3808;
	{ // callseq 460, 0
	.param .b64 param0;
	st.param.f64 	[param0], %fd3809;
	.param .b64 param1;
	st.param.f64 	[param1], 0d4000000000000000;
	.param .b64 retval0;
	call.uni (retval0), 
	__internal_accurate_pow, 
	(
	param0, 
	param1
	);
	ld.param.f64 	%fd9192, [retval0];
	} // callseq 460
	setp.lt.s32 	%p4615, %r474, 0;
	neg.f64 	%fd9194, %fd9192;
	selp.f64 	%fd9195, %fd9194, %fd9192, %p4613;
	selp.f64 	%fd9196, %fd9195, %fd9192, %p4615;
	setp.eq.f64 	%p4616, %fd3808, 0d0000000000000000;
	selp.b32 	%r4687, %r474, 0, %p4613;
	or.b32  	%r4688, %r4687, 2146435072;
	selp.b32 	%r4689, %r4688, %r4687, %p4612;
	mov.b32 	%r4690, 0;
	mov.b64 	%fd9197, {%r4690, %r4689};
	selp.f64 	%fd10687, %fd9197, %fd9196, %p4616;
	add.f64 	%fd9198, %fd3808, 0d4000000000000000;
	{
	.reg .b32 %temp; 
	mov.b64 	{%temp, %r4691}, %fd9198;
	}
	and.b32  	%r4692, %r4691, 2146435072;
	setp.ne.s32 	%p4617, %r4692, 2146435072;
	@%p4617 bra 	$L__BB1_2887;
	setp.nan.f64 	%p4618, %fd3808, %fd3808;
	@%p4618 bra 	$L__BB1_2886;
	setp.neu.f64 	%p4619, %fd3809, 0d7FF0000000000000;
	@%p4619 bra 	$L__BB1_2887;
	selp.b32 	%r4693, %r5, %r4, %p1;
	selp.b32 	%r4694, %r4693, %r4, %p4615;
	mov.b32 	%r4695, 0;
	mov.b64 	%fd10687, {%r4695, %r4694};
	bra.uni 	$L__BB1_2887;
$L__BB1_2886:
	mov.f64 	%fd9199, 0d4000000000000000;
	add.rn.f64 	%fd10687, %fd3808, %fd9199;
$L__BB1_2887:
	setp.lt.s32 	%p4621, %r2, 0;
	setp.eq.s32 	%p4622, %r3, 1062207488;
	ld.shared.f64 	%fd9200, [%r11+920];
	sub.f64 	%fd3814, %fd9759, %fd9200;
	{
	.reg .b32 %temp; 
	mov.b64 	{%temp, %r475}, %fd3814;
	}
	abs.f64 	%fd3815, %fd3814;
	{ // callseq 461, 0
	.param .b64 param0;
	st.param.f64 	[param0], %fd3815;
	.param .b64 param1;
	st.param.f64 	[param1], 0d4000000000000000;
	.param .b64 retval0;
	call.uni (retval0), 
	__internal_accurate_pow, 
	(
	param0, 
	param1
	);
	ld.param.f64 	%fd9201, [retval0];
	} // callseq 461
	setp.lt.s32 	%p4624, %r475, 0;
	neg.f64 	%fd9203, %fd9201;
	selp.f64 	%fd9204, %fd9203, %fd9201, %p4622;
	selp.f64 	%fd9205, %fd9204, %fd9201, %p4624;
	setp.eq.f64 	%p4625, %fd3814, 0d0000000000000000;
	selp.b32 	%r4696, %r475, 0, %p4622;
	or.b32  	%r4697, %r4696, 2146435072;
	selp.b32 	%r4698, %r4697, %r4696, %p4621;
	mov.b32 	%r4699, 0;
	mov.b64 	%fd9206, {%r4699, %r4698};
	selp.f64 	%fd10688, %fd9206, %fd9205, %p4625;
	add.f64 	%fd9207, %fd3814, 0d4000000000000000;
	{
	.reg .b32 %temp; 
	mov.b64 	{%temp, %r4700}, %fd9207;
	}
	and.b32  	%r4701, %r4700, 2146435072;
	setp.ne.s32 	%p4626, %r4701, 2146435072;
	@%p4626 bra 	$L__BB1_2892;
	setp.nan.f64 	%p4627, %fd3814, %fd3814;
	@%p4627 bra 	$L__BB1_2891;
	setp.neu.f64 	%p4628, %fd3815, 0d7FF0000000000000;
	@%p4628 bra 	$L__BB1_2892;
	selp.b32 	%r4702, %r5, %r4, %p1;
	selp.b32 	%r4703, %r4702, %r4, %p4624;
	mov.b32 	%r4704, 0;
	mov.b64 	%fd10688, {%r4704, %r4703};
	bra.uni 	$L__BB1_2892;
$L__BB1_2891:
	mov.f64 	%fd9208, 0d4000000000000000;
	add.rn.f64 	%fd10688, %fd3814, %fd9208;
$L__BB1_2892:
	setp.lt.s32 	%p4630, %r2, 0;
	setp.eq.s32 	%p4631, %r3, 1062207488;
	setp.eq.f64 	%p4633, %fd3814, 0d3FF0000000000000;
	selp.f64 	%fd9209, 0d3FF0000000000000, %fd10688, %p4633;
	add.f64 	%fd9210, %fd10687, 0d3EB0C6F7A0B5ED8D;
	setp.eq.f64 	%p4634, %fd3808, 0d3FF0000000000000;
	selp.f64 	%fd9211, 0d3FF000010C6F7A0B, %fd9210, %p4634;
	add.f64 	%fd3820, %fd9211, %fd9209;
	ld.shared.f64 	%fd9212, [%r12+920];
	sub.f64 	%fd3821, %fd9760, %fd9212;
	{
	.reg .b32 %temp; 
	mov.b64 	{%temp, %r476}, %fd3821;
	}
	abs.f64 	%fd3822, %fd3821;
	{ // callseq 462, 0
	.param .b64 param0;
	st.param.f64 	[param0], %fd3822;
	.param .b64 param1;
	st.param.f64 	[param1], 0d4000000000000000;
	.param .b64 retval0;
	call.uni (retval0), 
	__internal_accurate_pow, 
	(
	param0, 
	param1
	);
	ld.param.f64 	%fd9213, [retval0];
	} // callseq 462
	setp.lt.s32 	%p4635, %r476, 0;
	neg.f64 	%fd9215, %fd9213;
	selp.f64 	%fd9216, %fd9215, %fd9213, %p4631;
	selp.f64 	%fd9217, %fd9216, %fd9213, %p4635;
	setp.eq.f64 	%p4636, %fd3821, 0d0000000000000000;
	selp.b32 	%r4705, %r476, 0, %p4631;
	or.b32  	%r4706, %r4705, 2146435072;
	selp.b32 	%r4707, %r4706, %r4705, %p4630;
	mov.b32 	%r4708, 0;
	mov.b64 	%fd9218, {%r4708, %r4707};
	selp.f64 	%fd10689, %fd9218, %fd9217, %p4636;
	add.f64 	%fd9219, %fd3821, 0d4000000000000000;
	{
	.reg .b32 %temp; 
	mov.b64 	{%temp, %r4709}, %fd9219;
	}
	and.b32  	%r4710, %r4709, 2146435072;
	setp.ne.s32 	%p4637, %r4710, 2146435072;
	@%p4637 bra 	$L__BB1_2897;
	setp.nan.f64 	%p4638, %fd3821, %fd3821;
	@%p4638 bra 	$L__BB1_2896;
	setp.neu.f64 	%p4639, %fd3822, 0d7FF0000000000000;
	@%p4639 bra 	$L__BB1_2897;
	selp.b32 	%r4711, %r5, %r4, %p1;
	selp.b32 	%r4712, %r4711, %r4, %p4635;
	mov.b32 	%r4713, 0;
	mov.b64 	%fd10689, {%r4713, %r4712};
	bra.uni 	$L__BB1_2897;
$L__BB1_2896:
	mov.f64 	%fd9220, 0d4000000000000000;
	add.rn.f64 	%fd10689, %fd3821, %fd9220;
$L__BB1_2897:
	setp.eq.f64 	%p4641, %fd3821, 0d3FF0000000000000;
	selp.f64 	%fd9221, 0d3FF0000000000000, %fd10689, %p4641;
	add.f64 	%fd3827, %fd3820, %fd9221;
	{
	.reg .b32 %temp; 
	mov.b64 	{%temp, %r477}, %fd3827;
	}
	abs.f64 	%fd3828, %fd3827;
	setp.eq.f64 	%p4642, %fd3827, 0d0000000000000000;
	@%p4642 bra 	$L__BB1_2899;
	setp.lt.s32 	%p4643, %r477, 0;
	{ // callseq 463, 0
	.param .b64 param0;
	st.param.f64 	[param0], %fd3828;
	.param .b64 param1;
	st.param.f64 	[param1], 0d3FF8000000000000;
	.param .b64 retval0;
	call.uni (retval0), 
	__internal_accurate_pow, 
	(
	param0, 
	param1
	);
	ld.param.f64 	%fd9222, [retval0];
	} // callseq 463
	selp.f64 	%fd10691, 0dFFF8000000000000, %fd9222, %p4643;
	bra.uni 	$L__BB1_2900;
$L__BB1_2899:
	setp.lt.s32 	%p4644, %r6, 0;
	setp.eq.s32 	%p4645, %r7, 1073741824;
	selp.b32 	%r4714, %r477, 0, %p4645;
	or.b32  	%r4715, %r4714, 2146435072;
	selp.b32 	%r4716, %r4715, %r4714, %p4644;
	mov.b32 	%r4717, 0;
	mov.b64 	%fd10691, {%r4717, %r4716};
$L__BB1_2900:
	add.f64 	%fd9224, %fd3827, 0d3FF8000000000000;
	{
	.reg .b32 %temp; 
	mov.b64 	{%temp, %r4718}, %fd9224;
	}
	and.b32  	%r4719, %r4718, 2146435072;
	setp.ne.s32 	%p4646, %r4719, 2146435072;
	@%p4646 bra 	$L__BB1_2905;
	setp.nan.f64 	%p4647, %fd3827, %fd3827;
	@%p4647 bra 	$L__BB1_2904;
	setp.neu.f64 	%p4648, %fd3828, 0d7FF0000000000000;
	@%p4648 bra 	$L__BB1_2905;
	setp.lt.s32 	%p4649, %r477, 0;
	selp.b32 	%r4720, %r9, %r8, %p2;
	selp.b32 	%r4721, %r4720, %r8, %p4649;
	mov.b32 	%r4722, 0;
	mov.b64 	%fd10691, {%r4722, %r4721};
	bra.uni 	$L__BB1_2905;
$L__BB1_2904:
	mov.f64 	%fd9225, 0d3FF8000000000000;
	add.rn.f64 	%fd10691, %fd3827, %fd9225;
$L__BB1_2905:
	setp.eq.f64 	%p4650, %fd3827, 0d3FF0000000000000;
	selp.f64 	%fd9226, 0d3FF0000000000000, %fd10691, %p4650;
	ld.shared.f64 	%fd9227, [%r13+920];
	mul.f64 	%fd9228, %fd3808, %fd9227;
	div.rn.f64 	%fd9229, %fd9228, %fd9226;
	sub.f64 	%fd9772, %fd9772, %fd9229;
	mul.f64 	%fd9230, %fd3814, %fd9227;
	div.rn.f64 	%fd9231, %fd9230, %fd9226;
	sub.f64 	%fd9773, %fd9773, %fd9231;
	mul.f64 	%fd9232, %fd3821, %fd9227;
	div.rn.f64 	%fd9233, %fd9232, %fd9226;
	sub.f64 	%fd9774, %fd9774, %fd9233;
$L__BB1_2906:
	add.s64 	%rd149, %rd11, 116;
	setp.ge.u64 	%p4651, %rd149, %rd14;
	@%p4651 bra 	$L__BB1_2931;
	setp.lt.s32 	%p4652, %r2, 0;
	setp.eq.s32 	%p4653, %r3, 1062207488;
	ld.shared.f64 	%fd9234, [%r10+928];
	sub.f64 	%fd3841, %fd9758, %fd9234;
	{
	.reg .b32 %temp; 
	mov.b64 	{%temp, %r478}, %fd3841;
	}
	abs.f64 	%fd3842, %fd3841;
	{ // callseq 464, 0
	.param .b64 param0;
	st.param.f64 	[param0], %fd3842;
	.param .b64 param1;
	st.param.f64 	[param1], 0d4000000000000000;
	.param .b64 retval0;
	call.uni (retval0), 
	__internal_accurate_pow, 
	(
	param0, 
	param1
	);
	ld.param.f64 	%fd9235, [retval0];
	} // callseq 464
	setp.lt.s32 	%p4655, %r478, 0;
	neg.f64 	%fd9237, %fd9235;
	selp.f64 	%fd9238, %fd9237, %fd9235, %p4653;
	selp.f64 	%fd9239, %fd9238, %fd9235, %p4655;
	setp.eq.f64 	%p4656, %fd3841, 0d0000000000000000;
	selp.b32 	%r4723, %r478, 0, %p4653;
	or.b32  	%r4724, %r4723, 2146435072;
	selp.b32 	%r4725, %r4724, %r4723, %p4652;
	mov.b32 	%r4726, 0;
	mov.b64 	%fd9240, {%r4726, %r4725};
	selp.f64 	%fd10695, %fd9240, %fd9239, %p4656;
	add.f64 	%fd9241, %fd3841, 0d4000000000000000;
	{
	.reg .b32 %temp; 
	mov.b64 	{%temp, %r4727}, %fd9241;
	}
	and.b32  	%r4728, %r4727, 2146435072;
	setp.ne.s32 	%p4657, %r4728, 2146435072;
	@%p4657 bra 	$L__BB1_2912;
	setp.nan.f64 	%p4658, %fd3841, %fd3841;
	@%p4658 bra 	$L__BB1_2911;
	setp.neu.f64 	%p4659, %fd3842, 0d7FF0000000000000;
	@%p4659 bra 	$L__BB1_2912;
	selp.b32 	%r4729, %r5, %r4, %p1;
	selp.b32 	%r4730, %r4729, %r4, %p4655;
	mov.b32 	%r4731, 0;
	mov.b64 	%fd10695, {%r4731, %r4730};
	bra.uni 	$L__BB1_2912;
$L__BB1_2911:
	mov.f64 	%fd9242, 0d4000000000000000;
	add.rn.f64 	%fd10695, %fd3841, %fd9242;
$L__BB1_2912:
	setp.lt.s32 	%p4661, %r2, 0;
	setp.eq.s32 	%p4662, %r3, 1062207488;
	ld.shared.f64 	%fd9243, [%r11+928];
	sub.f64 	%fd3847, %fd9759, %fd9243;
	{
	.reg .b32 %temp; 
	mov.b64 	{%temp, %r479}, %fd3847;
	}
	abs.f64 	%fd3848, %fd3847;
	{ // callseq 465, 0
	.param .b64 param0;
	st.param.f64 	[param0], %fd3848;
	.param .b64 param1;
	st.param.f64 	[param1], 0d4000000000000000;
	.param .b64 retval0;
	call.uni (retval0), 
	__internal_accurate_pow, 
	(
	param0, 
	param1
	);
	ld.param.f64 	%fd9244, [retval0];
	} // callseq 465
	setp.lt.s32 	%p4664, %r479, 0;
	neg.f64 	%fd9246, %fd9244;
	selp.f64 	%fd9247, %fd9246, %fd9244, %p4662;
	selp.f64 	%fd9248, %fd9247, %fd9244, %p4664;
	setp.eq.f64 	%p4665, %fd3847, 0d0000000000000000;
	selp.b32 	%r4732, %r479, 0, %p4662;
	or.b32  	%r4733, %r4732, 2146435072;
	selp.b32 	%r4734, %r4733, %r4732, %p4661;
	mov.b32 	%r4735, 0;
	mov.b64 	%fd9249, {%r4735, %r4734};
	selp.f64 	%fd10696, %fd9249, %fd9248, %p4665;
	add.f64 	%fd9250, %fd3847, 0d4000000000000000;
	{
	.reg .b32 %temp; 
	mov.b64 	{%temp, %r4736}, %fd9250;
	}
	and.b32  	%r4737, %r4736, 2146435072;
	setp.ne.s32 	%p4666, %r4737, 2146435072;
	@%p4666 bra 	$L__BB1_2917;
	setp.nan.f64 	%p4667, %fd3847, %fd3847;
	@%p4667 bra 	$L__BB1_2916;
	setp.neu.f64 	%p4668, %fd3848, 0d7FF0000000000000;
	@%p4668 bra 	$L__BB1_2917;
	selp.b32 	%r4738, %r5, %r4, %p1;
	selp.b32 	%r4739, %r4738, %r4, %p4664;
	mov.b32 	%r4740, 0;
	mov.b64 	%fd10696, {%r4740, %r4739};
	bra.uni 	$L__BB1_2917;
$L__BB1_2916:
	mov.f64 	%fd9251, 0d4000000000000000;
	add.rn.f64 	%fd10696, %fd3847, %fd9251;
$L__BB1_2917:
	setp.lt.s32 	%p4670, %r2, 0;
	setp.eq.s32 	%p4671, %r3, 1062207488;
	setp.eq.f64 	%p4673, %fd3847, 0d3FF0000000000000;
	selp.f64 	%fd9252, 0d3FF0000000000000, %fd10696, %p4673;
	add.f64 	%fd9253, %fd10695, 0d3EB0C6F7A0B5ED8D;
	setp.eq.f64 	%p4674, %fd3841, 0d3FF0000000000000;
	selp.f64 	%fd9254, 0d3FF000010C6F7A0B, %fd9253, %p4674;
	add.f64 	%fd3853, %fd9254, %fd9252;
	ld.shared.f64 	%fd9255, [%r12+928];
	sub.f64 	%fd3854, %fd9760, %fd9255;
	{
	.reg .b32 %temp; 
	mov.b64 	{%temp, %r480}, %fd3854;
	}
	abs.f64 	%fd3855, %fd3854;
	{ // callseq 466, 0
	.param .b64 param0;
	st.param.f64 	[param0], %fd3855;
	.param .b64 param1;
	st.param.f64 	[param1], 0d4000000000000000;
	.param .b64 retval0;
	call.uni (retval0), 
	__internal_accurate_pow, 
	(
	param0, 
	param1
	);
	ld.param.f64 	%fd9256, [retval0];
	} // callseq 466
	setp.lt.s32 	%p4675, %r480, 0;
	neg.f64 	%fd9258, %fd9256;
	selp.f64 	%fd9259, %fd9258, %fd9256, %p4671;
	selp.f64 	%fd9260, %fd9259, %fd9256, %p4675;
	setp.eq.f64 	%p4676, %fd3854, 0d0000000000000000;
	selp.b32 	%r4741, %r480, 0, %p4671;
	or.b32  	%r4742, %r4741, 2146435072;
	selp.b32 	%r4743, %r4742, %r4741, %p4670;
	mov.b32 	%r4744, 0;
	mov.b64 	%fd9261, {%r4744, %r4743};
	selp.f64 	%fd10697, %fd9261, %fd9260, %p4676;
	add.f64 	%fd9262, %fd3854, 0d4000000000000000;
	{
	.reg .b32 %temp; 
	mov.b64 	{%temp, %r4745}, %fd9262;
	}
	and.b32  	%r4746, %r4745, 2146435072;
	setp.ne.s32 	%p4677, %r4746, 2146435072;
	@%p4677 bra 	$L__BB1_2922;
	setp.nan.f64 	%p4678, %fd3854, %fd3854;
	@%p4678 bra 	$L__BB1_2921;
	setp.neu.f64 	%p4679, %fd3855, 0d7FF0000000000000;
	@%p4679 bra 	$L__BB1_2922;
	selp.b32 	%r4747, %r5, %r4, %p1;
	selp.b32 	%r4748, %r4747, %r4, %p4675;
	mov.b32 	%r4749, 0;
	mov.b64 	%fd10697, {%r4749, %r4748};
	bra.uni 	$L__BB1_2922;
$L__BB1_2921:
	mov.f64 	%fd9263, 0d4000000000000000;
	add.rn.f64 	%fd10697, %fd3854, %fd9263;
$L__BB1_2922:
	setp.eq.f64 	%p4681, %fd3854, 0d3FF0000000000000;
	selp.f64 	%fd9264, 0d3FF0000000000000, %fd10697, %p4681;
	add.f64 	%fd3860, %fd3853, %fd9264;
	{
	.reg .b32 %temp; 
	mov.b64 	{%temp, %r481}, %fd3860;
	}
	abs.f64 	%fd3861, %fd3860;
	setp.eq.f64 	%p4682, %fd3860, 0d0000000000000000;
	@%p4682 bra 	$L__BB1_2924;
	setp.lt.s32 	%p4683, %r481, 0;
	{ // callseq 467, 0
	.param .b64 param0;
	st.param.f64 	[param0], %fd3861;
	.param .b64 param1;
	st.param.f64 	[param1], 0d3FF8000000000000;
	.param .b64 retval0;
	call.uni (retval0), 
	__internal_accurate_pow, 
	(
	param0, 
	param1
	);
	ld.param.f64 	%fd9265, [retval0];
	} // callseq 467
	selp.f64 	%fd10699, 0dFFF8000000000000, %fd9265, %p4683;
	bra.uni 	$L__BB1_2925;
$L__BB1_2924:
	setp.lt.s32 	%p4684, %r6, 0;
	setp.eq.s32 	%p4685, %r7, 1073741824;
	selp.b32 	%r4750, %r481, 0, %p4685;
	or.b32  	%r4751, %r4750, 2146435072;
	selp.b32 	%r4752, %r4751, %r4750, %p4684;
	mov.b32 	%r4753, 0;
	mov.b64 	%fd10699, {%r4753, %r4752};
$L__BB1_2925:
	add.f64 	%fd9267, %fd3860, 0d3FF8000000000000;
	{
	.reg .b32 %temp; 
	mov.b64 	{%temp, %r4754}, %fd9267;
	}
	and.b32  	%r4755, %r4754, 2146435072;
	setp.ne.s32 	%p4686, %r4755, 2146435072;
	@%p4686 bra 	$L__BB1_2930;
	setp.nan.f64 	%p4687, %fd3860, %fd3860;
	@%p4687 bra 	$L__BB1_2929;
	setp.neu.f64 	%p4688, %fd3861, 0d7FF0000000000000;
	@%p4688 bra 	$L__BB1_2930;
	setp.lt.s32 	%p4689, %r481, 0;
	selp.b32 	%r4756, %r9, %r8, %p2;
	selp.b32 	%r4757, %r4756, %r8, %p4689;
	mov.b32 	%r4758, 0;
	mov.b64 	%fd10699, {%r4758, %r4757};
	bra.uni 	$L__BB1_2930;
$L__BB1_2929:
	mov.f64 	%fd9268, 0d3FF8000000000000;
	add.rn.f64 	%fd10699, %fd3860, %fd9268;
$L__BB1_2930:
	setp.eq.f64 	%p4690, %fd3860, 0d3FF0000000000000;
	selp.f64 	%fd9269, 0d3FF0000000000000, %fd10699, %p4690;
	ld.shared.f64 	%fd9270, [%r13+928];
	mul.f64 	%fd9271, %fd3841, %fd9270;
	div.rn.f64 	%fd9272, %fd9271, %fd9269;
	sub.f64 	%fd9772, %fd9772, %fd9272;
	mul.f64 	%fd9273, %fd3847, %fd9270;
	div.rn.f64 	%fd9274, %fd9273, %fd9269;
	sub.f64 	%fd9773, %fd9773, %fd9274;
	mul.f64 	%fd9275, %fd3854, %fd9270;
	div.rn.f64 	%fd9276, %fd9275, %fd9269;
	sub.f64 	%fd9774, %fd9774, %fd9276;
$L__BB1_2931:
	add.s64 	%rd150, %rd11, 117;
	setp.ge.u64 	%p4691, %rd150, %rd14;
	@%p4691 bra 	$L__BB1_2956;
	setp.lt.s32 	%p4692, %r2, 0;
	setp.eq.s32 	%p4693, %r3, 1062207488;
	ld.shared.f64 	%fd9277, [%r10+936];
	sub.f64 	%fd3874, %fd9758, %fd9277;
	{
	.reg .b32 %temp; 
	mov.b64 	{%temp, %r482}, %fd3874;
	}
	abs.f64 	%fd3875, %fd3874;
	{ // callseq 468, 0
	.param .b64 param0;
	st.param.f64 	[param0], %fd3875;
	.param .b64 param1;
	st.param.f64 	[param1], 0d4000000000000000;
	.param .b64 retval0;
	call.uni (retval0), 
	__internal_accurate_pow, 
	(
	param0, 
	param1
	);
	ld.param.f64 	%fd9278, [retval0];
	} // callseq 468
	setp.lt.s32 	%p4695, %r482, 0;
	neg.f64 	%fd9280, %fd9278;
	selp.f64 	%fd9281, %fd9280, %fd9278, %p4693;
	selp.f64 	%fd9282, %fd9281, %fd9278, %p4695;
	setp.eq.f64 	%p4696, %fd3874, 0d0000000000000000;
	selp.b32 	%r4759, %r482, 0, %p4693;
	or.b32  	%r4760, %r4759, 2146435072;
	selp.b32 	%r4761, %r4760, %r4759, %p4692;
	mov.b32 	%r4762, 0;
	mov.b64 	%fd9283, {%r4762, %r4761};
	selp.f64 	%fd10703, %fd9283, %fd9282, %p4696;
	add.f64 	%fd9284, %fd3874, 0d4000000000000000;
	{
	.reg .b32 %temp; 
	mov.b64 	{%temp, %r4763}, %fd9284;
	}
	and.b32  	%r4764, %r4763, 2146435072;
	setp.ne.s32 	%p4697, %r4764, 2146435072;
	@%p4697 bra 	$L__BB1_2937;
	setp.nan.f64 	%p4698, %fd3874, %fd3874;
	@%p4698 bra 	$L__BB1_2936;
	setp.neu.f64 	%p4699, %fd3875, 0d7FF0000000000000;
	@%p4699 bra 	$L__BB1_2937;
	selp.b32 	%r4765, %r5, %r4, %p1;
	selp.b32 	%r4766, %r4765, %r4, %p4695;
	mov.b32 	%r4767, 0;
	mov.b64 	%fd10703, {%r4767, %r4766};
	bra.uni 	$L__BB1_2937;
$L__BB1_2936:
	mov.f64 	%fd9285, 0d4000000000000000;
	add.rn.f64 	%fd10703, %fd3874, %fd9285;
$L__BB1_2937:
	setp.lt.s32 	%p4701, %r2, 0;
	setp.eq.s32 	%p4702, %r3, 1062207488;
	ld.shared.f64 	%fd9286, [%r11+936];
	sub.f64 	%fd3880, %fd9759, %fd9286;
	{
	.reg .b32 %temp; 
	mov.b64 	{%temp, %r483}, %fd3880;
	}
	abs.f64 	%fd3881, %fd3880;
	{ // callseq 469, 0
	.param .b64 param0;
	st.param.f64 	[param0], %fd3881;
	.param .b64 param1;
	st.param.f64 	[param1], 0d4000000000000000;
	.param .b64 retval0;
	call.uni (retval0), 
	__internal_accurate_pow, 
	(
	param0, 
	param1
	);
	ld.param.f64 	%fd9287, [retval0];
	} // callseq 469
	setp.lt.s32 	%p4704, %r483, 0;
	neg.f64 	%fd9289, %fd9287;
	selp.f64 	%fd9290, %fd9289, %fd9287, %p4702;
	selp.f64 	%fd9291, %fd9290, %fd9287, %p4704;
	setp.eq.f64 	%p4705, %fd3880, 0d0000000000000000;
	selp.b32 	%r4768, %r483, 0, %p4702;
	or.b32  	%r4769, %r4768, 2146435072;
	selp.b32 	%r4770, %r4769, %r4768, %p4701;
	mov.b32 	%r4771, 0;
	mov.b64 	%fd9292, {%r4771, %r4770};
	selp.f64 	%fd10704, %fd9292, %fd9291, %p4705;
	add.f64 	%fd9293, %fd3880, 0d4000000000000000;
	{
	.reg .b32 %temp; 
	mov.b64 	{%temp, %r4772}, %fd9293;
	}
	and.b32  	%r4773, %r4772, 2146435072;
	setp.ne.s32 	%p4706, %r4773, 2146435072;
	@%p4706 bra 	$L__BB1_2942;
	setp.nan.f64 	%p4707, %fd3880, %fd3880;
	@%p4707 bra 	$L__BB1_2941;
	setp.neu.f64 	%p4708, %fd3881, 0d7FF0000000000000;
	@%p4708 bra 	$L__BB1_2942;
	selp.b32 	%r4774, %r5, %r4, %p1;
	selp.b32 	%r4775, %r4774, %r4, %p4704;
	mov.b32 	%r4776, 0;
	mov.b64 	%fd10704, {%r4776, %r4775};
	bra.uni 	$L__BB1_2942;
$L__BB1_2941:
	mov.f64 	%fd9294, 0d4000000000000000;
	add.rn.f64 	%fd10704, %fd3880, %fd9294;
$L__BB1_2942:
	setp.lt.s32 	%p4710, %r2, 0;
	setp.eq.s32 	%p4711, %r3, 1062207488;
	setp.eq.f64 	%p4713, %fd3880, 0d3FF0000000000000;
	selp.f64 	%fd9295, 0d3FF0000000000000, %fd10704, %p4713;
	add.f64 	%fd9296, %fd10703, 0d3EB0C6F7A0B5ED8D;
	setp.eq.f64 	%p4714, %fd3874, 0d3FF0000000000000;
	selp.f64 	%fd9297, 0d3FF000010C6F7A0B, %fd9296, %p4714;
	add.f64 	%fd3886, %fd9297, %fd9295;
	ld.shared.f64 	%fd9298, [%r12+936];
	sub.f64 	%fd3887, %fd9760, %fd9298;
	{
	.reg .b32 %temp; 
	mov.b64 	{%temp, %r484}, %fd3887;
	}
	abs.f64 	%fd3888, %fd3887;
	{ // callseq 470, 0
	.param .b64 param0;
	st.param.f64 	[param0], %fd3888;
	.param .b64 param1;
	st.param.f64 	[param1], 0d4000000000000000;
	.param .b64 retval0;
	call.uni (retval0), 
	__internal_accurate_pow, 
	(
	param0, 
	param1
	);
	ld.param.f64 	%fd9299, [retval0];
	} // callseq 470
	setp.lt.s32 	%p4715, %r484, 0;
	neg.f64 	%fd9301, %fd9299;
	selp.f64 	%fd9302, %fd9301, %fd9299, %p4711;
	selp.f64 	%fd9303, %fd9302, %fd9299, %p4715;
	setp.eq.f64 	%p4716, %fd3887, 0d0000000000000000;
	selp.b32 	%r4777, %r484, 0, %p4711;
	or.b32  	%r4778, %r4777, 2146435072;
	selp.b32 	%r4779, %r4778, %r4777, %p4710;
	mov.b32 	%r4780, 0;
	mov.b64 	%fd9304, {%r4780, %r4779};
	selp.f64 	%fd10705, %fd9304, %fd9303, %p4716;
	add.f64 	%fd9305, %fd3887, 0d4000000000000000;
	{
	.reg .b32 %temp; 
	mov.b64 	{%temp, %r4781}, %fd9305;
	}
	and.b32  	%r4782, %r4781, 2146435072;
	setp.ne.s32 	%p4717, %r4782, 2146435072;
	@%p4717 bra 	$L__BB1_2947;
	setp.nan.f64 	%p4718, %fd3887, %fd3887;
	@%p4718 bra 	$L__BB1_2946;
	setp.neu.f64 	%p4719, %fd3888, 0d7FF0000000000000;
	@%p4719 bra 	$L__BB1_2947;
	selp.b32 	%r4783, %r5, %r4, %p1;
	selp.b32 	%r4784, %r4783, %r4, %p4715;
	mov.b32 	%r4785, 0;
	mov.b64 	%fd10705, {%r4785, %r4784};
	bra.uni 	$L__BB1_2947;
$L__BB1_2946:
	mov.f64 	%fd9306, 0d4000000000000000;
	add.rn.f64 	%fd10705, %fd3887, %fd9306;
$L__BB1_2947:
	setp.eq.f64 	%p4721, %fd3887, 0d3FF0000000000000;
	selp.f64 	%fd9307, 0d3FF0000000000000, %fd10705, %p4721;
	add.f64 	%fd3893, %fd3886, %fd9307;
	{
	.reg .b32 %temp; 
	mov.b64 	{%temp, %r485}, %fd3893;
	}
	abs.f64 	%fd3894, %fd3893;
	setp.eq.f64 	%p4722, %fd3893, 0d0000000000000000;
	@%p4722 bra 	$L__BB1_2949;
	setp.lt.s32 	%p4723, %r485, 0;
	{ // callseq 471, 0
	.param .b64 param0;
	st.param.f64 	[param0], %fd3894;
	.param .b64 param1;
	st.param.f64 	[param1], 0d3FF8000000000000;
	.param .b64 retval0;
	call.uni (retval0), 
	__internal_accurate_pow, 
	(
	param0, 
	param1
	);
	ld.param.f64 	%fd9308, [retval0];
	} // callseq 471
	selp.f64 	%fd10707, 0dFFF8000000000000, %fd9308, %p4723;
	bra.uni 	$L__BB1_2950;
$L__BB1_2949:
	setp.lt.s32 	%p4724, %r6, 0;
	setp.eq.s32 	%p4725, %r7, 1073741824;
	selp.b32 	%r4786, %r485, 0, %p4725;
	or.b32  	%r4787, %r4786, 2146435072;
	selp.b32 	%r4788, %r4787, %r4786, %p4724;
	mov.b32 	%r4789, 0;
	mov.b64 	%fd10707, {%r4789, %r4788};
$L__BB1_2950:
	add.f64 	%fd9310, %fd3893, 0d3FF8000000000000;
	{
	.reg .b32 %temp; 
	mov.b64 	{%temp, %r4790}, %fd9310;
	}
	and.b32  	%r4791, %r4790, 2146435072;
	setp.ne.s32 	%p4726, %r4791, 2146435072;
	@%p4726 bra 	$L__BB1_2955;
	setp.nan.f64 	%p4727, %fd3893, %fd3893;
	@%p4727 bra 	$L__BB1_2954;
	setp.neu.f64 	%p4728, %fd3894, 0d7FF0000000000000;
	@%p4728 bra 	$L__BB1_2955;
	setp.lt.s32 	%p4729, %r485, 0;
	selp.b32 	%r4792, %r9, %r8, %p2;
	selp.b32 	%r4793, %r4792, %r8, %p4729;
	mov.b32 	%r4794, 0;
	mov.b64 	%fd10707, {%r4794, %r4793};
	bra.uni 	$L__BB1_2955;
$L__BB1_2954:
	mov.f64 	%fd9311, 0d3FF8000000000000;
	add.rn.f64 	%fd10707, %fd3893, %fd9311;
$L__BB1_2955:
	setp.eq.f64 	%p4730, %fd3893, 0d3FF0000000000000;
	selp.f64 	%fd9312, 0d3FF0000000000000, %fd10707, %p4730;
	ld.shared.f64 	%fd9313, [%r13+936];
	mul.f64 	%fd9314, %fd3874, %fd9313;
	div.rn.f64 	%fd9315, %fd9314, %fd9312;
	sub.f64 	%fd9772, %fd9772, %fd9315;
	mul.f64 	%fd9316, %fd3880, %fd9313;
	div.rn.f64 	%fd9317, %fd9316, %fd9312;
	sub.f64 	%fd9773, %fd9773, %fd9317;
	mul.f64 	%fd9318, %fd3887, %fd9313;
	div.rn.f64 	%fd9319, %fd9318, %fd9312;
	sub.f64 	%fd9774, %fd9774, %fd9319;
$L__BB1_2956:
	add.s64 	%rd151, %rd11, 118;
	setp.ge.u64 	%p4731, %rd151, %rd14;
	@%p4731 bra 	$L__BB1_2981;
	setp.lt.s32 	%p4732, %r2, 0;
	setp.eq.s32 	%p4733, %r3, 1062207488;
	ld.shared.f64 	%fd9320, [%r10+944];
	sub.f64 	%fd3907, %fd9758, %fd9320;
	{
	.reg .b32 %temp; 
	mov.b64 	{%temp, %r486}, %fd3907;
	}
	abs.f64 	%fd3908, %fd3907;
	{ // callseq 472, 0
	.param .b64 param0;
	st.param.f64 	[param0], %fd3908;
	.param .b64 param1;
	st.param.f64 	[param1], 0d4000000000000000;
	.param .b64 retval0;
	call.uni (retval0), 
	__internal_accurate_pow, 
	(
	param0, 
	param1
	);
	ld.param.f64 	%fd9321, [retval0];
	} // callseq 472
	setp.lt.s32 	%p4735, %r486, 0;
	neg.f64 	%fd9323, %fd9321;
	selp.f64 	%fd9324, %fd9323, %fd9321, %p4733;
	selp.f64 	%fd9325, %fd9324, %fd9321, %p4735;
	setp.eq.f64 	%p4736, %fd3907, 0d0000000000000000;
	selp.b32 	%r4795, %r486, 0, %p4733;
	or.b32  	%r4796, %r4795, 2146435072;
	selp.b32 	%r4797, %r4796, %r4795, %p4732;
	mov.b32 	%r4798, 0;
	mov.b64 	%fd9326, {%r4798, %r4797};
	selp.f64 	%fd10711, %fd9326, %fd9325, %p4736;
	add.f64 	%fd9327, %fd3907, 0d4000000000000000;
	{
	.reg .b32 %temp; 
	mov.b64 	{%temp, %r4799}, %fd9327;
	}
	and.b32  	%r4800, %r4799, 2146435072;
	setp.ne.s32 	%p4737, %r4800, 2146435072;
	@%p4737 bra 	$L__BB1_2962;
	setp.nan.f64 	%p4738, %fd3907, %fd3907;
	@%p4738 bra 	$L__BB1_2961;
	setp.neu.f64 	%p4739, %fd3908, 0d7FF0000000000000;
	@%p4739 bra 	$L__BB1_2962;
	selp.b32 	%r4801, %r5, %r4, %p1;
	selp.b32 	%r4802, %r4801, %r4, %p4735;
	mov.b32 	%r4803, 0;
	mov.b64 	%fd10711, {%r4803, %r4802};
	bra.uni 	$L__BB1_2962;
$L__BB1_2961:
	mov.f64 	%fd9328, 0d4000000000000000;
	add.rn.f64 	%fd10711, %fd3907, %fd9328;
$L__BB1_2962:
	setp.lt.s32 	%p4741, %r2, 0;
	setp.eq.s32 	%p4742, %r3, 1062207488;
	ld.shared.f64 	%fd9329, [%r11+944];
	sub.f64 	%fd3913, %fd9759, %fd9329;
	{
	.reg .b32 %temp; 
	mov.b64 	{%temp, %r487}, %fd3913;
	}
	abs.f64 	%fd3914, %fd3913;
	{ // callseq 473, 0
	.param .b64 param0;
	st.param.f64 	[param0], %fd3914;
	.param .b64 param1;
	st.param.f64 	[param1], 0d4000000000000000;
	.param .b64 retval0;
	call.uni (retval0), 
	__internal_accurate_pow, 
	(
	param0, 
	param1
	);
	ld.param.f64 	%fd9330, [retval0];
	} // callseq 473
	setp.lt.s32 	%p4744, %r487, 0;
	neg.f64 	%fd9332, %fd9330;
	selp.f64 	%fd9333, %fd9332, %fd9330, %p4742;
	selp.f64 	%fd9334, %fd9333, %fd9330, %p4744;
	setp.eq.f64 	%p4745, %fd3913, 0d0000000000000000;
	selp.b32 	%r4804, %r487, 0, %p4742;
	or.b32  	%r4805, %r4804, 2146435072;
	selp.b32 	%r4806, %r4805, %r4804, %p4741;
	mov.b32 	%r4807, 0;
	mov.b64 	%fd9335, {%r4807, %r4806};
	selp.f64 	%fd10712, %fd9335, %fd9334, %p4745;
	add.f64 	%fd9336, %fd3913, 0d4000000000000000;
	{
	.reg .b32 %temp; 
	mov.b64 	{%temp, %r4808}, %fd9336;
	}
	and.b32  	%r4809, %r4808, 2146435072;
	setp.ne.s32 	%p4746, %r4809, 2146435072;
	@%p4746 bra 	$L__BB1_2967;
	setp.nan.f64 	%p4747, %fd3913, %fd3913;
	@%p4747 bra 	$L__BB1_2966;
	setp.neu.f64 	%p4748, %fd3914, 0d7FF0000000000000;
	@%p4748 bra 	$L__BB1_2967;
	selp.b32 	%r4810, %r5, %r4, %p1;
	selp.b32 	%r4811, %r4810, %r4, %p4744;
	mov.b32 	%r4812, 0;
	mov.b64 	%fd10712, {%r4812, %r4811};
	bra.uni 	$L__BB1_2967;
$L__BB1_2966:
	mov.f64 	%fd9337, 0d4000000000000000;
	add.rn.f64 	%fd10712, %fd3913, %fd9337;
$L__BB1_2967:
	setp.lt.s32 	%p4750, %r2, 0;
	setp.eq.s32 	%p4751, %r3, 1062207488;
	setp.eq.f64 	%p4753, %fd3913, 0d3FF0000000000000;
	selp.f64 	%fd9338, 0d3FF0000000000000, %fd10712, %p4753;
	add.f64 	%fd9339, %fd10711, 0d3EB0C6F7A0B5ED8D;
	setp.eq.f64 	%p4754, %fd3907, 0d3FF0000000000000;
	selp.f64 	%fd9340, 0d3FF000010C6F7A0B, %fd9339, %p4754;
	add.f64 	%fd3919, %fd9340, %fd9338;
	ld.shared.f64 	%fd9341, [%r12+944];
	sub.f64 	%fd3920, %fd9760, %fd9341;
	{
	.reg .b32 %temp; 
	mov.b64 	{%temp, %r488}, %fd3920;
	}
	abs.f64 	%fd3921, %fd3920;
	{ // callseq 474, 0
	.param .b64 param0;
	st.param.f64 	[param0], %fd3921;
	.param .b64 param1;
	st.param.f64 	[param1], 0d4000000000000000;
	.param .b64 retval0;
	call.uni (retval0), 
	__internal_accurate_pow, 
	(
	param0, 
	param1
	);
	ld.param.f64 	%fd9342, [retval0];
	} // callseq 474
	setp.lt.s32 	%p4755, %r488, 0;
	neg.f64 	%fd9344, %fd9342;
	selp.f64 	%fd9345, %fd9344, %fd9342, %p4751;
	selp.f64 	%fd9346, %fd9345, %fd9342, %p4755;
	setp.eq.f64 	%p4756, %fd3920, 0d0000000000000000;
	selp.b32 	%r4813, %r488, 0, %p4751;
	or.b32  	%r4814, %r4813, 2146435072;
	selp.b32 	%r4815, %r4814, %r4813, %p4750;
	mov.b32 	%r4816, 0;
	mov.b64 	%fd9347, {%r4816, %r4815};
	selp.f64 	%fd10713, %fd9347, %fd9346, %p4756;
	add.f64 	%fd9348, %fd3920, 0d4000000000000000;
	{
	.reg .b32 %temp; 
	mov.b64 	{%temp, %r4817}, %fd9348;
	}
	and.b32  	%r4818, %r4817, 2146435072;
	setp.ne.s32 	%p4757, %r4818, 2146435072;
	@%p4757 bra 	$L__BB1_2972;
	setp.nan.f64 	%p4758, %fd3920, %fd3920;
	@%p4758 bra 	$L__BB1_2971;
	setp.neu.f64 	%p4759, %fd3921, 0d7FF0000000000000;
	@%p4759 bra 	$L__BB1_2972;
	selp.b32 	%r4819, %r5, %r4, %p1;
	selp.b32 	%r4820, %r4819, %r4, %p4755;
	mov.b32 	%r4821, 0;
	mov.b64 	%fd10713, {%r4821, %r4820};
	bra.uni 	$L__BB1_2972;
$L__BB1_2971:
	mov.f64 	%fd9349, 0d4000000000000000;
	add.rn.f64 	%fd10713, %fd3920, %fd9349;
$L__BB1_2972:
	setp.eq.f64 	%p4761, %fd3920, 0d3FF0000000000000;
	selp.f64 	%fd9350, 0d3FF0000000000000, %fd10713, %p4761;
	add.f64 	%fd3926, %fd3919, %fd9350;
	{
	.reg .b32 %temp; 
	mov.b64 	{%temp, %r489}, %fd3926;
	}
	abs.f64 	%fd3927, %fd3926;
	setp.eq.f64 	%p4762, %fd3926, 0d0000000000000000;
	@%p4762 bra 	$L__BB1_2974;
	setp.lt.s32 	%p4763, %r489, 0;
	{ // callseq 475, 0
	.param .b64 param0;
	st.param.f64 	[param0], %fd3927;
	.param .b64 param1;
	st.param.f64 	[param1], 0d3FF8000000000000;
	.param .b64 retval0;
	call.uni (retval0), 
	__internal_accurate_pow, 
	(
	param0, 
	param1
	);
	ld.param.f64 	%fd9351, [retval0];
	} // callseq 475
	selp.f64 	%fd10715, 0dFFF8000000000000, %fd9351, %p4763;
	bra.uni 	$L__BB1_2975;
$L__BB1_2974:
	setp.lt.s32 	%p4764, %r6, 0;
	setp.eq.s32 	%p4765, %r7, 1073741824;
	selp.b32 	%r4822, %r489, 0, %p4765;
	or.b32  	%r4823, %r4822, 2146435072;
	selp.b32 	%r4824, %r4823, %r4822, %p4764;
	mov.b32 	%r4825, 0;
	mov.b64 	%fd10715, {%r4825, %r4824};
$L__BB1_2975:
	add.f64 	%fd9353, %fd3926, 0d3FF8000000000000;
	{
	.reg .b32 %temp; 
	mov.b64 	{%temp, %r4826}, %fd9353;
	}
	and.b32  	%r4827, %r4826, 2146435072;
	setp.ne.s32 	%p4766, %r4827, 2146435072;
	@%p4766 bra 	$L__BB1_2980;
	setp.nan.f64 	%p4767, %fd3926, %fd3926;
	@%p4767 bra 	$L__BB1_2979;
	setp.neu.f64 	%p4768, %fd3927, 0d7FF0000000000000;
	@%p4768 bra 	$L__BB1_2980;
	setp.lt.s32 	%p4769, %r489, 0;
	selp.b32 	%r4828, %r9, %r8, %p2;
	selp.b32 	%r4829, %r4828, %r8, %p4769;
	mov.b32 	%r4830, 0;
	mov.b64 	%fd10715, {%r4830, %r4829};
	bra.uni 	$L__BB1_2980;
$L__BB1_2979:
	mov.f64 	%fd9354, 0d3FF8000000000000;
	add.rn.f64 	%fd10715, %fd3926, %fd9354;
$L__BB1_2980:
	setp.eq.f64 	%p4770, %fd3926, 0d3FF0000000000000;
	selp.f64 	%fd9355, 0d3FF0000000000000, %fd10715, %p4770;
	ld.shared.f64 	%fd9356, [%r13+944];
	mul.f64 	%fd9357, %fd3907, %fd9356;
	div.rn.f64 	%fd9358, %fd9357, %fd9355;
	sub.f64 	%fd9772, %fd9772, %fd9358;
	mul.f64 	%fd9359, %fd3913, %fd9356;
	div.rn.f64 	%fd9360, %fd9359, %fd9355;
	sub.f64 	%fd9773, %fd9773, %fd9360;
	mul.f64 	%fd9361, %fd3920, %fd9356;
	div.rn.f64 	%fd9362, %fd9361, %fd9355;
	sub.f64 	%fd9774, %fd9774, %fd9362;
$L__BB1_2981:
	add.s64 	%rd152, %rd11, 119;
	setp.ge.u64 	%p4771, %rd152, %rd14;
	@%p4771 bra 	$L__BB1_3006;
	setp.lt.s32 	%p4772, %r2, 0;
	setp.eq.s32 	%p4773, %r3, 1062207488;
	ld.shared.f64 	%fd9363, [%r10+952];
	sub.f64 	%fd3940, %fd9758, %fd9363;
	{
	.reg .b32 %temp; 
	mov.b64 	{%temp, %r490}, %fd3940;
	}
	abs.f64 	%fd3941, %fd3940;
	{ // callseq 476, 0
	.param .b64 param0;
	st.param.f64 	[param0], %fd3941;
	.param .b64 param1;
	st.param.f64 	[param1], 0d4000000000000000;
	.param .b64 retval0;
	call.uni (retval0), 
	__internal_accurate_pow, 
	(
	param0, 
	param1
	);
	ld.param.f64 	%fd9364, [retval0];
	} // callseq 476
	setp.lt.s32 	%p4775, %r490, 0;
	neg.f64 	%fd9366, %fd9364;
	selp.f64 	%fd9367, %fd9366, %fd9364, %p4773;
	selp.f64 	%fd9368, %fd9367, %fd9364, %p4775;
	setp.eq.f64 	%p4776, %fd3940, 0d0000000000000000;
	selp.b32 	%r4831, %r490, 0, %p4773;
	or.b32  	%r4832, %r4831, 2146435072;
	selp.b32 	%r4833, %r4832, %r4831, %p4772;
	mov.b32 	%r4834, 0;
	mov.b64 	%fd9369, {%r4834, %r4833};
	selp.f64 	%fd10719, %fd9369, %fd9368, %p4776;
	add.f64 	%fd9370, %fd3940, 0d4000000000000000;
	{
	.reg .b32 %temp; 
	mov.b64 	{%temp, %r4835}, %fd9370;
	}
	and.b32  	%r4836, %r4835, 2146435072;
	setp.ne.s32 	%p4777, %r4836, 2146435072;
	@%p4777 bra 	$L__BB1_2987;
	setp.nan.f64 	%p4778, %fd3940, %fd3940;
	@%p4778 bra 	$L__BB1_2986;
	setp.neu.f64 	%p4779, %fd3941, 0d7FF0000000000000;
	@%p4779 bra 	$L__BB1_2987;
	selp.b32 	%r4837, %r5, %r4, %p1;
	selp.b32 	%r4838, %r4837, %r4, %p4775;
	mov.b32 	%r4839, 0;
	mov.b64 	%fd10719, {%r4839, %r4838};
	bra.uni 	$L__BB1_2987;
$L__BB1_2986:
	mov.f64 	%fd9371, 0d4000000000000000;
	add.rn.f64 	%fd10719, %fd3940, %fd9371;
$L__BB1_2987:
	setp.lt.s32 	%p4781, %r2, 0;
	setp.eq.s32 	%p4782, %r3, 1062207488;
	ld.shared.f64 	%fd9372, [%r11+952];
	sub.f64 	%fd3946, %fd9759, %fd9372;
	{
	.reg .b32 %temp; 
	mov.b64 	{%temp, %r491}, %fd3946;
	}
	abs.f64 	%fd3947, %fd3946;
	{ // callseq 477, 0
	.param .b64 param0;
	st.param.f64 	[param0], %fd3947;
	.param .b64 param1;
	st.param.f64 	[param1], 0d4000000000000000;
	.param .b64 retval0;
	call.uni (retval0), 
	__internal_accurate_pow, 
	(
	param0, 
	param1
	);
	ld.param.f64 	%fd9373, [retval0];
	} // callseq 477
	setp.lt.s32 	%p4784, %r491, 0;
	neg.f64 	%fd9375, %fd9373;
	selp.f64 	%fd9376, %fd9375, %fd9373, %p4782;
	selp.f64 	%fd9377, %fd9376, %fd9373, %p4784;
	setp.eq.f64 	%p4785, %fd3946, 0d0000000000000000;
	selp.b32 	%r4840, %r491, 0, %p4782;
	or.b32  	%r4841, %r4840, 2146435072;
	selp.b32 	%r4842, %r4841, %r4840, %p4781;
	mov.b32 	%r4843, 0;
	mov.b64 	%fd9378, {%r4843, %r4842};
	selp.f64 	%fd10720, %fd9378, %fd9377, %p4785;
	add.f64 	%fd9379, %fd3946, 0d4000000000000000;
	{
	.reg .b32 %temp; 
	mov.b64 	{%temp, %r4844}, %fd9379;
	}
	and.b32  	%r4845, %r4844, 2146435072;
	setp.ne.s32 	%p4786, %r4845, 2146435072;
	@%p4786 bra 	$L__BB1_2992;
	setp.nan.f64 	%p4787, %fd3946, %fd3946;
	@%p4787 bra 	$L__BB1_2991;
	setp.neu.f64 	%p4788, %fd3947, 0d7FF0000000000000;
	@%p4788 bra 	$L__BB1_2992;
	selp.b32 	%r4846, %r5, %r4, %p1;
	selp.b32 	%r4847, %r4846, %r4, %p4784;
	mov.b32 	%r4848, 0;
	mov.b64 	%fd10720, {%r4848, %r4847};
	bra.uni 	$L__BB1_2992;
$L__BB1_2991:
	mov.f64 	%fd9380, 0d4000000000000000;
	add.rn.f64 	%fd10720, %fd3946, %fd9380;
$L__BB1_2992:
	setp.lt.s32 	%p4790, %r2, 0;
	setp.eq.s32 	%p4791, %r3, 1062207488;
	setp.eq.f64 	%p4793, %fd3946, 0d3FF0000000000000;
	selp.f64 	%fd9381, 0d3FF0000000000000, %fd10720, %p4793;
	add.f64 	%fd9382, %fd10719, 0d3EB0C6F7A0B5ED8D;
	setp.eq.f64 	%p4794, %fd3940, 0d3FF0000000000000;
	selp.f64 	%fd9383, 0d3FF000010C6F7A0B, %fd9382, %p4794;
	add.f64 	%fd3952, %fd9383, %fd9381;
	ld.shared.f64 	%fd9384, [%r12+952];
	sub.f64 	%fd3953, %fd9760, %fd9384;
	{
	.reg .b32 %temp; 
	mov.b64 	{%temp, %r492}, %fd3953;
	}
	abs.f64 	%fd3954, %fd3953;
	{ // callseq 478, 0
	.param .b64 param0;
	st.param.f64 	[param0], %fd3954;
	.param .b64 param1;
	st.param.f64 	[param1], 0d4000000000000000;
	.param .b64 retval0;
	call.uni (retval0), 
	__internal_accurate_pow, 
	(
	param0, 
	param1
	);
	ld.param.f64 	%fd9385, [retval0];
	} // callseq 478
	setp.lt.s32 	%p4795, %r492, 0;
	neg.f64 	%fd9387, %fd9385;
	selp.f64 	%fd9388, %fd9387, %fd9385, %p4791;
	selp.f64 	%fd9389, %fd9388, %fd9385, %p4795;
	setp.eq.f64 	%p4796, %fd3953, 0d0000000000000000;
	selp.b32 	%r4849, %r492, 0, %p4791;
	or.b32  	%r4850, %r4849, 2146435072;
	selp.b32 	%r4851, %r4850, %r4849, %p4790;
	mov.b32 	%r4852, 0;
	mov.b64 	%fd9390, {%r4852, %r4851};
	selp.f64 	%fd10721, %fd9390, %fd9389, %p4796;
	add.f64 	%fd9391, %fd3953, 0d4000000000000000;
	{
	.reg .b32 %temp; 
	mov.b64 	{%temp, %r4853}, %fd9391;
	}
	and.b32  	%r4854, %r4853, 2146435072;
	setp.ne.s32 	%p4797, %r4854, 2146435072;
	@%p4797 bra 	$L__BB1_2997;
	setp.nan.f64 	%p4798, %fd3953, %fd3953;
	@%p4798 bra 	$L__BB1_2996;
	setp.neu.f64 	%p4799, %fd3954, 0d7FF0000000000000;
	@%p4799 bra 	$L__BB1_2997;
	selp.b32 	%r4855, %r5, %r4, %p1;
	selp.b32 	%r4856, %r4855, %r4, %p4795;
	mov.b32 	%r4857, 0;
	mov.b64 	%fd10721, {%r4857, %r4856};
	bra.uni 	$L__BB1_2997;
$L__BB1_2996:
	mov.f64 	%fd9392, 0d4000000000000000;
	add.rn.f64 	%fd10721, %fd3953, %fd9392;
$L__BB1_2997:
	setp.eq.f64 	%p4801, %fd3953, 0d3FF0000000000000;
	selp.f64 	%fd9393, 0d3FF0000000000000, %fd10721, %p4801;
	add.f64 	%fd3959, %fd3952, %fd9393;
	{
	.reg .b32 %temp; 
	mov.b64 	{%temp, %r493}, %fd3959;
	}
	abs.f64 	%fd3960, %fd3959;
	setp.eq.f64 	%p4802, %fd3959, 0d0000000000000000;
	@%p4802 bra 	$L__BB1_2999;
	setp.lt.s32 	%p4803, %r493, 0;
	{ // callseq 479, 0
	.param .b64 param0;
	st.param.f64 	[param0], %fd3960;
	.param .b64 param1;
	st.param.f64 	[param1], 0d3FF8000000000000;
	.param .b64 retval0;
	call.uni (retval0), 
	__internal_accurate_pow, 
	(
	param0, 
	param1
	);
	ld.param.f64 	%fd9394, [retval0];
	} // callseq 479
	selp.f64 	%fd10723, 0dFFF8000000000000, %fd9394, %p4803;
	bra.uni 	$L__BB1_3000;
$L__BB1_2999:
	setp.lt.s32 	%p4804, %r6, 0;
	setp.eq.s32 	%p4805, %r7, 1073741824;
	selp.b32 	%r4858, %r493, 0, %p4805;
	or.b32  	%r4859, %r4858, 2146435072;
	selp.b32 	%r4860, %r4859, %r4858, %p4804;
	mov.b32 	%r4861, 0;
	mov.b64 	%fd10723, {%r4861, %r4860};
$L__BB1_3000:
	add.f64 	%fd9396, %fd3959, 0d3FF8000000000000;
	{
	.reg .b32 %temp; 
	mov.b64 	{%temp, %r4862}, %fd9396;
	}
	and.b32  	%r4863, %r4862, 2146435072;
	setp.ne.s32 	%p4806, %r4863, 2146435072;
	@%p4806 bra 	$L__BB1_3005;
	setp.nan.f64 	%p4807, %fd3959, %fd3959;
	@%p4807 bra 	$L__BB1_3004;
	setp.neu.f64 	%p4808, %fd3960, 0d7FF0000000000000;
	@%p4808 bra 	$L__BB1_3005;
	setp.lt.s32 	%p4809, %r493, 0;
	selp.b32 	%r4864, %r9, %r8, %p2;
	selp.b32 	%r4865, %r4864, %r8, %p4809;
	mov.b32 	%r4866, 0;
	mov.b64 	%fd10723, {%r4866, %r4865};
	bra.uni 	$L__BB1_3005;
$L__BB1_3004:
	mov.f64 	%fd9397, 0d3FF8000000000000;
	add.rn.f64 	%fd10723, %fd3959, %fd9397;
$L__BB1_3005:
	setp.eq.f64 	%p4810, %fd3959, 0d3FF0000000000000;
	selp.f64 	%fd9398, 0d3FF0000000000000, %fd10723, %p4810;
	ld.shared.f64 	%fd9399, [%r13+952];
	mul.f64 	%fd9400, %fd3940, %fd9399;
	div.rn.f64 	%fd9401, %fd9400, %fd9398;
	sub.f64 	%fd9772, %fd9772, %fd9401;
	mul.f64 	%fd9402, %fd3946, %fd9399;
	div.rn.f64 	%fd9403, %fd9402, %fd9398;
	sub.f64 	%fd9773, %fd9773, %fd9403;
	mul.f64 	%fd9404, %fd3953, %fd9399;
	div.rn.f64 	%fd9405, %fd9404, %fd9398;
	sub.f64 	%fd9774, %fd9774, %fd9405;
$L__BB1_3006:
	add.s64 	%rd153, %rd11, 120;
	setp.ge.u64 	%p4811, %rd153, %rd14;
	@%p4811 bra 	$L__BB1_3031;
	setp.lt.s32 	%p4812, %r2, 0;
	setp.eq.s32 	%p4813, %r3, 1062207488;
	ld.shared.f64 	%fd9406, [%r10+960];
	sub.f64 	%fd3973, %fd9758, %fd9406;
	{
	.reg .b32 %temp; 
	mov.b64 	{%temp, %r494}, %fd3973;
	}
	abs.f64 	%fd3974, %fd3973;
	{ // callseq 480, 0
	.param .b64 param0;
	st.param.f64 	[param0], %fd3974;
	.param .b64 param1;
	st.param.f64 	[param1], 0d4000000000000000;
	.param .b64 retval0;
	call.uni (retval0), 
	__internal_accurate_pow, 
	(
	param0, 
	param1
	);
	ld.param.f64 	%fd9407, [retval0];
	} // callseq 480
	setp.lt.s32 	%p4815, %r494, 0;
	neg.f64 	%fd9409, %fd9407;
	selp.f64 	%fd9410, %fd9409, %fd9407, %p4813;
	selp.f64 	%fd9411, %fd9410, %fd9407, %p4815;
	setp.eq.f64 	%p4816, %fd3973, 0d0000000000000000;
	selp.b32 	%r4867, %r494, 0, %p4813;
	or.b32  	%r4868, %r4867, 2146435072;
	selp.b32 	%r4869, %r4868, %r4867, %p4812;
	mov.b32 	%r4870, 0;
	mov.b64 	%fd9412, {%r4870, %r4869};
	selp.f64 	%fd10727, %fd9412, %fd9411, %p4816;
	add.f64 	%fd9413, %fd3973, 0d4000000000000000;
	{
	.reg .b32 %temp; 
	mov.b64 	{%temp, %r4871}, %fd9413;
	}
	and.b32  	%r4872, %r4871, 2146435072;
	setp.ne.s32 	%p4817, %r4872, 2146435072;
	@%p4817 bra 	$L__BB1_3012;
	setp.nan.f64 	%p4818, %fd3973, %fd3973;
	@%p4818 bra 	$L__BB1_3011;
	setp.neu.f64 	%p4819, %fd3974, 0d7FF0000000000000;
	@%p4819 bra 	$L__BB1_3012;
	selp.b32 	%r4873, %r5, %r4, %p1;
	selp.b32 	%r4874, %r4873, %r4, %p4815;
	mov.b32 	%r4875, 0;
	mov.b64 	%fd10727, {%r4875, %r4874};
	bra.uni 	$L__BB1_3012;
$L__BB1_3011:
	mov.f64 	%fd9414, 0d4000000000000000;
	add.rn.f64 	%fd10727, %fd3973, %fd9414;
$L__BB1_3012:
	setp.lt.s32 	%p4821, %r2, 0;
	setp.eq.s32 	%p4822, %r3, 1062207488;
	ld.shared.f64 	%fd9415, [%r11+960];
	sub.f64 	%fd3979, %fd9759, %fd9415;
	{
	.reg .b32 %temp; 
	mov.b64 	{%temp, %r495}, %fd3979;
	}
	abs.f64 	%fd3980, %fd3979;
	{ // callseq 481, 0
	.param .b64 param0;
	st.param.f64 	[param0], %fd3980;
	.param .b64 param1;
	st.param.f64 	[param1], 0d4000000000000000;
	.param .b64 retval0;
	call.uni (retval0), 
	__internal_accurate_pow, 
	(
	param0, 
	param1
	);
	ld.param.f64 	%fd9416, [retval0];
	} // callseq 481
	setp.lt.s32 	%p4824, %r495, 0;
	neg.f64 	%fd9418, %fd9416;
	selp.f64 	%fd9419, %fd9418, %fd9416, %p4822;
	selp.f64 	%fd9420, %fd9419, %fd9416, %p4824;
	setp.eq.f64 	%p4825, %fd3979, 0d0000000000000000;
	selp.b32 	%r4876, %r495, 0, %p4822;
	or.b32  	%r4877, %r4876, 2146435072;
	selp.b32 	%r4878, %r4877, %r4876, %p4821;
	mov.b32 	%r4879, 0;
	mov.b64 	%fd9421, {%r4879, %r4878};
	selp.f64 	%fd10728, %fd9421, %fd9420, %p4825;
	add.f64 	%fd9422, %fd3979, 0d4000000000000000;
	{
	.reg .b32 %temp; 
	mov.b64 	{%temp, %r4880}, %fd9422;
	}
	and.b32  	%r4881, %r4880, 2146435072;
	setp.ne.s32 	%p4826, %r4881, 2146435072;
	@%p4826 bra 	$L__BB1_3017;
	setp.nan.f64 	%p4827, %fd3979, %fd3979;
	@%p4827 bra 	$L__BB1_3016;
	setp.neu.f64 	%p4828, %fd3980, 0d7FF0000000000000;
	@%p4828 bra 	$L__BB1_3017;
	selp.b32 	%r4882, %r5, %r4, %p1;
	selp.b32 	%r4883, %r4882, %r4, %p4824;
	mov.b32 	%r4884, 0;
	mov.b64 	%fd10728, {%r4884, %r4883};
	bra.uni 	$L__BB1_3017;
$L__BB1_3016:
	mov.f64 	%fd9423, 0d4000000000000000;
	add.rn.f64 	%fd10728, %fd3979, %fd9423;
$L__BB1_3017:
	setp.lt.s32 	%p4830, %r2, 0;
	setp.eq.s32 	%p4831, %r3, 1062207488;
	setp.eq.f64 	%p4833, %fd3979, 0d3FF0000000000000;
	selp.f64 	%fd9424, 0d3FF0000000000000, %fd10728, %p4833;
	add.f64 	%fd9425, %fd10727, 0d3EB0C6F7A0B5ED8D;
	setp.eq.f64 	%p4834, %fd3973, 0d3FF0000000000000;
	selp.f64 	%fd9426, 0d3FF000010C6F7A0B, %fd9425, %p4834;
	add.f64 	%fd3985, %fd9426, %fd9424;
	ld.shared.f64 	%fd9427, [%r12+960];
	sub.f64 	%fd3986, %fd9760, %fd9427;
	{
	.reg .b32 %temp; 
	mov.b64 	{%temp, %r496}, %fd3986;
	}
	abs.f64 	%fd3987, %fd3986;
	{ // callseq 482, 0
	.param .b64 param0;
	st.param.f64 	[param0], %fd3987;
	.param .b64 param1;
	st.param.f64 	[param1], 0d4000000000000000;
	.param .b64 retval0;
	call.uni (retval0), 
	__internal_accurate_pow, 
	(
	param0, 
	param1
	);
	ld.param.f64 	%fd9428, [retval0];
	} // callseq 482
	setp.lt.s32 	%p4835, %r496, 0;
	neg.f64 	%fd9430, %fd9428;
	selp.f64 	%fd9431, %fd9430, %fd9428, %p4831;
	selp.f64 	%fd9432, %fd9431, %fd9428, %p4835;
	setp.eq.f64 	%p4836, %fd3986, 0d0000000000000000;
	selp.b32 	%r4885, %r496, 0, %p4831;
	or.b32  	%r4886, %r4885, 2146435072;
	selp.b32 	%r4887, %r4886, %r4885, %p4830;
	mov.b32 	%r4888, 0;
	mov.b64 	%fd9433, {%r4888, %r4887};
	selp.f64 	%fd10729, %fd9433, %fd9432, %p4836;
	add.f64 	%fd9434, %fd3986, 0d4000000000000000;
	{
	.reg .b32 %temp; 
	mov.b64 	{%temp, %r4889}, %fd9434;
	}
	and.b32  	%r4890, %r4889, 2146435072;
	setp.ne.s32 	%p4837, %r4890, 2146435072;
	@%p4837 bra 	$L__BB1_3022;
	setp.nan.f64 	%p4838, %fd3986, %fd3986;
	@%p4838 bra 	$L__BB1_3021;
	setp.neu.f64 	%p4839, %fd3987, 0d7FF0000000000000;
	@%p4839 bra 	$L__BB1_3022;
	selp.b32 	%r4891, %r5, %r4, %p1;
	selp.b32 	%r4892, %r4891, %r4, %p4835;
	mov.b32 	%r4893, 0;
	mov.b64 	%fd10729, {%r4893, %r4892};
	bra.uni 	$L__BB1_3022;
$L__BB1_3021:
	mov.f64 	%fd9435, 0d4000000000000000;
	add.rn.f64 	%fd10729, %fd3986, %fd9435;
$L__BB1_3022:
	setp.eq.f64 	%p4841, %fd3986, 0d3FF0000000000000;
	selp.f64 	%fd9436, 0d3FF0000000000000, %fd10729, %p4841;
	add.f64 	%fd3992, %fd3985, %fd9436;
	{
	.reg .b32 %temp; 
	mov.b64 	{%temp, %r497}, %fd3992;
	}
	abs.f64 	%fd3993, %fd3992;
	setp.eq.f64 	%p4842, %fd3992, 0d0000000000000000;
	@%p4842 bra 	$L__BB1_3024;
	setp.lt.s32 	%p4843, %r497, 0;
	{ // callseq 483, 0
	.param .b64 param0;
	st.param.f64 	[param0], %fd3993;
	.param .b64 param1;
	st.param.f64 	[param1], 0d3FF8000000000000;
	.param .b64 retval0;
	call.uni (retval0), 
	__internal_accurate_pow, 
	(
	param0, 
	param1
	);
	ld.param.f64 	%fd9437, [retval0];
	} // callseq 483
	selp.f64 	%fd10731, 0dFFF8000000000000, %fd9437, %p4843;
	bra.uni 	$L__BB1_3025;
$L__BB1_3024:
	setp.lt.s32 	%p4844, %r6, 0;
	setp.eq.s32 	%p4845, %r7, 1073741824;
	selp.b32 	%r4894, %r497, 0, %p4845;
	or.b32  	%r4895, %r4894, 2146435072;
	selp.b32 	%r4896, %r4895, %r4894, %p4844;
	mov.b32 	%r4897, 0;
	mov.b64 	%fd10731, {%r4897, %r4896};
$L__BB1_3025:
	add.f64 	%fd9439, %fd3992, 0d3FF8000000000000;
	{
	.reg .b32 %temp; 
	mov.b64 	{%temp, %r4898}, %fd9439;
	}
	and.b32  	%r4899, %r4898, 2146435072;
	setp.ne.s32 	%p4846, %r4899, 2146435072;
	@%p4846 bra 	$L__BB1_3030;
	setp.nan.f64 	%p4847, %fd3992, %fd3992;
	@%p4847 bra 	$L__BB1_3029;
	setp.neu.f64 	%p4848, %fd3993, 0d7FF0000000000000;
	@%p4848 bra 	$L__BB1_3030;
	setp.lt.s32 	%p4849, %r497, 0;
	selp.b32 	%r4900, %r9, %r8, %p2;
	selp.b32 	%r4901, %r4900, %r8, %p4849;
	mov.b32 	%r4902, 0;
	mov.b64 	%fd10731, {%r4902, %r4901};
	bra.uni 	$L__BB1_3030;
$L__BB1_3029:
	mov.f64 	%fd9440, 0d3FF8000000000000;
	add.rn.f64 	%fd10731, %fd3992, %fd9440;
$L__BB1_3030:
	setp.eq.f64 	%p4850, %fd3992, 0d3FF0000000000000;
	selp.f64 	%fd9441, 0d3FF0000000000000, %fd10731, %p4850;
	ld.shared.f64 	%fd9442, [%r13+960];
	mul.f64 	%fd9443, %fd3973, %fd9442;
	div.rn.f64 	%fd9444, %fd9443, %fd9441;
	sub.f64 	%fd9772, %fd9772, %fd9444;
	mul.f64 	%fd9445, %fd3979, %fd9442;
	div.rn.f64 	%fd9446, %fd9445, %fd9441;
	sub.f64 	%fd9773, %fd9773, %fd9446;
	mul.f64 	%fd9447, %fd3986, %fd9442;
	div.rn.f64 	%fd9448, %fd9447, %fd9441;
	sub.f64 	%fd9774, %fd9774, %fd9448;
$L__BB1_3031:
	add.s64 	%rd154, %rd11, 121;
	setp.ge.u64 	%p4851, %rd154, %rd14;
	@%p4851 bra 	$L__BB1_3056;
	setp.lt.s32 	%p4852, %r2, 0;
	setp.eq.s32 	%p4853, %r3, 1062207488;
	ld.shared.f64 	%fd9449, [%r10+968];
	sub.f64 	%fd4006, %fd9758, %fd9449;
	{
	.reg .b32 %temp; 
	mov.b64 	{%temp, %r498}, %fd4006;
	}
	abs.f64 	%fd4007, %fd4006;
	{ // callseq 484, 0
	.param .b64 param0;
	st.param.f64 	[param0], %fd4007;
	.param .b64 param1;
	st.param.f64 	[param1], 0d4000000000000000;
	.param .b64 retval0;
	call.uni (retval0), 
	__internal_accurate_pow, 
	(
	param0, 
	param1
	);
	ld.param.f64 	%fd9450, [retval0];
	} // callseq 484
	setp.lt.s32 	%p4855, %r498, 0;
	neg.f64 	%fd9452, %fd9450;
	selp.f64 	%fd9453, %fd9452, %fd9450, %p4853;
	selp.f64 	%fd9454, %fd9453, %fd9450, %p4855;
	setp.eq.f64 	%p4856, %fd4006, 0d0000000000000000;
	selp.b32 	%r4903, %r498, 0, %p4853;
	or.b32  	%r4904, %r4903, 2146435072;
	selp.b32 	%r4905, %r4904, %r4903, %p4852;
	mov.b32 	%r4906, 0;
	mov.b64 	%fd9455, {%r4906, %r4905};
	selp.f64 	%fd10735, %fd9455, %fd9454, %p4856;
	add.f64 	%fd9456, %fd4006, 0d4000000000000000;
	{
	.reg .b32 %temp; 
	mov.b64 	{%temp, %r4907}, %fd9456;
	}
	and.b32  	%r4908, %r4907, 2146435072;
	setp.ne.s32 	%p4857, %r4908, 2146435072;
	@%p4857 bra 	$L__BB1_3037;
	setp.nan.f64 	%p4858, %fd4006, %fd4006;
	@%p4858 bra 	$L__BB1_3036;
	setp.neu.f64 	%p4859, %fd4007, 0d7FF0000000000000;
	@%p4859 bra 	$L__BB1_3037;
	selp.b32 	%r4909, %r5, %r4, %p1;
	selp.b32 	%r4910, %r4909, %r4, %p4855;
	mov.b32 	%r4911, 0;
	mov.b64 	%fd10735, {%r4911, %r4910};
	bra.uni 	$L__BB1_3037;
$L__BB1_3036:
	mov.f64 	%fd9457, 0d4000000000000000;
	add.rn.f64 	%fd10735, %fd4006, %fd9457;
$L__BB1_3037:
	setp.lt.s32 	%p4861, %r2, 0;
	setp.eq.s32 	%p4862, %r3, 1062207488;
	ld.shared.f64 	%fd9458, [%r11+968];
	sub.f64 	%fd4012, %fd9759, %fd9458;
	{
	.reg .b32 %temp; 
	mov.b64 	{%temp, %r499}, %fd4012;
	}
	abs.f64 	%fd4013, %fd4012;
	{ // callseq 485, 0
	.param .b64 param0;
	st.param.f64 	[param0], %fd4013;
	.param .b64 param1;
	st.param.f64 	[param1], 0d4000000000000000;
	.param .b64 retval0;
	call.uni (retval0), 
	__internal_accurate_pow, 
	(
	param0, 
	param1
	);
	ld.param.f64 	%fd9459, [retval0];
	} // callseq 485
	setp.lt.s32 	%p4864, %r499, 0;
	neg.f64 	%fd9461, %fd9459;
	selp.f64 	%fd9462, %fd9461, %fd9459, %p4862;
	selp.f64 	%fd9463, %fd9462, %fd9459, %p4864;
	setp.eq.f64 	%p4865, %fd4012, 0d0000000000000000;
	selp.b32 	%r4912, %r499, 0, %p4862;
	or.b32  	%r4913, %r4912, 2146435072;
	selp.b32 	%r4914, %r4913, %r4912, %p4861;
	mov.b32 	%r4915, 0;
	mov.b64 	%fd9464, {%r4915, %r4914};
	selp.f64 	%fd10736, %fd9464, %fd9463, %p4865;
	add.f64 	%fd9465, %fd4012, 0d4000000000000000;
	{
	.reg .b32 %temp; 
	mov.b64 	{%temp, %r4916}, %fd9465;
	}
	and.b32  	%r4917, %r4916, 2146435072;
	setp.ne.s32 	%p4866, %r4917, 2146435072;
	@%p4866 bra 	$L__BB1_3042;
	setp.nan.f64 	%p4867, %fd4012, %fd4012;
	@%p4867 bra 	$L__BB1_3041;
	setp.neu.f64 	%p4868, %fd4013, 0d7FF0000000000000;
	@%p4868 bra 	$L__BB1_3042;
	selp.b32 	%r4918, %r5, %r4, %p1;
	selp.b32 	%r4919, %r4918, %r4, %p4864;
	mov.b32 	%r4920, 0;
	mov.b64 	%fd10736, {%r4920, %r4919};
	bra.uni 	$L__BB1_3042;
$L__BB1_3041:
	mov.f64 	%fd9466, 0d4000000000000000;
	add.rn.f64 	%fd10736, %fd4012, %fd9466;
$L__BB1_3042:
	setp.lt.s32 	%p4870, %r2, 0;
	setp.eq.s32 	%p4871, %r3, 1062207488;
	setp.eq.f64 	%p4873, %fd4012, 0d3FF0000000000000;
	selp.f64 	%fd9467, 0d3FF0000000000000, %fd10736, %p4873;
	add.f64 	%fd9468, %fd10735, 0d3EB0C6F7A0B5ED8D;
	setp.eq.f64 	%p4874, %fd4006, 0d3FF0000000000000;
	selp.f64 	%fd9469, 0d3FF000010C6F7A0B, %fd9468, %p4874;
	add.f64 	%fd4018, %fd9469, %fd9467;
	ld.shared.f64 	%fd9470, [%r12+968];
	sub.f64 	%fd4019, %fd9760, %fd9470;
	{
	.reg .b32 %temp; 
	mov.b64 	{%temp, %r500}, %fd4019;
	}
	abs.f64 	%fd4020, %fd4019;
	{ // callseq 486, 0
	.param .b64 param0;
	st.param.f64 	[param0], %fd4020;
	.param .b64 param1;
	st.param.f64 	[param1], 0d4000000000000000;
	.param .b64 retval0;
	call.uni (retval0), 
	__internal_accurate_pow, 
	(
	param0, 
	param1
	);
	ld.param.f64 	%fd9471, [retval0];
	} // callseq 486
	setp.lt.s32 	%p4875, %r500, 0;
	neg.f64 	%fd9473, %fd9471;
	selp.f64 	%fd9474, %fd9473, %fd9471, %p4871;
	selp.f64 	%fd9475, %fd9474, %fd9471, %p4875;
	setp.eq.f64 	%p4876, %fd4019, 0d0000000000000000;
	selp.b32 	%r4921, %r500, 0, %p4871;
	or.b32  	%r4922, %r4921, 2146435072;
	selp.b32 	%r4923, %r4922, %r4921, %p4870;
	mov.b32 	%r4924, 0;
	mov.b64 	%fd9476, {%r4924, %r4923};
	selp.f64 	%fd10737, %fd9476, %fd9475, %p4876;
	add.f64 	%fd9477, %fd4019, 0d4000000000000000;
	{
	.reg .b32 %temp; 
	mov.b64 	{%temp, %r4925}, %fd9477;
	}
	and.b32  	%r4926, %r4925, 2146435072;
	setp.ne.s32 	%p4877, %r4926, 2146435072;
	@%p4877 bra 	$L__BB1_3047;
	setp.nan.f64 	%p4878, %fd4019, %fd4019;
	@%p4878 bra 	$L__BB1_3046;
	setp.neu.f64 	%p4879, %fd4020, 0d7FF0000000000000;
	@%p4879 bra 	$L__BB1_3047;
	selp.b32 	%r4927, %r5, %r4, %p1;
	selp.b32 	%r4928, %r4927, %r4, %p4875;
	mov.b32 	%r4929, 0;
	mov.b64 	%fd10737, {%r4929, %r4928};
	bra.uni 	$L__BB1_3047;
$L__BB1_3046:
	mov.f64 	%fd9478, 0d4000000000000000;
	add.rn.f64 	%fd10737, %fd4019, %fd9478;
$L__BB1_3047:
	setp.eq.f64 	%p4881, %fd4019, 0d3FF0000000000000;
	selp.f64 	%fd9479, 0d3FF0000000000000, %fd10737, %p4881;
	add.f64 	%fd4025, %fd4018, %fd9479;
	{
	.reg .b32 %temp; 
	mov.b64 	{%temp, %r501}, %fd4025;
	}
	abs.f64 	%fd4026, %fd4025;
	setp.eq.f64 	%p4882, %fd4025, 0d0000000000000000;
	@%p4882 bra 	$L__BB1_3049;
	setp.lt.s32 	%p4883, %r501, 0;
	{ // callseq 487, 0
	.param .b64 param0;
	st.param.f64 	[param0], %fd4026;
	.param .b64 param1;
	st.param.f64 	[param1], 0d3FF8000000000000;
	.param .b64 retval0;
	call.uni (retval0), 
	__internal_accurate_pow, 
	(
	param0, 
	param1
	);
	ld.param.f64 	%fd9480, [retval0];
	} // callseq 487
	selp.f64 	%fd10739, 0dFFF8000000000000, %fd9480, %p4883;
	bra.uni 	$L__BB1_3050;
$L__BB1_3049:
	setp.lt.s32 	%p4884, %r6, 0;
	setp.eq.s32 	%p4885, %r7, 1073741824;
	selp.b32 	%r4930, %r501, 0, %p4885;
	or.b32  	%r4931, %r4930, 2146435072;
	selp.b32 	%r4932, %r4931, %r4930, %p4884;
	mov.b32 	%r4933, 0;
	mov.b64 	%fd10739, {%r4933, %r4932};
$L__BB1_3050:
	add.f64 	%fd9482, %fd4025, 0d3FF8000000000000;
	{
	.reg .b32 %temp; 
	mov.b64 	{%temp, %r4934}, %fd9482;
	}
	and.b32  	%r4935, %r4934, 2146435072;
	setp.ne.s32 	%p4886, %r4935, 2146435072;
	@%p4886 bra 	$L__BB1_3055;
	setp.nan.f64 	%p4887, %fd4025, %fd4025;
	@%p4887 bra 	$L__BB1_3054;
	setp.neu.f64 	%p4888, %fd4026, 0d7FF0000000000000;
	@%p4888 bra 	$L__BB1_3055;
	setp.lt.s32 	%p4889, %r501, 0;
	selp.b32 	%r4936, %r9, %r8, %p2;
	selp.b32 	%r4937, %r4936, %r8, %p4889;
	mov.b32 	%r4938, 0;
	mov.b64 	%fd10739, {%r4938, %r4937};
	bra.uni 	$L__BB1_3055;
$L__BB1_3054:
	mov.f64 	%fd9483, 0d3FF8000000000000;
	add.rn.f64 	%fd10739, %fd4025, %fd9483;
$L__BB1_3055:
	setp.eq.f64 	%p4890, %fd4025, 0d3FF0000000000000;
	selp.f64 	%fd9484, 0d3FF0000000000000, %fd10739, %p4890;
	ld.shared.f64 	%fd9485, [%r13+968];
	mul.f64 	%fd9486, %fd4006, %fd9485;
	div.rn.f64 	%fd9487, %fd9486, %fd9484;
	sub.f64 	%fd9772, %fd9772, %fd9487;
	mul.f64 	%fd9488, %fd4012, %fd9485;
	div.rn.f64 	%fd9489, %fd9488, %fd9484;
	sub.f64 	%fd9773, %fd9773, %fd9489;
	mul.f64 	%fd9490, %fd4019, %fd9485;
	div.rn.f64 	%fd9491, %fd9490, %fd9484;
	sub.f64 	%fd9774, %fd9774, %fd9491;
$L__BB1_3056:
	add.s64 	%rd155, %rd11, 122;
	setp.ge.u64 	%p4891, %rd155, %rd14;
	@%p4891 bra 	$L__BB1_3081;
	setp.lt.s32 	%p4892, %r2, 0;
	setp.eq.s32 	%p4893, %r3, 1062207488;
	ld.shared.f64 	%fd9492, [%r10+976];
	sub.f64 	%fd4039, %fd9758, %fd9492;
	{
	.reg .b32 %temp; 
	mov.b64 	{%temp, %r502}, %fd4039;
	}
	abs.f64 	%fd4040, %fd4039;
	{ // callseq 488, 0
	.param .b64 param0;
	st.param.f64 	[param0], %fd4040;
	.param .b64 param1;
	st.param.f64 	[param1], 0d4000000000000000;
	.param .b64 retval0;
	call.uni (retval0), 
	__internal_accurate_pow, 
	(
	param0, 
	param1
	);
	ld.param.f64 	%fd9493, [retval0];
	} // callseq 488
	setp.lt.s32 	%p4895, %r502, 0;
	neg.f64 	%fd9495, %fd9493;
	selp.f64 	%fd9496, %fd9495, %fd9493, %p4893;
	selp.f64 	%fd9497, %fd9496, %fd9493, %p4895;
	setp.eq.f64 	%p4896, %fd4039, 0d0000000000000000;
	selp.b32 	%r4939, %r502, 0, %p4893;
	or.b32  	%r4940, %r4939, 2146435072;
	selp.b32 	%r4941, %r4940, %r4939, %p4892;
	mov.b32 	%r4942, 0;
	mov.b64 	%fd9498, {%r4942, %r4941};
	selp.f64 	%fd10743, %fd9498, %fd9497, %p4896;
	add.f64 	%fd9499, %fd4039, 0d4000000000000000;
	{
	.reg .b32 %temp; 
	mov.b64 	{%temp, %r4943}, %fd9499;
	}
	and.b32  	%r4944, %r4943, 2146435072;
	setp.ne.s32 	%p4897, %r4944, 2146435072;
	@%p4897 bra 	$L__BB1_3062;
	setp.nan.f64 	%p4898, %fd4039, %fd4039;
	@%p4898 bra 	$L__BB1_3061;
	setp.neu.f64 	%p4899, %fd4040, 0d7FF0000000000000;
	@%p4899 bra 	$L__BB1_3062;
	selp.b32 	%r4945, %r5, %r4, %p1;
	selp.b32 	%r4946, %r4945, %r4, %p4895;
	mov.b32 	%r4947, 0;
	mov.b64 	%fd10743, {%r4947, %r4946};
	bra.uni 	$L__BB1_3062;
$L__BB1_3061:
	mov.f64 	%fd9500, 0d4000000000000000;
	add.rn.f64 	%fd10743, %fd4039, %fd9500;
$L__BB1_3062:
	setp.lt.s32 	%p4901, %r2, 0;
	setp.eq.s32 	%p4902, %r3, 1062207488;
	ld.shared.f64 	%fd9501, [%r11+976];
	sub.f64 	%fd4045, %fd9759, %fd9501;
	{
	.reg .b32 %temp; 
	mov.b64 	{%temp, %r503}, %fd4045;
	}
	abs.f64 	%fd4046, %fd4045;
	{ // callseq 489, 0
	.param .b64 param0;
	st.param.f64 	[param0], %fd4046;
	.param .b64 param1;
	st.param.f64 	[param1], 0d4000000000000000;
	.param .b64 retval0;
	call.uni (retval0), 
	__internal_accurate_pow, 
	(
	param0, 
	param1
	);
	ld.param.f64 	%fd9502, [retval0];
	} // callseq 489
	setp.lt.s32 	%p4904, %r503, 0;
	neg.f64 	%fd9504, %fd9502;
	selp.f64 	%fd9505, %fd9504, %fd9502, %p4902;
	selp.f64 	%fd9506, %fd9505, %fd9502, %p4904;
	setp.eq.f64 	%p4905, %fd4045, 0d0000000000000000;
	selp.b32 	%r4948, %r503, 0, %p4902;
	or.b32  	%r4949, %r4948, 2146435072;
	selp.b32 	%r4950, %r4949, %r4948, %p4901;
	mov.b32 	%r4951, 0;
	mov.b64 	%fd9507, {%r4951, %r4950};
	selp.f64 	%fd10744, %fd9507, %fd9506, %p4905;
	add.f64 	%fd9508, %fd4045, 0d4000000000000000;
	{
	.reg .b32 %temp; 
	mov.b64 	{%temp, %r4952}, %fd9508;
	}
	and.b32  	%r4953, %r4952, 2146435072;
	setp.ne.s32 	%p4906, %r4953, 2146435072;
	@%p4906 bra 	$L__BB1_3067;
	setp.nan.f64 	%p4907, %fd4045, %fd4045;
	@%p4907 bra 	$L__BB1_3066;
	setp.neu.f64 	%p4908, %fd4046, 0d7FF0000000000000;
	@%p4908 bra 	$L__BB1_3067;
	selp.b32 	%r4954, %r5, %r4, %p1;
	selp.b32 	%r4955, %r4954, %r4, %p4904;
	mov.b32 	%r4956, 0;
	mov.b64 	%fd10744, {%r4956, %r4955};
	bra.uni 	$L__BB1_3067;
$L__BB1_3066:
	mov.f64 	%fd9509, 0d4000000000000000;
	add.rn.f64 	%fd10744, %fd4045, %fd9509;
$L__BB1_3067:
	setp.lt.s32 	%p4910, %r2, 0;
	setp.eq.s32 	%p4911, %r3, 1062207488;
	setp.eq.f64 	%p4913, %fd4045, 0d3FF0000000000000;
	selp.f64 	%fd9510, 0d3FF0000000000000, %fd10744, %p4913;
	add.f64 	%fd9511, %fd10743, 0d3EB0C6F7A0B5ED8D;
	setp.eq.f64 	%p4914, %fd4039, 0d3FF0000000000000;
	selp.f64 	%fd9512, 0d3FF000010C6F7A0B, %fd9511, %p4914;
	add.f64 	%fd4051, %fd9512, %fd9510;
	ld.shared.f64 	%fd9513, [%r12+976];
	sub.f64 	%fd4052, %fd9760, %fd9513;
	{
	.reg .b32 %temp; 
	mov.b64 	{%temp, %r504}, %fd4052;
	}
	abs.f64 	%fd4053, %fd4052;
	{ // callseq 490, 0
	.param .b64 param0;
	st.param.f64 	[param0], %fd4053;
	.param .b64 param1;
	st.param.f64 	[param1], 0d4000000000000000;
	.param .b64 retval0;
	call.uni (retval0), 
	__internal_accurate_pow, 
	(
	param0, 
	param1
	);
	ld.param.f64 	%fd9514, [retval0];
	} // callseq 490
	setp.lt.s32 	%p4915, %r504, 0;
	neg.f64 	%fd9516, %fd9514;
	selp.f64 	%fd9517, %fd9516, %fd9514, %p4911;
	selp.f64 	%fd9518, %fd9517, %fd9514, %p4915;
	setp.eq.f64 	%p4916, %fd4052, 0d0000000000000000;
	selp.b32 	%r4957, %r504, 0, %p4911;
	or.b32  	%r4958, %r4957, 2146435072;
	selp.b32 	%r4959, %r4958, %r4957, %p4910;
	mov.b32 	%r4960, 0;
	mov.b64 	%fd9519, {%r4960, %r4959};
	selp.f64 	%fd10745, %fd9519, %fd9518, %p4916;
	add.f64 	%fd9520, %fd4052, 0d4000000000000000;
	{
	.reg .b32 %temp; 
	mov.b64 	{%temp, %r4961}, %fd9520;
	}
	and.b32  	%r4962, %r4961, 2146435072;
	setp.ne.s32 	%p4917, %r4962, 2146435072;
	@%p4917 bra 	$L__BB1_3072;
	setp.nan.f64 	%p4918, %fd4052, %fd4052;
	@%p4918 bra 	$L__BB1_3071;
	setp.neu.f64 	%p4919, %fd4053, 0d7FF0000000000000;
	@%p4919 bra 	$L__BB1_3072;
	selp.b32 	%r4963, %r5, %r4, %p1;
	selp.b32 	%r4964, %r4963, %r4, %p4915;
	mov.b32 	%r4965, 0;
	mov.b64 	%fd10745, {%r4965, %r4964};
	bra.uni 	$L__BB1_3072;
$L__BB1_3071:
	mov.f64 	%fd9521, 0d4000000000000000;
	add.rn.f64 	%fd10745, %fd4052, %fd9521;
$L__BB1_3072:
	setp.eq.f64 	%p4921, %fd4052, 0d3FF0000000000000;
	selp.f64 	%fd9522, 0d3FF0000000000000, %fd10745, %p4921;
	add.f64 	%fd4058, %fd4051, %fd9522;
	{
	.reg .b32 %temp; 
	mov.b64 	{%temp, %r505}, %fd4058;
	}
	abs.f64 	%fd4059, %fd4058;
	setp.eq.f64 	%p4922, %fd4058, 0d0000000000000000;
	@%p4922 bra 	$L__BB1_3074;
	setp.lt.s32 	%p4923, %r505, 0;
	{ // callseq 491, 0
	.param .b64 param0;
	st.param.f64 	[param0], %fd4059;
	.param .b64 param1;
	st.param.f64 	[param1], 0d3FF8000000000000;
	.param .b64 retval0;
	call.uni (retval0), 
	__internal_accurate_pow, 
	(
	param0, 
	param1
	);
	ld.param.f64 	%fd9523, [retval0];
	} // callseq 491
	selp.f64 	%fd10747, 0dFFF8000000000000, %fd9523, %p4923;
	bra.uni 	$L__BB1_3075;
$L__BB1_3074:
	setp.lt.s32 	%p4924, %r6, 0;
	setp.eq.s32 	%p4925, %r7, 1073741824;
	selp.b32 	%r4966, %r505, 0, %p4925;
	or.b32  	%r4967, %r4966, 2146435072;
	selp.b32 	%r4968, %r4967, %r4966, %p4924;
	mov.b32 	%r4969, 0;
	mov.b64 	%fd10747, {%r4969, %r4968};
$L__BB1_3075:
	add.f64 	%fd9525, %fd4058, 0d3FF8000000000000;
	{
	.reg .b32 %temp; 
	mov.b64 	{%temp, %r4970}, %fd9525;
	}
	and.b32  	%r4971, %r4970, 2146435072;
	setp.ne.s32 	%p4926, %r4971, 2146435072;
	@%p4926 bra 	$L__BB1_3080;
	setp.nan.f64 	%p4927, %fd4058, %fd4058;
	@%p4927 bra 	$L__BB1_3079;
	setp.neu.f64 	%p4928, %fd4059, 0d7FF0000000000000;
	@%p4928 bra 	$L__BB1_3080;
	setp.lt.s32 	%p4929, %r505, 0;
	selp.b32 	%r4972, %r9, %r8, %p2;
	selp.b32 	%r4973, %r4972, %r8, %p4929;
	mov.b32 	%r4974, 0;
	mov.b64 	%fd10747, {%r4974, %r4973};
	bra.uni 	$L__BB1_3080;
$L__BB1_3079:
	mov.f64 	%fd9526, 0d3FF8000000000000;
	add.rn.f64 	%fd10747, %fd4058, %fd9526;
$L__BB1_3080:
	setp.eq.f64 	%p4930, %fd4058, 0d3FF0000000000000;
	selp.f64 	%fd9527, 0d3FF0000000000000, %fd10747, %p4930;
	ld.shared.f64 	%fd9528, [%r13+976];
	mul.f64 	%fd9529, %fd4039, %fd9528;
	div.rn.f64 	%fd9530, %fd9529, %fd9527;
	sub.f64 	%fd9772, %fd9772, %fd9530;
	mul.f64 	%fd9531, %fd4045, %fd9528;
	div.rn.f64 	%fd9532, %fd9531, %fd9527;
	sub.f64 	%fd9773, %fd9773, %fd9532;
	mul.f64 	%fd9533, %fd4052, %fd9528;
	div.rn.f64 	%fd9534, %fd9533, %fd9527;
	sub.f64 	%fd9774, %fd9774, %fd9534;
$L__BB1_3081:
	add.s64 	%rd156, %rd11, 123;
	setp.ge.u64 	%p4931, %rd156, %rd14;
	@%p4931 bra 	$L__BB1_3106;
	setp.lt.s32 	%p4932, %r2, 0;
	setp.eq.s32 	%p4933, %r3, 1062207488;
	ld.shared.f64 	%fd9535, [%r10+984];
	sub.f64 	%fd4072, %fd9758, %fd9535;
	{
	.reg .b32 %temp; 
	mov.b64 	{%temp, %r506}, %fd4072;
	}
	abs.f64 	%fd4073, %fd4072;
	{ // callseq 492, 0
	.param .b64 param0;
	st.param.f64 	[param0], %fd4073;
	.param .b64 param1;
	st.param.f64 	[param1], 0d4000000000000000;
	.param .b64 retval0;
	call.uni (retval0), 
	__internal_accurate_pow, 
	(
	param0, 
	param1
	);
	ld.param.f64 	%fd9536, [retval0];
	} // callseq 492
	setp.lt.s32 	%p4935, %r506, 0;
	neg.f64 	%fd9538, %fd9536;
	selp.f64 	%fd9539, %fd9538, %fd9536, %p4933;
	selp.f64 	%fd9540, %fd9539, %fd9536, %p4935;
	setp.eq.f64 	%p4936, %fd4072, 0d0000000000000000;
	selp.b32 	%r4975, %r506, 0, %p4933;
	or.b32  	%r4976, %r4975, 2146435072;
	selp.b32 	%r4977, %r4976, %r4975, %p4932;
	mov.b32 	%r4978, 0;
	mov.b64 	%fd9541, {%r4978, %r4977};
	selp.f64 	%fd10751, %fd9541, %fd9540, %p4936;
	add.f64 	%fd9542, %fd4072, 0d4000000000000000;
	{
	.reg .b32 %temp; 
	mov.b64 	{%temp, %r4979}, %fd9542;
	}
	and.b32  	%r4980, %r4979, 2146435072;
	setp.ne.s32 	%p4937, %r4980, 2146435072;
	@%p4937 bra 	$L__BB1_3087;
	setp.nan.f64 	%p4938, %fd4072, %fd4072;
	@%p4938 bra 	$L__BB1_3086;
	setp.neu.f64 	%p4939, %fd4073, 0d7FF0000000000000;
	@%p4939 bra 	$L__BB1_3087;
	selp.b32 	%r4981, %r5, %r4, %p1;
	selp.b32 	%r4982, %r4981, %r4, %p4935;
	mov.b32 	%r4983, 0;
	mov.b64 	%fd10751, {%r4983, %r4982};
	bra.uni 	$L__BB1_3087;
$L__BB1_3086:
	mov.f64 	%fd9543, 0d4000000000000000;
	add.rn.f64 	%fd10751, %fd4072, %fd9543;
$L__BB1_3087:
	setp.lt.s32 	%p4941, %r2, 0;
	setp.eq.s32 	%p4942, %r3, 1062207488;
	ld.shared.f64 	%fd9544, [%r11+984];
	sub.f64 	%fd4078, %fd9759, %fd9544;
	{
	.reg .b32 %temp; 
	mov.b64 	{%temp, %r507}, %fd4078;
	}
	abs.f64 	%fd4079, %fd4078;
	{ // callseq 493, 0
	.param .b64 param0;
	st.param.f64 	[param0], %fd4079;
	.param .b64 param1;
	st.param.f64 	[param1], 0d4000000000000000;
	.param .b64 retval0;
	call.uni (retval0), 
	__internal_accurate_pow, 
	(
	param0, 
	param1
	);
	ld.param.f64 	%fd9545, [retval0];
	} // callseq 493
	setp.lt.s32 	%p4944, %r507, 0;
	neg.f64 	%fd9547, %fd9545;
	selp.f64 	%fd9548, %fd9547, %fd9545, %p4942;
	selp.f64 	%fd9549, %fd9548, %fd9545, %p4944;
	setp.eq.f64 	%p4945, %fd4078, 0d0000000000000000;
	selp.b32 	%r4984, %r507, 0, %p4942;
	or.b32  	%r4985, %r4984, 2146435072;
	selp.b32 	%r4986, %r4985, %r4984, %p4941;
	mov.b32 	%r4987, 0;
	mov.b64 	%fd9550, {%r4987, %r4986};
	selp.f64 	%fd10752, %fd9550, %fd9549, %p4945;
	add.f64 	%fd9551, %fd4078, 0d4000000000000000;
	{
	.reg .b32 %temp; 
	mov.b64 	{%temp, %r4988}, %fd9551;
	}
	and.b32  	%r4989, %r4988, 2146435072;
	setp.ne.s32 	%p4946, %r4989, 2146435072;
	@%p4946 bra 	$L__BB1_3092;
	setp.nan.f64 	%p4947, %fd4078, %fd4078;
	@%p4947 bra 	$L__BB1_3091;
	setp.neu.f64 	%p4948, %fd4079, 0d7FF0000000000000;
	@%p4948 bra 	$L__BB1_3092;
	selp.b32 	%r4990, %r5, %r4, %p1;
	selp.b32 	%r4991, %r4990, %r4, %p4944;
	mov.b32 	%r4992, 0;
	mov.b64 	%fd10752, {%r4992, %r4991};
	bra.uni 	$L__BB1_3092;
$L__BB1_3091:
	mov.f64 	%fd9552, 0d4000000000000000;
	add.rn.f64 	%fd10752, %fd4078, %fd9552;
$L__BB1_3092:
	setp.lt.s32 	%p4950, %r2, 0;
	setp.eq.s32 	%p4951, %r3, 1062207488;
	setp.eq.f64 	%p4953, %fd4078, 0d3FF0000000000000;
	selp.f64 	%fd9553, 0d3FF0000000000000, %fd10752, %p4953;
	add.f64 	%fd9554, %fd10751, 0d3EB0C6F7A0B5ED8D;
	setp.eq.f64 	%p4954, %fd4072, 0d3FF0000000000000;
	selp.f64 	%fd9555, 0d3FF000010C6F7A0B, %fd9554, %p4954;
	add.f64 	%fd4084, %fd9555, %fd9553;
	ld.shared.f64 	%fd9556, [%r12+984];
	sub.f64 	%fd4085, %fd9760, %fd9556;
	{
	.reg .b32 %temp; 
	mov.b64 	{%temp, %r508}, %fd4085;
	}
	abs.f64 	%fd4086, %fd4085;
	{ // callseq 494, 0
	.param .b64 param0;
	st.param.f64 	[param0], %fd4086;
	.param .b64 param1;
	st.param.f64 	[param1], 0d4000000000000000;
	.param .b64 retval0;
	call.uni (retval0), 
	__internal_accurate_pow, 
	(
	param0, 
	param1
	);
	ld.param.f64 	%fd9557, [retval0];
	} // callseq 494
	setp.lt.s32 	%p4955, %r508, 0;
	neg.f64 	%fd9559, %fd9557;
	selp.f64 	%fd9560, %fd9559, %fd9557, %p4951;
	selp.f64 	%fd9561, %fd9560, %fd9557, %p4955;
	setp.eq.f64 	%p4956, %fd4085, 0d0000000000000000;
	selp.b32 	%r4993, %r508, 0, %p4951;
	or.b32  	%r4994, %r4993, 2146435072;
	selp.b32 	%r4995, %r4994, %r4993, %p4950;
	mov.b32 	%r4996, 0;
	mov.b64 	%fd9562, {%r4996, %r4995};
	selp.f64 	%fd10753, %fd9562, %fd9561, %p4956;
	add.f64 	%fd9563, %fd4085, 0d4000000000000000;
	{
	.reg .b32 %temp; 
	mov.b64 	{%temp, %r4997}, %fd9563;
	}
	and.b32  	%r4998, %r4997, 2146435072;
	setp.ne.s32 	%p4957, %r4998, 2146435072;
	@%p4957 bra 	$L__BB1_3097;
	setp.nan.f64 	%p4958, %fd4085, %fd4085;
	@%p4958 bra 	$L__BB1_3096;
	setp.neu.f64 	%p4959, %fd4086, 0d7FF0000000000000;
	@%p4959 bra 	$L__BB1_3097;
	selp.b32 	%r4999, %r5, %r4, %p1;
	selp.b32 	%r5000, %r4999, %r4, %p4955;
	mov.b32 	%r5001, 0;
	mov.b64 	%fd10753, {%r5001, %r5000};
	bra.uni 	$L__BB1_3097;
$L__BB1_3096:
	mov.f64 	%fd9564, 0d4000000000000000;
	add.rn.f64 	%fd10753, %fd4085, %fd9564;
$L__BB1_3097:
	setp.eq.f64 	%p4961, %fd4085, 0d3FF0000000000000;
	selp.f64 	%fd9565, 0d3FF0000000000000, %fd10753, %p4961;
	add.f64 	%fd4091, %fd4084, %fd9565;
	{
	.reg .b32 %temp; 
	mov.b64 	{%temp, %r509}, %fd4091;
	}
	abs.f64 	%fd4092, %fd4091;
	setp.eq.f64 	%p4962, %fd4091, 0d0000000000000000;
	@%p4962 bra 	$L__BB1_3099;
	setp.lt.s32 	%p4963, %r509, 0;
	{ // callseq 495, 0
	.param .b64 param0;
	st.param.f64 	[param0], %fd4092;
	.param .b64 param1;
	st.param.f64 	[param1], 0d3FF8000000000000;
	.param .b64 retval0;
	call.uni (retval0), 
	__internal_accurate_pow, 
	(
	param0, 
	param1
	);
	ld.param.f64 	%fd9566, [retval0];
	} // callseq 495
	selp.f64 	%fd10755, 0dFFF8000000000000, %fd9566, %p4963;
	bra.uni 	$L__BB1_3100;
$L__BB1_3099:
	setp.lt.s32 	%p4964, %r6, 0;
	setp.eq.s32 	%p4965, %r7, 1073741824;
	selp.b32 	%r5002, %r509, 0, %p4965;
	or.b32  	%r5003, %r5002, 2146435072;
	selp.b32 	%r5004, %r5003, %r5002, %p4964;
	mov.b32 	%r5005, 0;
	mov.b64 	%fd10755, {%r5005, %r5004};
$L__BB1_3100:
	add.f64 	%fd9568, %fd4091, 0d3FF8000000000000;
	{
	.reg .b32 %temp; 
	mov.b64 	{%temp, %r5006}, %fd9568;
	}
	and.b32  	%r5007, %r5006, 2146435072;
	setp.ne.s32 	%p4966, %r5007, 2146435072;
	@%p4966 bra 	$L__BB1_3105;
	setp.nan.f64 	%p4967, %fd4091, %fd4091;
	@%p4967 bra 	$L__BB1_3104;
	setp.neu.f64 	%p4968, %fd4092, 0d7FF0000000000000;
	@%p4968 bra 	$L__BB1_3105;
	setp.lt.s32 	%p4969, %r509, 0;
	selp.b32 	%r5008, %r9, %r8, %p2;
	selp.b32 	%r5009, %r5008, %r8, %p4969;
	mov.b32 	%r5010, 0;
	mov.b64 	%fd10755, {%r5010, %r5009};
	bra.uni 	$L__BB1_3105;
$L__BB1_3104:
	mov.f64 	%fd9569, 0d3FF8000000000000;
	add.rn.f64 	%fd10755, %fd4091, %fd9569;
$L__BB1_3105:
	setp.eq.f64 	%p4970, %fd4091, 0d3FF0000000000000;
	selp.f64 	%fd9570, 0d3FF0000000000000, %fd10755, %p4970;
	ld.shared.f64 	%fd9571, [%r13+984];
	mul.f64 	%fd9572, %fd4072, %fd9571;
	div.rn.f64 	%fd9573, %fd9572, %fd9570;
	sub.f64 	%fd9772, %fd9772, %fd9573;
	mul.f64 	%fd9574, %fd4078, %fd9571;
	div.rn.f64 	%fd9575, %fd9574, %fd9570;
	sub.f64 	%fd9773, %fd9773, %fd9575;
	mul.f64 	%fd9576, %fd4085, %fd9571;
	div.rn.f64 	%fd9577, %fd9576, %fd9570;
	sub.f64 	%fd9774, %fd9774, %fd9577;
$L__BB1_3106:
	add.s64 	%rd157, %rd11, 124;
	setp.ge.u64 	%p4971, %rd157, %rd14;
	@%p4971 bra 	$L__BB1_3131;
	setp.lt.s32 	%p4972, %r2, 0;
	setp.eq.s32 	%p4973, %r3, 1062207488;
	ld.shared.f64 	%fd9578, [%r10+992];
	sub.f64 	%fd4105, %fd9758, %fd9578;
	{
	.reg .b32 %temp; 
	mov.b64 	{%temp, %r510}, %fd4105;
	}
	abs.f64 	%fd4106, %fd4105;
	{ // callseq 496, 0
	.param .b64 param0;
	st.param.f64 	[param0], %fd4106;
	.param .b64 param1;
	st.param.f64 	[param1], 0d4000000000000000;
	.param .b64 retval0;
	call.uni (retval0), 
	__internal_accurate_pow, 
	(
	param0, 
	param1
	);
	ld.param.f64 	%fd9579, [retval0];
	} // callseq 496
	setp.lt.s32 	%p4975, %r510, 0;
	neg.f64 	%fd9581, %fd9579;
	selp.f64 	%fd9582, %fd9581, %fd9579, %p4973;
	selp.f64 	%fd9583, %fd9582, %fd9579, %p4975;
	setp.eq.f64 	%p4976, %fd4105, 0d0000000000000000;
	selp.b32 	%r5011, %r510, 0, %p4973;
	or.b32  	%r5012, %r5011, 2146435072;
	selp.b32 	%r5013, %r5012, %r5011, %p4972;
	mov.b32 	%r5014, 0;
	mov.b64 	%fd9584, {%r5014, %r5013};
	selp.f64 	%fd10759, %fd9584, %fd9583, %p4976;
	add.f64 	%fd9585, %fd4105, 0d4000000000000000;
	{
	.reg .b32 %temp; 
	mov.b64 	{%temp, %r5015}, %fd9585;
	}
	and.b32  	%r5016, %r5015, 2146435072;
	setp.ne.s32 	%p4977, %r5016, 2146435072;
	@%p4977 bra 	$L__BB1_3112;
	setp.nan.f64 	%p4978, %fd4105, %fd4105;
	@%p4978 bra 	$L__BB1_3111;
	setp.neu.f64 	%p4979, %fd4106, 0d7FF0000000000000;
	@%p4979 bra 	$L__BB1_3112;
	selp.b32 	%r5017, %r5, %r4, %p1;
	selp.b32 	%r5018, %r5017, %r4, %p4975;
	mov.b32 	%r5019, 0;
	mov.b64 	%fd10759, {%r5019, %r5018};
	bra.uni 	$L__BB1_3112;
$L__BB1_3111:
	mov.f64 	%fd9586, 0d4000000000000000;
	add.rn.f64 	%fd10759, %fd4105, %fd9586;
$L__BB1_3112:
	setp.lt.s32 	%p4981, %r2, 0;
	setp.eq.s32 	%p4982, %r3, 1062207488;
	ld.shared.f64 	%fd9587, [%r11+992];
	sub.f64 	%fd4111, %fd9759, %fd9587;
	{
	.reg .b32 %temp; 
	mov.b64 	{%temp, %r511}, %fd4111;
	}
	abs.f64 	%fd4112, %fd4111;
	{ // callseq 497, 0
	.param .b64 param0;
	st.param.f64 	[param0], %fd4112;
	.param .b64 param1;
	st.param.f64 	[param1], 0d4000000000000000;
	.param .b64 retval0;
	call.uni (retval0), 
	__internal_accurate_pow, 
	(
	param0, 
	param1
	);
	ld.param.f64 	%fd9588, [retval0];
	} // callseq 497
	setp.lt.s32 	%p4984, %r511, 0;
	neg.f64 	%fd9590, %fd9588;
	selp.f64 	%fd9591, %fd9590, %fd9588, %p4982;
	selp.f64 	%fd9592, %fd9591, %fd9588, %p4984;
	setp.eq.f64 	%p4985, %fd4111, 0d0000000000000000;
	selp.b32 	%r5020, %r511, 0, %p4982;
	or.b32  	%r5021, %r5020, 2146435072;
	selp.b32 	%r5022, %r5021, %r5020, %p4981;
	mov.b32 	%r5023, 0;
	mov.b64 	%fd9593, {%r5023, %r5022};
	selp.f64 	%fd10760, %fd9593, %fd9592, %p4985;
	add.f64 	%fd9594, %fd4111, 0d4000000000000000;
	{
	.reg .b32 %temp; 
	mov.b64 	{%temp, %r5024}, %fd9594;
	}
	and.b32  	%r5025, %r5024, 2146435072;
	setp.ne.s32 	%p4986, %r5025, 2146435072;
	@%p4986 bra 	$L__BB1_3117;
	setp.nan.f64 	%p4987, %fd4111, %fd4111;
	@%p4987 bra 	$L__BB1_3116;
	setp.neu.f64 	%p4988, %fd4112, 0d7FF0000000000000;
	@%p4988 bra 	$L__BB1_3117;
	selp.b32 	%r5026, %r5, %r4, %p1;
	selp.b32 	%r5027, %r5026, %r4, %p4984;
	mov.b32 	%r5028, 0;
	mov.b64 	%fd10760, {%r5028, %r5027};
	bra.uni 	$L__BB1_3117;
$L__BB1_3116:
	mov.f64 	%fd9595, 0d4000000000000000;
	add.rn.f64 	%fd10760, %fd4111, %fd9595;
$L__BB1_3117:
	setp.lt.s32 	%p4990, %r2, 0;
	setp.eq.s32 	%p4991, %r3, 1062207488;
	setp.eq.f64 	%p4993, %fd4111, 0d3FF0000000000000;
	selp.f64 	%fd9596, 0d3FF0000000000000, %fd10760, %p4993;
	add.f64 	%fd9597, %fd10759, 0d3EB0C6F7A0B5ED8D;
	setp.eq.f64 	%p4994, %fd4105, 0d3FF0000000000000;
	selp.f64 	%fd9598, 0d3FF000010C6F7A0B, %fd9597, %p4994;
	add.f64 	%fd4117, %fd9598, %fd9596;
	ld.shared.f64 	%fd9599, [%r12+992];
	sub.f64 	%fd4118, %fd9760, %fd9599;
	{
	.reg .b32 %temp; 
	mov.b64 	{%temp, %r512}, %fd4118;
	}
	abs.f64 	%fd4119, %fd4118;
	{ // callseq 498, 0
	.param .b64 param0;
	st.param.f64 	[param0], %fd4119;
	.param .b64 param1;
	st.param.f64 	[param1], 0d4000000000000000;
	.param .b64 retval0;
	call.uni (retval0), 
	__internal_accurate_pow, 
	(
	param0, 
	param1
	);
	ld.param.f64 	%fd9600, [retval0];
	} // callseq 498
	setp.lt.s32 	%p4995, %r512, 0;
	neg.f64 	%fd9602, %fd9600;
	selp.f64 	%fd9603, %fd9602, %fd9600, %p4991;
	selp.f64 	%fd9604, %fd9603, %fd9600, %p4995;
	setp.eq.f64 	%p4996, %fd4118, 0d0000000000000000;
	selp.b32 	%r5029, %r512, 0, %p4991;
	or.b32  	%r5030, %r5029, 2146435072;
	selp.b32 	%r5031, %r5030, %r5029, %p4990;
	mov.b32 	%r5032, 0;
	mov.b64 	%fd9605, {%r5032, %r5031};
	selp.f64 	%fd10761, %fd9605, %fd9604, %p4996;
	add.f64 	%fd9606, %fd4118, 0d4000000000000000;
	{
	.reg .b32 %temp; 
	mov.b64 	{%temp, %r5033}, %fd9606;
	}
	and.b32  	%r5034, %r5033, 2146435072;
	setp.ne.s32 	%p4997, %r5034, 2146435072;
	@%p4997 bra 	$L__BB1_3122;
	setp.nan.f64 	%p4998, %fd4118, %fd4118;
	@%p4998 bra 	$L__BB1_3121;
	setp.neu.f64 	%p4999, %fd4119, 0d7FF0000000000000;
	@%p4999 bra 	$L__BB1_3122;
	selp.b32 	%r5035, %r5, %r4, %p1;
	selp.b32 	%r5036, %r5035, %r4, %p4995;
	mov.b32 	%r5037, 0;
	mov.b64 	%fd10761, {%r5037, %r5036};
	bra.uni 	$L__BB1_3122;
$L__BB1_3121:
	mov.f64 	%fd9607, 0d4000000000000000;
	add.rn.f64 	%fd10761, %fd4118, %fd9607;
$L__BB1_3122:
	setp.eq.f64 	%p5001, %fd4118, 0d3FF0000000000000;
	selp.f64 	%fd9608, 0d3FF0000000000000, %fd10761, %p5001;
	add.f64 	%fd4124, %fd4117, %fd9608;
	{
	.reg .b32 %temp; 
	mov.b64 	{%temp, %r513}, %fd4124;
	}
	abs.f64 	%fd4125, %fd4124;
	setp.eq.f64 	%p5002, %fd4124, 0d0000000000000000;
	@%p5002 bra 	$L__BB1_3124;
	setp.lt.s32 	%p5003, %r513, 0;
	{ // callseq 499, 0
	.param .b64 param0;
	st.param.f64 	[param0], %fd4125;
	.param .b64 param1;
	st.param.f64 	[param1], 0d3FF8000000000000;
	.param .b64 retval0;
	call.uni (retval0), 
	__internal_accurate_pow, 
	(
	param0, 
	param1
	);
	ld.param.f64 	%fd9609, [retval0];
	} // callseq 499
	selp.f64 	%fd10763, 0dFFF8000000000000, %fd9609, %p5003;
	bra.uni 	$L__BB1_3125;
$L__BB1_3124:
	setp.lt.s32 	%p5004, %r6, 0;
	setp.eq.s32 	%p5005, %r7, 1073741824;
	selp.b32 	%r5038, %r513, 0, %p5005;
	or.b32  	%r5039, %r5038, 2146435072;
	selp.b32 	%r5040, %r5039, %r5038, %p5004;
	mov.b32 	%r5041, 0;
	mov.b64 	%fd10763, {%r5041, %r5040};
$L__BB1_3125:
	add.f64 	%fd9611, %fd4124, 0d3FF8000000000000;
	{
	.reg .b32 %temp; 
	mov.b64 	{%temp, %r5042}, %fd9611;
	}
	and.b32  	%r5043, %r5042, 2146435072;
	setp.ne.s32 	%p5006, %r5043, 2146435072;
	@%p5006 bra 	$L__BB1_3130;
	setp.nan.f64 	%p5007, %fd4124, %fd4124;
	@%p5007 bra 	$L__BB1_3129;
	setp.neu.f64 	%p5008, %fd4125, 0d7FF0000000000000;
	@%p5008 bra 	$L__BB1_3130;
	setp.lt.s32 	%p5009, %r513, 0;
	selp.b32 	%r5044, %r9, %r8, %p2;
	selp.b32 	%r5045, %r5044, %r8, %p5009;
	mov.b32 	%r5046, 0;
	mov.b64 	%fd10763, {%r5046, %r5045};
	bra.uni 	$L__BB1_3130;
$L__BB1_3129:
	mov.f64 	%fd9612, 0d3FF8000000000000;
	add.rn.f64 	%fd10763, %fd4124, %fd9612;
$L__BB1_3130:
	setp.eq.f64 	%p5010, %fd4124, 0d3FF0000000000000;
	selp.f64 	%fd9613, 0d3FF0000000000000, %fd10763, %p5010;
	ld.shared.f64 	%fd9614, [%r13+992];
	mul.f64 	%fd9615, %fd4105, %fd9614;
	div.rn.f64 	%fd9616, %fd9615, %fd9613;
	sub.f64 	%fd9772, %fd9772, %fd9616;
	mul.f64 	%fd9617, %fd4111, %fd9614;
	div.rn.f64 	%fd9618, %fd9617, %fd9613;
	sub.f64 	%fd9773, %fd9773, %fd9618;
	mul.f64 	%fd9619, %fd4118, %fd9614;
	div.rn.f64 	%fd9620, %fd9619, %fd9613;
	sub.f64 	%fd9774, %fd9774, %fd9620;
$L__BB1_3131:
	add.s64 	%rd158, %rd11, 125;
	setp.ge.u64 	%p5011, %rd158, %rd14;
	@%p5011 bra 	$L__BB1_3156;
	setp.lt.s32 	%p5012, %r2, 0;
	setp.eq.s32 	%p5013, %r3, 1062207488;
	ld.shared.f64 	%fd9621, [%r10+1000];
	sub.f64 	%fd4138, %fd9758, %fd9621;
	{
	.reg .b32 %temp; 
	mov.b64 	{%temp, %r514}, %fd4138;
	}
	abs.f64 	%fd4139, %fd4138;
	{ // callseq 500, 0
	.param .b64 param0;
	st.param.f64 	[param0], %fd4139;
	.param .b64 param1;
	st.param.f64 	[param1], 0d4000000000000000;
	.param .b64 retval0;
	call.uni (retval0), 
	__internal_accurate_pow, 
	(
	param0, 
	param1
	);
	ld.param.f64 	%fd9622, [retval0];
	} // callseq 500
	setp.lt.s32 	%p5015, %r514, 0;
	neg.f64 	%fd9624, %fd9622;
	selp.f64 	%fd9625, %fd9624, %fd9622, %p5013;
	selp.f64 	%fd9626, %fd9625, %fd9622, %p5015;
	setp.eq.f64 	%p5016, %fd4138, 0d0000000000000000;
	selp.b32 	%r5047, %r514, 0, %p5013;
	or.b32  	%r5048, %r5047, 2146435072;
	selp.b32 	%r5049, %r5048, %r5047, %p5012;
	mov.b32 	%r5050, 0;
	mov.b64 	%fd9627, {%r5050, %r5049};
	selp.f64 	%fd10767, %fd9627, %fd9626, %p5016;
	add.f64 	%fd9628, %fd4138, 0d4000000000000000;
	{
	.reg .b32 %temp; 
	mov.b64 	{%temp, %r5051}, %fd9628;
	}
	and.b32  	%r5052, %r5051, 2146435072;
	setp.ne.s32 	%p5017, %r5052, 2146435072;
	@%p5017 bra 	$L__BB1_3137;
	setp.nan.f64 	%p5018, %fd4138, %fd4138;
	@%p5018 bra 	$L__BB1_3136;
	setp.neu.f64 	%p5019, %fd4139, 0d7FF0000000000000;
	@%p5019 bra 	$L__BB1_3137;
	selp.b32 	%r5053, %r5, %r4, %p1;
	selp.b32 	%r5054, %r5053, %r4, %p5015;
	mov.b32 	%r5055, 0;
	mov.b64 	%fd10767, {%r5055, %r5054};
	bra.uni 	$L__BB1_3137;
$L__BB1_3136:
	mov.f64 	%fd9629, 0d4000000000000000;
	add.rn.f64 	%fd10767, %fd4138, %fd9629;
$L__BB1_3137:
	setp.lt.s32 	%p5021, %r2, 0;
	setp.eq.s32 	%p5022, %r3, 1062207488;
	ld.shared.f64 	%fd9630, [%r11+1000];
	sub.f64 	%fd4144, %fd9759, %fd9630;
	{
	.reg .b32 %temp; 
	mov.b64 	{%temp, %r515}, %fd4144;
	}
	abs.f64 	%fd4145, %fd4144;
	{ // callseq 501, 0
	.param .b64 param0;
	st.param.f64 	[param0], %fd4145;
	.param .b64 param1;
	st.param.f64 	[param1], 0d4000000000000000;
	.param .b64 retval0;
	call.uni (retval0), 
	__internal_accurate_pow, 
	(
	param0, 
	param1
	);
	ld.param.f64 	%fd9631, [retval0];
	} // callseq 501
	setp.lt.s32 	%p5024, %r515, 0;
	neg.f64 	%fd9633, %fd9631;
	selp.f64 	%fd9634, %fd9633, %fd9631, %p5022;
	selp.f64 	%fd9635, %fd9634, %fd9631, %p5024;
	setp.eq.f64 	%p5025, %fd4144, 0d0000000000000000;
	selp.b32 	%r5056, %r515, 0, %p5022;
	or.b32  	%r5057, %r5056, 2146435072;
	selp.b32 	%r5058, %r5057, %r5056, %p5021;
	mov.b32 	%r5059, 0;
	mov.b64 	%fd9636, {%r5059, %r5058};
	selp.f64 	%fd10768, %fd9636, %fd9635, %p5025;
	add.f64 	%fd9637, %fd4144, 0d4000000000000000;
	{
	.reg .b32 %temp; 
	mov.b64 	{%temp, %r5060}, %fd9637;
	}
	and.b32  	%r5061, %r5060, 2146435072;
	setp.ne.s32 	%p5026, %r5061, 2146435072;
	@%p5026 bra 	$L__BB1_3142;
	setp.nan.f64 	%p5027, %fd4144, %fd4144;
	@%p5027 bra 	$L__BB1_3141;
	setp.neu.f64 	%p5028, %fd4145, 0d7FF0000000000000;
	@%p5028 bra 	$L__BB1_3142;
	selp.b32 	%r5062, %r5, %r4, %p1;
	selp.b32 	%r5063, %r5062, %r4, %p5024;
	mov.b32 	%r5064, 0;
	mov.b64 	%fd10768, {%r5064, %r5063};
	bra.uni 	$L__BB1_3142;
$L__BB1_3141:
	mov.f64 	%fd9638, 0d4000000000000000;
	add.rn.f64 	%fd10768, %fd4144, %fd9638;
$L__BB1_3142:
	setp.lt.s32 	%p5030, %r2, 0;
	setp.eq.s32 	%p5031, %r3, 1062207488;
	setp.eq.f64 	%p5033, %fd4144, 0d3FF0000000000000;
	selp.f64 	%fd9639, 0d3FF0000000000000, %fd10768, %p5033;
	add.f64 	%fd9640, %fd10767, 0d3EB0C6F7A0B5ED8D;
	setp.eq.f64 	%p5034, %fd4138, 0d3FF0000000000000;
	selp.f64 	%fd9641, 0d3FF000010C6F7A0B, %fd9640, %p5034;
	add.f64 	%fd4150, %fd9641, %fd9639;
	ld.shared.f64 	%fd9642, [%r12+1000];
	sub.f64 	%fd4151, %fd9760, %fd9642;
	{
	.reg .b32 %temp; 
	mov.b64 	{%temp, %r516}, %fd4151;
	}
	abs.f64 	%fd4152, %fd4151;
	{ // callseq 502, 0
	.param .b64 param0;
	st.param.f64 	[param0], %fd4152;
	.param .b64 param1;
	st.param.f64 	[param1], 0d4000000000000000;
	.param .b64 retval0;
	call.uni (retval0), 
	__internal_accurate_pow, 
	(
	param0, 
	param1
	);
	ld.param.f64 	%fd9643, [retval0];
	} // callseq 502
	setp.lt.s32 	%p5035, %r516, 0;
	neg.f64 	%fd9645, %fd9643;
	selp.f64 	%fd9646, %fd9645, %fd9643, %p5031;
	selp.f64 	%fd9647, %fd9646, %fd9643, %p5035;
	setp.eq.f64 	%p5036, %fd4151, 0d0000000000000000;
	selp.b32 	%r5065, %r516, 0, %p5031;
	or.b32  	%r5066, %r5065, 2146435072;
	selp.b32 	%r5067, %r5066, %r5065, %p5030;
	mov.b32 	%r5068, 0;
	mov.b64 	%fd9648, {%r5068, %r5067};
	selp.f64 	%fd10769, %fd9648, %fd9647, %p5036;
	add.f64 	%fd9649, %fd4151, 0d4000000000000000;
	{
	.reg .b32 %temp; 
	mov.b64 	{%temp, %r5069}, %fd9649;
	}
	and.b32  	%r5070, %r5069, 2146435072;
	setp.ne.s32 	%p5037, %r5070, 2146435072;
	@%p5037 bra 	$L__BB1_3147;
	setp.nan.f64 	%p5038, %fd4151, %fd4151;
	@%p5038 bra 	$L__BB1_3146;
	setp.neu.f64 	%p5039, %fd4152, 0d7FF0000000000000;
	@%p5039 bra 	$L__BB1_3147;
	selp.b32 	%r5071, %r5, %r4, %p1;
	selp.b32 	%r5072, %r5071, %r4, %p5035;
	mov.b32 	%r5073, 0;
	mov.b64 	%fd10769, {%r5073, %r5072};
	bra.uni 	$L__BB1_3147;
$L__BB1_3146:
	mov.f64 	%fd9650, 0d4000000000000000;
	add.rn.f64 	%fd10769, %fd4151, %fd9650;
$L__BB1_3147:
	setp.eq.f64 	%p5041, %fd4151, 0d3FF0000000000000;
	selp.f64 	%fd9651, 0d3FF0000000000000, %fd10769, %p5041;
	add.f64 	%fd4157, %fd4150, %fd9651;
	{
	.reg .b32 %temp; 
	mov.b64 	{%temp, %r517}, %fd4157;
	}
	abs.f64 	%fd4158, %fd4157;
	setp.eq.f64 	%p5042, %fd4157, 0d0000000000000000;
	@%p5042 bra 	$L__BB1_3149;
	setp.lt.s32 	%p5043, %r517, 0;
	{ // callseq 503, 0
	.param .b64 param0;
	st.param.f64 	[param0], %fd4158;
	.param .b64 param1;
	st.param.f64 	[param1], 0d3FF8000000000000;
	.param .b64 retval0;
	call.uni (retval0), 
	__internal_accurate_pow, 
	(
	param0, 
	param1
	);
	ld.param.f64 	%fd9652, [retval0];
	} // callseq 503
	selp.f64 	%fd10771, 0dFFF8000000000000, %fd9652, %p5043;
	bra.uni 	$L__BB1_3150;
$L__BB1_3149:
	setp.lt.s32 	%p5044, %r6, 0;
	setp.eq.s32 	%p5045, %r7, 1073741824;
	selp.b32 	%r5074, %r517, 0, %p5045;
	or.b32  	%r5075, %r5074, 2146435072;
	selp.b32 	%r5076, %r5075, %r5074, %p5044;
	mov.b32 	%r5077, 0;
	mov.b64 	%fd10771, {%r5077, %r5076};
$L__BB1_3150:
	add.f64 	%fd9654, %fd4157, 0d3FF8000000000000;
	{
	.reg .b32 %temp; 
	mov.b64 	{%temp, %r5078}, %fd9654;
	}
	and.b32  	%r5079, %r5078, 2146435072;
	setp.ne.s32 	%p5046, %r5079, 2146435072;
	@%p5046 bra 	$L__BB1_3155;
	setp.nan.f64 	%p5047, %fd4157, %fd4157;
	@%p5047 bra 	$L__BB1_3154;
	setp.neu.f64 	%p5048, %fd4158, 0d7FF0000000000000;
	@%p5048 bra 	$L__BB1_3155;
	setp.lt.s32 	%p5049, %r517, 0;
	selp.b32 	%r5080, %r9, %r8, %p2;
	selp.b32 	%r5081, %r5080, %r8, %p5049;
	mov.b32 	%r5082, 0;
	mov.b64 	%fd10771, {%r5082, %r5081};
	bra.uni 	$L__BB1_3155;
$L__BB1_3154:
	mov.f64 	%fd9655, 0d3FF8000000000000;
	add.rn.f64 	%fd10771, %fd4157, %fd9655;
$L__BB1_3155:
	setp.eq.f64 	%p5050, %fd4157, 0d3FF0000000000000;
	selp.f64 	%fd9656, 0d3FF0000000000000, %fd10771, %p5050;
	ld.shared.f64 	%fd9657, [%r13+1000];
	mul.f64 	%fd9658, %fd4138, %fd9657;
	div.rn.f64 	%fd9659, %fd9658, %fd9656;
	sub.f64 	%fd9772, %fd9772, %fd9659;
	mul.f64 	%fd9660, %fd4144, %fd9657;
	div.rn.f64 	%fd9661, %fd9660, %fd9656;
	sub.f64 	%fd9773, %fd9773, %fd9661;
	mul.f64 	%fd9662, %fd4151, %fd9657;
	div.rn.f64 	%fd9663, %fd9662, %fd9656;
	sub.f64 	%fd9774, %fd9774, %fd9663;
$L__BB1_3156:
	add.s64 	%rd159, %rd11, 126;
	setp.ge.u64 	%p5051, %rd159, %rd14;
	@%p5051 bra 	$L__BB1_3181;
	setp.lt.s32 	%p5052, %r2, 0;
	setp.eq.s32 	%p5053, %r3, 1062207488;
	ld.shared.f64 	%fd9664, [%r10+1008];
	sub.f64 	%fd4171, %fd9758, %fd9664;
	{
	.reg .b32 %temp; 
	mov.b64 	{%temp, %r518}, %fd4171;
	}
	abs.f64 	%fd4172, %fd4171;
	{ // callseq 504, 0
	.param .b64 param0;
	st.param.f64 	[param0], %fd4172;
	.param .b64 param1;
	st.param.f64 	[param1], 0d4000000000000000;
	.param .b64 retval0;
	call.uni (retval0), 
	__internal_accurate_pow, 
	(
	param0, 
	param1
	);
	ld.param.f64 	%fd9665, [retval0];
	} // callseq 504
	setp.lt.s32 	%p5055, %r518, 0;
	neg.f64 	%fd9667, %fd9665;
	selp.f64 	%fd9668, %fd9667, %fd9665, %p5053;
	selp.f64 	%fd9669, %fd9668, %fd9665, %p5055;
	setp.eq.f64 	%p5056, %fd4171, 0d0000000000000000;
	selp.b32 	%r5083, %r518, 0, %p5053;
	or.b32  	%r5084, %r5083, 2146435072;
	selp.b32 	%r5085, %r5084, %r5083, %p5052;
	mov.b32 	%r5086, 0;
	mov.b64 	%fd9670, {%r5086, %r5085};
	selp.f64 	%fd10775, %fd9670, %fd9669, %p5056;
	add.f64 	%fd9671, %fd4171, 0d4000000000000000;
	{
	.reg .b32 %temp; 
	mov.b64 	{%temp, %r5087}, %fd9671;
	}
	and.b32  	%r5088, %r5087, 2146435072;
	setp.ne.s32 	%p5057, %r5088, 2146435072;
	@%p5057 bra 	$L__BB1_3162;
	setp.nan.f64 	%p5058, %fd4171, %fd4171;
	@%p5058 bra 	$L__BB1_3161;
	setp.neu.f64 	%p5059, %fd4172, 0d7FF0000000000000;
	@%p5059 bra 	$L__BB1_3162;
	selp.b32 	%r5089, %r5, %r4, %p1;
	selp.b32 	%r5090, %r5089, %r4, %p5055;
	mov.b32 	%r5091, 0;
	mov.b64 	%fd10775, {%r5091, %r5090};
	bra.uni 	$L__BB1_3162;
$L__BB1_3161:
	mov.f64 	%fd9672, 0d4000000000000000;
	add.rn.f64 	%fd10775, %fd4171, %fd9672;
$L__BB1_3162:
	setp.lt.s32 	%p5061, %r2, 0;
	setp.eq.s32 	%p5062, %r3, 1062207488;
	ld.shared.f64 	%fd9673, [%r11+1008];
	sub.f64 	%fd4177, %fd9759, %fd9673;
	{
	.reg .b32 %temp; 
	mov.b64 	{%temp, %r519}, %fd4177;
	}
	abs.f64 	%fd4178, %fd4177;
	{ // callseq 505, 0
	.param .b64 param0;
	st.param.f64 	[param0], %fd4178;
	.param .b64 param1;
	st.param.f64 	[param1], 0d4000000000000000;
	.param .b64 retval0;
	call.uni (retval0), 
	__internal_accurate_pow, 
	(
	param0, 
	param1
	);
	ld.param.f64 	%fd9674, [retval0];
	} // callseq 505
	setp.lt.s32 	%p5064, %r519, 0;
	neg.f64 	%fd9676, %fd9674;
	selp.f64 	%fd9677, %fd9676, %fd9674, %p5062;
	selp.f64 	%fd9678, %fd9677, %fd9674, %p5064;
	setp.eq.f64 	%p5065, %fd4177, 0d0000000000000000;
	selp.b32 	%r5092, %r519, 0, %p5062;
	or.b32  	%r5093, %r5092, 2146435072;
	selp.b32 	%r5094, %r5093, %r5092, %p5061;
	mov.b32 	%r5095, 0;
	mov.b64 	%fd9679, {%r5095, %r5094};
	selp.f64 	%fd10776, %fd9679, %fd9678, %p5065;
	add.f64 	%fd9680, %fd4177, 0d4000000000000000;
	{
	.reg .b32 %temp; 
	mov.b64 	{%temp, %r5096}, %fd9680;
	}
	and.b32  	%r5097, %r5096, 2146435072;
	setp.ne.s32 	%p5066, %r5097, 2146435072;
	@%p5066 bra 	$L__BB1_3167;
	setp.nan.f64 	%p5067, %fd4177, %fd4177;
	@%p5067 bra 	$L__BB1_3166;
	setp.neu.f64 	%p5068, %fd4178, 0d7FF0000000000000;
	@%p5068 bra 	$L__BB1_3167;
	selp.b32 	%r5098, %r5, %r4, %p1;
	selp.b32 	%r5099, %r5098, %r4, %p5064;
	mov.b32 	%r5100, 0;
	mov.b64 	%fd10776, {%r5100, %r5099};
	bra.uni 	$L__BB1_3167;
$L__BB1_3166:
	mov.f64 	%fd9681, 0d4000000000000000;
	add.rn.f64 	%fd10776, %fd4177, %fd9681;
$L__BB1_3167:
	setp.lt.s32 	%p5070, %r2, 0;
	setp.eq.s32 	%p5071, %r3, 1062207488;
	setp.eq.f64 	%p5073, %fd4177, 0d3FF0000000000000;
	selp.f64 	%fd9682, 0d3FF0000000000000, %fd10776, %p5073;
	add.f64 	%fd9683, %fd10775, 0d3EB0C6F7A0B5ED8D;
	setp.eq.f64 	%p5074, %fd4171, 0d3FF0000000000000;
	selp.f64 	%fd9684, 0d3FF000010C6F7A0B, %fd9683, %p5074;
	add.f64 	%fd4183, %fd9684, %fd9682;
	ld.shared.f64 	%fd9685, [%r12+1008];
	sub.f64 	%fd4184, %fd9760, %fd9685;
	{
	.reg .b32 %temp; 
	mov.b64 	{%temp, %r520}, %fd4184;
	}
	abs.f64 	%fd4185, %fd4184;
	{ // callseq 506, 0
	.param .b64 param0;
	st.param.f64 	[param0], %fd4185;
	.param .b64 param1;
	st.param.f64 	[param1], 0d4000000000000000;
	.param .b64 retval0;
	call.uni (retval0), 
	__internal_accurate_pow, 
	(
	param0, 
	param1
	);
	ld.param.f64 	%fd9686, [retval0];
	} // callseq 506
	setp.lt.s32 	%p5075, %r520, 0;
	neg.f64 	%fd9688, %fd9686;
	selp.f64 	%fd9689, %fd9688, %fd9686, %p5071;
	selp.f64 	%fd9690, %fd9689, %fd9686, %p5075;
	setp.eq.f64 	%p5076, %fd4184, 0d0000000000000000;
	selp.b32 	%r5101, %r520, 0, %p5071;
	or.b32  	%r5102, %r5101, 2146435072;
	selp.b32 	%r5103, %r5102, %r5101, %p5070;
	mov.b32 	%r5104, 0;
	mov.b64 	%fd9691, {%r5104, %r5103};
	selp.f64 	%fd10777, %fd9691, %fd9690, %p5076;
	add.f64 	%fd9692, %fd4184, 0d4000000000000000;
	{
	.reg .b32 %temp; 
	mov.b64 	{%temp, %r5105}, %fd9692;
	}
	and.b32  	%r5106, %r5105, 2146435072;
	setp.ne.s32 	%p5077, %r5106, 2146435072;
	@%p5077 bra 	$L__BB1_3172;
	setp.nan.f64 	%p5078, %fd4184, %fd4184;
	@%p5078 bra 	$L__BB1_3171;
	setp.neu.f64 	%p5079, %fd4185, 0d7FF0000000000000;
	@%p5079 bra 	$L__BB1_3172;
	selp.b32 	%r5107, %r5, %r4, %p1;
	selp.b32 	%r5108, %r5107, %r4, %p5075;
	mov.b32 	%r5109, 0;
	mov.b64 	%fd10777, {%r5109, %r5108};
	bra.uni 	$L__BB1_3172;
$L__BB1_3171:
	mov.f64 	%fd9693, 0d4000000000000000;
	add.rn.f64 	%fd10777, %fd4184, %fd9693;
$L__BB1_3172:
	setp.eq.f64 	%p5081, %fd4184, 0d3FF0000000000000;
	selp.f64 	%fd9694, 0d3FF0000000000000, %fd10777, %p5081;
	add.f64 	%fd4190, %fd4183, %fd9694;
	{
	.reg .b32 %temp; 
	mov.b64 	{%temp, %r521}, %fd4190;
	}
	abs.f64 	%fd4191, %fd4190;
	setp.eq.f64 	%p5082, %fd4190, 0d0000000000000000;
	@%p5082 bra 	$L__BB1_3174;
	setp.lt.s32 	%p5083, %r521, 0;
	{ // callseq 507, 0
	.param .b64 param0;
	st.param.f64 	[param0], %fd4191;
	.param .b64 param1;
	st.param.f64 	[param1], 0d3FF8000000000000;
	.param .b64 retval0;
	call.uni (retval0), 
	__internal_accurate_pow, 
	(
	param0, 
	param1
	);
	ld.param.f64 	%fd9695, [retval0];
	} // callseq 507
	selp.f64 	%fd10779, 0dFFF8000000000000, %fd9695, %p5083;
	bra.uni 	$L__BB1_3175;
$L__BB1_3174:
	setp.lt.s32 	%p5084, %r6, 0;
	setp.eq.s32 	%p5085, %r7, 1073741824;
	selp.b32 	%r5110, %r521, 0, %p5085;
	or.b32  	%r5111, %r5110, 2146435072;
	selp.b32 	%r5112, %r5111, %r5110, %p5084;
	mov.b32 	%r5113, 0;
	mov.b64 	%fd10779, {%r5113, %r5112};
$L__BB1_3175:
	add.f64 	%fd9697, %fd4190, 0d3FF8000000000000;
	{
	.reg .b32 %temp; 
	mov.b64 	{%temp, %r5114}, %fd9697;
	}
	and.b32  	%r5115, %r5114, 2146435072;
	setp.ne.s32 	%p5086, %r5115, 2146435072;
	@%p5086 bra 	$L__BB1_3180;
	setp.nan.f64 	%p5087, %fd4190, %fd4190;
	@%p5087 bra 	$L__BB1_3179;
	setp.neu.f64 	%p5088, %fd4191, 0d7FF0000000000000;
	@%p5088 bra 	$L__BB1_3180;
	setp.lt.s32 	%p5089, %r521, 0;
	selp.b32 	%r5116, %r9, %r8, %p2;
	selp.b32 	%r5117, %r5116, %r8, %p5089;
	mov.b32 	%r5118, 0;
	mov.b64 	%fd10779, {%r5118, %r5117};
	bra.uni 	$L__BB1_3180;
$L__BB1_3179:
	mov.f64 	%fd9698, 0d3FF8000000000000;
	add.rn.f64 	%fd10779, %fd4190, %fd9698;
$L__BB1_3180:
	setp.eq.f64 	%p5090, %fd4190, 0d3FF0000000000000;
	selp.f64 	%fd9699, 0d3FF0000000000000, %fd10779, %p5090;
	ld.shared.f64 	%fd9700, [%r13+1008];
	mul.f64 	%fd9701, %fd4171, %fd9700;
	div.rn.f64 	%fd9702, %fd9701, %fd9699;
	sub.f64 	%fd9772, %fd9772, %fd9702;
	mul.f64 	%fd9703, %fd4177, %fd9700;
	div.rn.f64 	%fd9704, %fd9703, %fd9699;
	sub.f64 	%fd9773, %fd9773, %fd9704;
	mul.f64 	%fd9705, %fd4184, %fd9700;
	div.rn.f64 	%fd9706, %fd9705, %fd9699;
	sub.f64 	%fd9774, %fd9774, %fd9706;
$L__BB1_3181:
	add.s64 	%rd160, %rd11, 127;
	setp.ge.u64 	%p5091, %rd160, %rd14;
	@%p5091 bra 	$L__BB1_3206;
	ld.shared.f64 	%fd9707, [%r10+1016];
	sub.f64 	%fd4204, %fd9758, %fd9707;
	{
	.reg .b32 %temp; 
	mov.b64 	{%temp, %r522}, %fd4204;
	}
	abs.f64 	%fd4205, %fd4204;
	{ // callseq 508, 0
	.param .b64 param0;
	st.param.f64 	[param0], %fd4205;
	.param .b64 param1;
	st.param.f64 	[param1], 0d4000000000000000;
	.param .b64 retval0;
	call.uni (retval0), 
	__internal_accurate_pow, 
	(
	param0, 
	param1
	);
	ld.param.f64 	%fd9708, [retval0];
	} // callseq 508
	setp.lt.s32 	%p5095, %r522, 0;
	neg.f64 	%fd9710, %fd9708;
	selp.f64 	%fd9711, %fd9710, %fd9708, %p4;
	selp.f64 	%fd9712, %fd9711, %fd9708, %p5095;
	setp.eq.f64 	%p5096, %fd4204, 0d0000000000000000;
	selp.b32 	%r5119, %r522, 0, %p4;
	or.b32  	%r5120, %r5119, 2146435072;
	selp.b32 	%r5121, %r5120, %r5119, %p5;
	mov.b32 	%r5122, 0;
	mov.b64 	%fd9713, {%r5122, %r5121};
	selp.f64 	%fd10783, %fd9713, %fd9712, %p5096;
	add.f64 	%fd9714, %fd4204, 0d4000000000000000;
	{
	.reg .b32 %temp; 
	mov.b64 	{%temp, %r5123}, %fd9714;
	}
	and.b32  	%r5124, %r5123, 2146435072;
	setp.ne.s32 	%p5097, %r5124, 2146435072;
	@%p5097 bra 	$L__BB1_3187;
	setp.nan.f64 	%p5098, %fd4204, %fd4204;
	@%p5098 bra 	$L__BB1_3186;
	setp.neu.f64 	%p5099, %fd4205, 0d7FF0000000000000;
	@%p5099 bra 	$L__BB1_3187;
	selp.b32 	%r5125, %r5, %r4, %p1;
	selp.b32 	%r5126, %r5125, %r4, %p5095;
	mov.b32 	%r5127, 0;
	mov.b64 	%fd10783, {%r5127, %r5126};
	bra.uni 	$L__BB1_3187;
$L__BB1_3186:
	mov.f64 	%fd9715, 0d4000000000000000;
	add.rn.f64 	%fd10783, %fd4204, %fd9715;
$L__BB1_3187:
	setp.lt.s32 	%p5101, %r2, 0;
	setp.eq.s32 	%p5102, %r3, 1062207488;
	ld.shared.f64 	%fd9716, [%r11+1016];
	sub.f64 	%fd4210, %fd9759, %fd9716;
	{
	.reg .b32 %temp; 
	mov.b64 	{%temp, %r523}, %fd4210;
	}
	abs.f64 	%fd4211, %fd4210;
	{ // callseq 509, 0
	.param .b64 param0;
	st.param.f64 	[param0], %fd4211;
	.param .b64 param1;
	st.param.f64 	[param1], 0d4000000000000000;
	.param .b64 retval0;
	call.uni (retval0), 
	__internal_accurate_pow, 
	(
	param0, 
	param1
	);
	ld.param.f64 	%fd9717, [retval0];
	} // callseq 509
	setp.lt.s32 	%p5104, %r523, 0;
	neg.f64 	%fd9719, %fd9717;
	selp.f64 	%fd9720, %fd9719, %fd9717, %p5102;
	selp.f64 	%fd9721, %fd9720, %fd9717, %p5104;
	setp.eq.f64 	%p5105, %fd4210, 0d0000000000000000;
	selp.b32 	%r5128, %r523, 0, %p5102;
	or.b32  	%r5129, %r5128, 2146435072;
	selp.b32 	%r5130, %r5129, %r5128, %p5101;
	mov.b32 	%r5131, 0;
	mov.b64 	%fd9722, {%r5131, %r5130};
	selp.f64 	%fd10784, %fd9722, %fd9721, %p5105;
	add.f64 	%fd9723, %fd4210, 0d4000000000000000;
	{
	.reg .b32 %temp; 
	mov.b64 	{%temp, %r5132}, %fd9723;
	}
	and.b32  	%r5133, %r5132, 2146435072;
	setp.ne.s32 	%p5106, %r5133, 2146435072;
	@%p5106 bra 	$L__BB1_3192;
	setp.nan.f64 	%p5107, %fd4210, %fd4210;
	@%p5107 bra 	$L__BB1_3191;
	setp.neu.f64 	%p5108, %fd4211, 0d7FF0000000000000;
	@%p5108 bra 	$L__BB1_3192;
	selp.b32 	%r5134, %r5, %r4, %p1;
	selp.b32 	%r5135, %r5134, %r4, %p5104;
	mov.b32 	%r5136, 0;
	mov.b64 	%fd10784, {%r5136, %r5135};
	bra.uni 	$L__BB1_3192;
$L__BB1_3191:
	mov.f64 	%fd9724, 0d4000000000000000;
	add.rn.f64 	%fd10784, %fd4210, %fd9724;
$L__BB1_3192:
	setp.lt.s32 	%p5110, %r2, 0;
	setp.eq.s32 	%p5111, %r3, 1062207488;
	setp.eq.f64 	%p5113, %fd4210, 0d3FF0000000000000;
	selp.f64 	%fd9725, 0d3FF0000000000000, %fd10784, %p5113;
	add.f64 	%fd9726, %fd10783, 0d3EB0C6F7A0B5ED8D;
	setp.eq.f64 	%p5114, %fd4204, 0d3FF0000000000000;
	selp.f64 	%fd9727, 0d3FF000010C6F7A0B, %fd9726, %p5114;
	add.f64 	%fd4216, %fd9727, %fd9725;
	ld.shared.f64 	%fd9728, [%r12+1016];
	sub.f64 	%fd4217, %fd9760, %fd9728;
	{
	.reg .b32 %temp; 
	mov.b64 	{%temp, %r524}, %fd4217;
	}
	abs.f64 	%fd4218, %fd4217;
	{ // callseq 510, 0
	.param .b64 param0;
	st.param.f64 	[param0], %fd4218;
	.param .b64 param1;
	st.param.f64 	[param1], 0d4000000000000000;
	.param .b64 retval0;
	call.uni (retval0), 
	__internal_accurate_pow, 
	(
	param0, 
	param1
	);
	ld.param.f64 	%fd9729, [retval0];
	} // callseq 510
	setp.lt.s32 	%p5115, %r524, 0;
	neg.f64 	%fd9731, %fd9729;
	selp.f64 	%fd9732, %fd9731, %fd9729, %p5111;
	selp.f64 	%fd9733, %fd9732, %fd9729, %p5115;
	setp.eq.f64 	%p5116, %fd4217, 0d0000000000000000;
	selp.b32 	%r5137, %r524, 0, %p5111;
	or.b32  	%r5138, %r5137, 2146435072;
	selp.b32 	%r5139, %r5138, %r5137, %p5110;
	mov.b32 	%r5140, 0;
	mov.b64 	%fd9734, {%r5140, %r5139};
	selp.f64 	%fd10785, %fd9734, %fd9733, %p5116;
	add.f64 	%fd9735, %fd4217, 0d4000000000000000;
	{
	.reg .b32 %temp; 
	mov.b64 	{%temp, %r5141}, %fd9735;
	}
	and.b32  	%r5142, %r5141, 2146435072;
	setp.ne.s32 	%p5117, %r5142, 2146435072;
	@%p5117 bra 	$L__BB1_3197;
	setp.nan.f64 	%p5118, %fd4217, %fd4217;
	@%p5118 bra 	$L__BB1_3196;
	setp.neu.f64 	%p5119, %fd4218, 0d7FF0000000000000;
	@%p5119 bra 	$L__BB1_3197;
	selp.b32 	%r5143, %r5, %r4, %p1;
	selp.b32 	%r5144, %r5143, %r4, %p5115;
	mov.b32 	%r5145, 0;
	mov.b64 	%fd10785, {%r5145, %r5144};
	bra.uni 	$L__BB1_3197;
$L__BB1_3196:
	mov.f64 	%fd9736, 0d4000000000000000;
	add.rn.f64 	%fd10785, %fd4217, %fd9736;
$L__BB1_3197:
	setp.eq.f64 	%p5121, %fd4217, 0d3FF0000000000000;
	selp.f64 	%fd9737, 0d3FF0000000000000, %fd10785, %p5121;
	add.f64 	%fd4223, %fd4216, %fd9737;
	{
	.reg .b32 %temp; 
	mov.b64 	{%temp, %r525}, %fd4223;
	}
	abs.f64 	%fd4224, %fd4223;
	setp.eq.f64 	%p5122, %fd4223, 0d0000000000000000;
	@%p5122 bra 	$L__BB1_3199;
	setp.lt.s32 	%p5123, %r525, 0;
	{ // callseq 511, 0
	.param .b64 param0;
	st.param.f64 	[param0], %fd4224;
	.param .b64 param1;
	st.param.f64 	[param1], 0d3FF8000000000000;
	.param .b64 retval0;
	call.uni (retval0), 
	__internal_accurate_pow, 
	(
	param0, 
	param1
	);
	ld.param.f64 	%fd9738, [retval0];
	} // callseq 511
	selp.f64 	%fd10787, 0dFFF8000000000000, %fd9738, %p5123;
	bra.uni 	$L__BB1_3200;
$L__BB1_3199:
	setp.lt.s32 	%p5124, %r6, 0;
	setp.eq.s32 	%p5125, %r7, 1073741824;
	selp.b32 	%r5146, %r525, 0, %p5125;
	or.b32  	%r5147, %r5146, 2146435072;
	selp.b32 	%r5148, %r5147, %r5146, %p5124;
	mov.b32 	%r5149, 0;
	mov.b64 	%fd10787, {%r5149, %r5148};
$L__BB1_3200:
	add.f64 	%fd9740, %fd4223, 0d3FF8000000000000;
	{
	.reg .b32 %temp; 
	mov.b64 	{%temp, %r5150}, %fd9740;
	}
	and.b32  	%r5151, %r5150, 2146435072;
	setp.ne.s32 	%p5126, %r5151, 2146435072;
	@%p5126 bra 	$L__BB1_3205;
	setp.nan.f64 	%p5127, %fd4223, %fd4223;
	@%p5127 bra 	$L__BB1_3204;
	setp.neu.f64 	%p5128, %fd4224, 0d7FF0000000000000;
	@%p5128 bra 	$L__BB1_3205;
	setp.lt.s32 	%p5129, %r525, 0;
	selp.b32 	%r5152, %r9, %r8, %p2;
	selp.b32 	%r5153, %r5152, %r8, %p5129;
	mov.b32 	%r5154, 0;
	mov.b64 	%fd10787, {%r5154, %r5153};
	bra.uni 	$L__BB1_3205;
$L__BB1_3204:
	mov.f64 	%fd9741, 0d3FF8000000000000;
	add.rn.f64 	%fd10787, %fd4223, %fd9741;
$L__BB1_3205:
	setp.eq.f64 	%p5130, %fd4223, 0d3FF0000000000000;
	selp.f64 	%fd9742, 0d3FF0000000000000, %fd10787, %p5130;
	ld.shared.f64 	%fd9743, [%r13+1016];
	mul.f64 	%fd9744, %fd4204, %fd9743;
	div.rn.f64 	%fd9745, %fd9744, %fd9742;
	sub.f64 	%fd9772, %fd9772, %fd9745;
	mul.f64 	%fd9746, %fd4210, %fd9743;
	div.rn.f64 	%fd9747, %fd9746, %fd9742;
	sub.f64 	%fd9773, %fd9773, %fd9747;
	mul.f64 	%fd9748, %fd4217, %fd9743;
	div.rn.f64 	%fd9749, %fd9748, %fd9742;
	sub.f64 	%fd9774, %fd9774, %fd9749;
$L__BB1_3206:
	add.s64 	%rd174, %rd174, 128;
	setp.ne.s64 	%p5131, %rd174, 256;
	@%p5131 bra 	$L__BB1_6;
	bar.sync 	0;
	add.s64 	%rd173, %rd173, 1;
	mov.u32 	%r5155, %nctaid.x;
	cvt.u64.u32 	%rd161, %r5155;
	setp.ne.s64 	%p5132, %rd173, %rd161;
	@%p5132 bra 	$L__BB1_3;
	setp.le.u64 	%p5133, %rd14, %rd4;
	@%p5133 bra 	$L__BB1_3210;
	ld.param.f64 	%fd9757, [_Z5accelmPdS_S_S_S_S_S_d_param_8];
	ld.param.u64 	%rd171, [_Z5accelmPdS_S_S_S_S_S_d_param_6];
	ld.param.u64 	%rd170, [_Z5accelmPdS_S_S_S_S_S_d_param_5];
	ld.param.u64 	%rd169, [_Z5accelmPdS_S_S_S_S_S_d_param_4];
	mul.f64 	%fd9750, %fd9757, 0d3FE0000000000000;
	cvta.to.global.u64 	%rd162, %rd169;
	shl.b64 	%rd163, %rd4, 3;
	add.s64 	%rd164, %rd162, %rd163;
	ld.global.f64 	%fd9751, [%rd164];
	fma.rn.f64 	%fd9752, %fd9750, %fd9772, %fd9751;
	st.global.f64 	[%rd164], %fd9752;
	cvta.to.global.u64 	%rd165, %rd170;
	add.s64 	%rd166, %rd165, %rd163;
	ld.global.f64 	%fd9753, [%rd166];
	fma.rn.f64 	%fd9754, %fd9750, %fd9773, %fd9753;
	st.global.f64 	[%rd166], %fd9754;
	cvta.to.global.u64 	%rd167, %rd171;
	add.s64 	%rd168, %rd167, %rd163;
	ld.global.f64 	%fd9755, [%rd168];
	fma.rn.f64 	%fd9756, %fd9750, %fd9774, %fd9755;
	st.global.f64 	[%rd168], %fd9756;
$L__BB1_3210:
	ret;

}
	// .globl	_Z10printstatePdS_S_m
.visible .entry _Z10printstatePdS_S_m(
	.param .u64 .ptr .align 1 _Z10printstatePdS_S_m_param_0,
	.param .u64 .ptr .align 1 _Z10printstatePdS_S_m_param_1,
	.param .u64 .ptr .align 1 _Z10printstatePdS_S_m_param_2,
	.param .u64 _Z10printstatePdS_S_m_param_3
)
{
	.local .align 8 .b8 	__local_depot2[40];
	.reg .b64 	%SP;
	.reg .b64 	%SPL;
	.reg .pred 	%p<2>;
	.reg .b32 	%r<9>;
	.reg .b64 	%rd<17>;
	.reg .b64 	%fd<4>;

	mov.u64 	%SPL, __local_depot2;
	cvta.local.u64 	%SP, %SPL;
	ld.param.u64 	%rd1, [_Z10printstatePdS_S_m_param_0];
	ld.param.u64 	%rd2, [_Z10printstatePdS_S_m_param_1];
	ld.param.u64 	%rd3, [_Z10printstatePdS_S_m_param_2];
	ld.param.u64 	%rd4, [_Z10printstatePdS_S_m_param_3];
	mov.u32 	%r2, %ctaid.x;
	mov.u32 	%r3, %ntid.x;
	mov.u32 	%r4, %tid.x;
	mad.lo.s32 	%r1, %r2, %r3, %r4;
	add.s32 	%r5, %r1, -44000;
	min.u32 	%r6, %r1, %r5;
	setp.gt.u32 	%p1, %r6, 9999;
	@%p1 bra 	$L__BB2_2;
	cvt.u64.u32 	%rd5, %r1;
	add.u64 	%rd6, %SP, 0;
	add.u64 	%rd7, %SPL, 0;
	cvta.to.global.u64 	%rd8, %rd1;
	cvta.to.global.u64 	%rd9, %rd2;
	cvta.to.global.u64 	%rd10, %rd3;
	mul.wide.u32 	%rd11, %r1, 8;
	add.s64 	%rd12, %rd8, %rd11;
	ld.global.f64 	%fd1, [%rd12];
	add.s64 	%rd13, %rd9, %rd11;
	ld.global.f64 	%fd2, [%rd13];
	add.s64 	%rd14, %rd10, %rd11;
	ld.global.f64 	%fd3, [%rd14];
	st.local.u64 	[%rd7], %rd5;
	st.local.f64 	[%rd7+8], %fd1;
	st.local.f64 	[%rd7+16], %fd2;
	st.local.f64 	[%rd7+24], %fd3;
	st.local.u64 	[%rd7+32], %rd4;
	mov.u64 	%rd15, $str;
	cvta.global.u64 	%rd16, %rd15;
	{ // callseq 512, 0
	.param .b64 param0;
	st.param.b64 	[param0], %rd16;
	.param .b64 param1;
	st.param.b64 	[param1], %rd6;
	.param .b32 retval0;
	call.uni (retval0), 
	vprintf, 
	(
	param0, 
	param1
	);
	ld.param.b32 	%r7, [retval0];
	} // callseq 512
$L__BB2_2:
	ret;

}
.func  (.param .b64 func_retval0) __internal_accurate_pow(
	.param .b64 __internal_accurate_pow_param_0,
	.param .b64 __internal_accurate_pow_param_1
)
{
	.reg .pred 	%p<8>;
	.reg .b32 	%r<49>;
	.reg .b32 	%f<3>;
	.reg .b64 	%fd<109>;

	ld.param.f64 	%fd10, [__internal_accurate_pow_param_0];
	ld.param.f64 	%fd11, [__internal_accurate_pow_param_1];
	{
	.reg .b32 %temp; 
	mov.b64 	{%temp, %r46}, %fd10;
	}
	{
	.reg .b32 %temp; 
	mov.b64 	{%r45, %temp}, %fd10;
	}
	shr.u32 	%r47, %r46, 20;
	setp.gt.u32 	%p1, %r46, 1048575;
	@%p1 bra 	$L__BB3_2;
	mul.f64 	%fd12, %fd10, 0d4350000000000000;
	{
	.reg .b32 %temp; 
	mov.b64 	{%temp, %r46}, %fd12;
	}
	{
	.reg .b32 %temp; 
	mov.b64 	{%r45, %temp}, %fd12;
	}
	shr.u32 	%r16, %r46, 20;
	add.s32 	%r47, %r16, -54;
$L__BB3_2:
	add.s32 	%r48, %r47, -1023;
	and.b32  	%r17, %r46, -2146435073;
	or.b32  	%r18, %r17, 1072693248;
	mov.b64 	%fd107, {%r45, %r18};
	setp.lt.u32 	%p2, %r18, 1073127583;
	@%p2 bra 	$L__BB3_4;
	{
	.reg .b32 %temp; 
	mov.b64 	{%r19, %temp}, %fd107;
	}
	{
	.reg .b32 %temp; 
	mov.b64 	{%temp, %r20}, %fd107;
	}
	add.s32 	%r21, %r20, -1048576;
	mov.b64 	%fd107, {%r19, %r21};
	add.s32 	%r48, %r47, -1022;
$L__BB3_4:
	add.f64 	%fd13, %fd107, 0dBFF0000000000000;
	add.f64 	%fd14, %fd107, 0d3FF0000000000000;
	rcp.approx.ftz.f64 	%fd15, %fd14;
	neg.f64 	%fd16, %fd14;
	fma.rn.f64 	%fd17, %fd16, %fd15, 0d3FF0000000000000;
	fma.rn.f64 	%fd18, %fd17, %fd17, %fd17;
	fma.rn.f64 	%fd19, %fd18, %fd15, %fd15;
	mul.f64 	%fd20, %fd13, %fd19;
	fma.rn.f64 	%fd21, %fd13, %fd19, %fd20;
	mul.f64 	%fd22, %fd21, %fd21;
	fma.rn.f64 	%fd23, %fd22, 0d3EB0F5FF7D2CAFE2, 0d3ED0F5D241AD3B5A;
	fma.rn.f64 	%fd24, %fd23, %fd22, 0d3EF3B20A75488A3F;
	fma.rn.f64 	%fd25, %fd24, %fd22, 0d3F1745CDE4FAECD5;
	fma.rn.f64 	%fd26, %fd25, %fd22, 0d3F3C71C7258A578B;
	fma.rn.f64 	%fd27, %fd26, %fd22, 0d3F6249249242B910;
	fma.rn.f64 	%fd28, %fd27, %fd22, 0d3F89999999999DFB;
	sub.f64 	%fd29, %fd13, %fd21;
	add.f64 	%fd30, %fd29, %fd29;
	neg.f64 	%fd31, %fd21;
	fma.rn.f64 	%fd32, %fd31, %fd13, %fd30;
	mul.f64 	%fd33, %fd19, %fd32;
	fma.rn.f64 	%fd34, %fd22, %fd28, 0d3FB5555555555555;
	mov.f64 	%fd35, 0d3FB5555555555555;
	sub.f64 	%fd36, %fd35, %fd34;
	fma.rn.f64 	%fd37, %fd22, %fd28, %fd36;
	add.f64 	%fd38, %fd37, 0dBC46A4CB00B9E7B0;
	add.f64 	%fd39, %fd34, %fd38;
	sub.f64 	%fd40, %fd34, %fd39;
	add.f64 	%fd41, %fd38, %fd40;
	mul.rn.f64 	%fd42, %fd21, %fd21;
	neg.f64 	%fd43, %fd42;
	fma.rn.f64 	%fd44, %fd21, %fd21, %fd43;
	{
	.reg .b32 %temp; 
	mov.b64 	{%r22, %temp}, %fd33;
	}
	{
	.reg .b32 %temp; 
	mov.b64 	{%temp, %r23}, %fd33;
	}
	add.s32 	%r24, %r23, 1048576;
	mov.b64 	%fd45, {%r22, %r24};
	fma.rn.f64 	%fd46, %fd21, %fd45, %fd44;
	mul.rn.f64 	%fd47, %fd42, %fd21;
	neg.f64 	%fd48, %fd47;
	fma.rn.f64 	%fd49, %fd42, %fd21, %fd48;
	fma.rn.f64 	%fd50, %fd42, %fd33, %fd49;
	fma.rn.f64 	%fd51, %fd46, %fd21, %fd50;
	mul.rn.f64 	%fd52, %fd39, %fd47;
	neg.f64 	%fd53, %fd52;
	fma.rn.f64 	%fd54, %fd39, %fd47, %fd53;
	fma.rn.f64 	%fd55, %fd39, %fd51, %fd54;
	fma.rn.f64 	%fd56, %fd41, %fd47, %fd55;
	add.f64 	%fd57, %fd52, %fd56;
	sub.f64 	%fd58, %fd52, %fd57;
	add.f64 	%fd59, %fd56, %fd58;
	add.f64 	%fd60, %fd21, %fd57;
	sub.f64 	%fd61, %fd21, %fd60;
	add.f64 	%fd62, %fd57, %fd61;
	add.f64 	%fd63, %fd59, %fd62;
	add.f64 	%fd64, %fd33, %fd63;
	add.f64 	%fd65, %fd60, %fd64;
	sub.f64 	%fd66, %fd60, %fd65;
	add.f64 	%fd67, %fd64, %fd66;
	xor.b32  	%r25, %r48, -2147483648;
	mov.b32 	%r26, 1127219200;
	mov.b64 	%fd68, {%r25, %r26};
	mov.b32 	%r27, -2147483648;
	mov.b64 	%fd69, {%r27, %r26};
	sub.f64 	%fd70, %fd68, %fd69;
	fma.rn.f64 	%fd71, %fd70, 0d3FE62E42FEFA39EF, %fd65;
	fma.rn.f64 	%fd72, %fd70, 0dBFE62E42FEFA39EF, %fd71;
	sub.f64 	%fd73, %fd72, %fd65;
	sub.f64 	%fd74, %fd67, %fd73;
	fma.rn.f64 	%fd75, %fd70, 0d3C7ABC9E3B39803F, %fd74;
	add.f64 	%fd76, %fd71, %fd75;
	sub.f64 	%fd77, %fd71, %fd76;
	add.f64 	%fd78, %fd75, %fd77;
	{
	.reg .b32 %temp; 
	mov.b64 	{%temp, %r28}, %fd11;
	}
	{
	.reg .b32 %temp; 
	mov.b64 	{%r29, %temp}, %fd11;
	}
	shl.b32 	%r30, %r28, 1;
	setp.gt.u32 	%p3, %r30, -33554433;
	and.b32  	%r31, %r28, -15728641;
	selp.b32 	%r32, %r31, %r28, %p3;
	mov.b64 	%fd79, {%r29, %r32};
	mul.rn.f64 	%fd80, %fd76, %fd79;
	neg.f64 	%fd81, %fd80;
	fma.rn.f64 	%fd82, %fd76, %fd79, %fd81;
	fma.rn.f64 	%fd83, %fd78, %fd79, %fd82;
	add.f64 	%fd4, %fd80, %fd83;
	sub.f64 	%fd84, %fd80, %fd4;
	add.f64 	%fd5, %fd83, %fd84;
	fma.rn.f64 	%fd85, %fd4, 0d3FF71547652B82FE, 0d4338000000000000;
	{
	.reg .b32 %temp; 
	mov.b64 	{%r13, %temp}, %fd85;
	}
	mov.f64 	%fd86, 0dC338000000000000;
	add.rn.f64 	%fd87, %fd85, %fd86;
	fma.rn.f64 	%fd88, %fd87, 0dBFE62E42FEFA39EF, %fd4;
	fma.rn.f64 	%fd89, %fd87, 0dBC7ABC9E3B39803F, %fd88;
	fma.rn.f64 	%fd90, %fd89, 0d3E5ADE1569CE2BDF, 0d3E928AF3FCA213EA;
	fma.rn.f64 	%fd91, %fd90, %fd89, 0d3EC71DEE62401315;
	fma.rn.f64 	%fd92, %fd91, %fd89, 0d3EFA01997C89EB71;
	fma.rn.f64 	%fd93, %fd92, %fd89, 0d3F2A01A014761F65;
	fma.rn.f64 	%fd94, %fd93, %fd89, 0d3F56C16C1852B7AF;
	fma.rn.f64 	%fd95, %fd94, %fd89, 0d3F81111111122322;
	fma.rn.f64 	%fd96, %fd95, %fd89, 0d3FA55555555502A1;
	fma.rn.f64 	%fd97, %fd96, %fd89, 0d3FC5555555555511;
	fma.rn.f64 	%fd98, %fd97, %fd89, 0d3FE000000000000B;
	fma.rn.f64 	%fd99, %fd98, %fd89, 0d3FF0000000000000;
	fma.rn.f64 	%fd100, %fd99, %fd89, 0d3FF0000000000000;
	{
	.reg .b32 %temp; 
	mov.b64 	{%r14, %temp}, %fd100;
	}
	{
	.reg .b32 %temp; 
	mov.b64 	{%temp, %r15}, %fd100;
	}
	shl.b32 	%r33, %r13, 20;
	add.s32 	%r34, %r33, %r15;
	mov.b64 	%fd108, {%r14, %r34};
	{
	.reg .b32 %temp; 
	mov.b64 	{%temp, %r35}, %fd4;
	}
	mov.b32 	%f2, %r35;
	abs.f32 	%f1, %f2;
	setp.lt.f32 	%p4, %f1, 0f4086232B;
	@%p4 bra 	$L__BB3_7;
	setp.lt.f64 	%p5, %fd4, 0d0000000000000000;
	add.f64 	%fd101, %fd4, 0d7FF0000000000000;
	selp.f64 	%fd108, 0d0000000000000000, %fd101, %p5;
	setp.geu.f32 	%p6, %f1, 0f40874800;
	@%p6 bra 	$L__BB3_7;
	shr.u32 	%r36, %r13, 31;
	add.s32 	%r37, %r13, %r36;
	shr.s32 	%r38, %r37, 1;
	shl.b32 	%r39, %r38, 20;
	add.s32 	%r40, %r15, %r39;
	mov.b64 	%fd102, {%r14, %r40};
	sub.s32 	%r41, %r13, %r38;
	shl.b32 	%r42, %r41, 20;
	add.s32 	%r43, %r42, 1072693248;
	mov.b32 	%r44, 0;
	mov.b64 	%fd103, {%r44, %r43};
	mul.f64 	%fd108, %fd103, %fd102;
$L__BB3_7:
	abs.f64 	%fd104, %fd108;
	setp.eq.f64 	%p7, %fd104, 0d7FF0000000000000;
	fma.rn.f64 	%fd105, %fd108, %fd5, %fd108;
	selp.f64 	%fd106, %fd108, %fd105, %p7;
	st.param.f64 	[func_retval0], %fd106;
	ret;

}


// ===== COMPILED SASS (sm_100) =====

	.target	sm_100

	.elftype	@"ET_EXEC"


//--------------------- .note.nv.tkinfo           --------------------------
	.section	.note.nv.tkinfo,"",@"SHT_NOTE"
	.sectionflags	@"SHF_NOTE_NV_TKINFO"
	.tkinfo
        /*0018*/ 	.word	0x00000002
        /*0030*/ 	.string	""
        /*0030*/ 	.string	"ptxas"
        /*0030*/ 	.string	"Cuda compilation tools, release 13.0, V13.0.88"
        /*0030*/ 	.string	"Build cuda_13.0.r13.0/compiler.36424714_0"
        /*0030*/ 	.string	"-arch sm_100 -m 64 "



//--------------------- .note.nv.cuinfo           --------------------------
	.section	.note.nv.cuinfo,"",@"SHT_NOTE"
	.sectionflags	@"SHF_NOTE_NV_CUINFO"
        /*0018*/ 	.short	0x0002
        /*001a*/ 	.short	0x0064
        /*001c*/ 	.short	0x0082
	.zero		2


//--------------------- .nv.info                  --------------------------
	.section	.nv.info,"",@"SHT_CUDA_INFO"
	.align	4


	//----- nvinfo : EIATTR_REGCOUNT
	.align		4
        /*0000*/ 	.byte	0x04, 0x2f
        /*0002*/ 	.short	(.L_11 - .L_10)
	.align		4
.L_10:
        /*0004*/ 	.word	index@(_Z8leapstepmPdS_S_S_S_S_d)
        /*0008*/ 	.word	0x00000014


	//----- nvinfo : EIATTR_FRAME_SIZE
	.align		4
.L_11:
        /*000c*/ 	.byte	0x04, 0x11
        /*000e*/ 	.short	(.L_13 - .L_12)
	.align		4
.L_12:
        /*0010*/ 	.word	index@(_Z8leapstepmPdS_S_S_S_S_d)
        /*0014*/ 	.word	0x00000000


	//----- nvinfo : EIATTR_REGCOUNT
	.align		4
.L_13:
        /*0018*/ 	.byte	0x04, 0x2f
        /*001a*/ 	.short	(.L_15 - .L_14)
	.align		4
.L_14:
        /*001c*/ 	.word	index@(_Z5accelmPdS_S_S_S_S_S_d)
        /*0020*/ 	.word	0x0000002e


	//----- nvinfo : EIATTR_FRAME_SIZE
	.align		4
.L_15:
        /*0024*/ 	.byte	0x04, 0x11
        /*0026*/ 	.short	(.L_17 - .L_16)
	.align		4
.L_16:
        /*0028*/ 	.word	index@($_Z5accelmPdS_S_S_S_S_S_d$__internal_accurate_pow)
        /*002c*/ 	.word	0x00000000


	//----- nvinfo : EIATTR_FRAME_SIZE
	.align		4
.L_17:
        /*0030*/ 	.byte	0x04, 0x11
        /*0032*/ 	.short	(.L_19 - .L_18)
	.align		4
.L_18:
        /*0034*/ 	.word	index@($__internal_0_$__cuda_sm20_div_rn_f64_full)
        /*0038*/ 	.word	0x00000000


	//----- nvinfo : EIATTR_FRAME_SIZE
	.align		4
.L_19:
        /*003c*/ 	.byte	0x04, 0x11
        /*003e*/ 	.short	(.L_21 - .L_20)
	.align		4
.L_20:
        /*0040*/ 	.word	index@(_Z5accelmPdS_S_S_S_S_S_d)
        /*0044*/ 	.word	0x00000000


	//----- nvinfo : EIATTR_REGCOUNT
	.align		4
.L_21:
        /*0048*/ 	.byte	0x04, 0x2f
        /*004a*/ 	.short	(.L_23 - .L_22)
	.align		4
.L_22:
        /*004c*/ 	.word	index@(_Z10printstatePdS_S_m)
        /*0050*/ 	.word	0x00000018


	//----- nvinfo : EIATTR_FRAME_SIZE
	.align		4
.L_23:
        /*0054*/ 	.byte	0x04, 0x11
        /*0056*/ 	.short	(.L_25 - .L_24)
	.align		4
.L_24:
        /*0058*/ 	.word	index@(_Z10printstatePdS_S_m)
        /*005c*/ 	.word	0x00000028


	//----- nvinfo : EIATTR_MIN_STACK_SIZE
	.align		4
.L_25:
        /*0060*/ 	.byte	0x04, 0x12
        /*0062*/ 	.short	(.L_27 - .L_26)
	.align		4
.L_26:
        /*0064*/ 	.word	index@(_Z10printstatePdS_S_m)
        /*0068*/ 	.word	0x00000028


	//----- nvinfo : EIATTR_MIN_STACK_SIZE
	.align		4
.L_27:
        /*006c*/ 	.byte	0x04, 0x12
        /*006e*/ 	.short	(.L_29 - .L_28)
	.align		4
.L_28:
        /*0070*/ 	.word	index@(_Z5accelmPdS_S_S_S_S_S_d)
        /*0074*/ 	.word	0x00000000


	//----- nvinfo : EIATTR_MIN_STACK_SIZE
	.align		4
.L_29:
        /*0078*/ 	.byte	0x04, 0x12
        /*007a*/ 	.short	(.L_31 - .L_30)
	.align		4
.L_30:
        /*007c*/ 	.word	index@(_Z8leapstepmPdS_S_S_S_S_d)
        /*0080*/ 	.word	0x00000000
.L_31:


//--------------------- .nv.compat                --------------------------
	.section	.nv.compat,"",@"SHT_CUDA_COMPAT_INFO"
	.align	4
        /*0000*/ 	.byte	0x02, 0x09, 0x00, 0x00, 0x02, 0x02, 0x01, 0x00, 0x02, 0x05, 0x05, 0x00, 0x03, 0x07, 0x01, 0x01
        /*0010*/ 	.byte	0x02, 0x03, 0x00, 0x00, 0x02, 0x06, 0x01, 0x00, 0x04, 0x0b, 0x08, 0x00, 0x01, 0x00, 0x00, 0x00
        /*0020*/ 	.byte	0x00, 0x00, 0x00, 0x00


//--------------------- .nv.info._Z10printstatePdS_S_m --------------------------
	.section	.nv.info._Z10printstatePdS_S_m,"",@"SHT_CUDA_INFO"
	.sectionflags	@""
	.align	4


	//----- nvinfo : EIATTR_CUDA_API_VERSION
	.align		4
        /*0000*/ 	.byte	0x04, 0x37
        /*0002*/ 	.short	(.L_33 - .L_32)
.L_32:
        /*0004*/ 	.word	0x00000082


	//----- nvinfo : EIATTR_KPARAM_INFO
	.align		4
.L_33:
        /*0008*/ 	.byte	0x04, 0x17
        /*000a*/ 	.short	(.L_35 - .L_34)
.L_34:
        /*000c*/ 	.word	0x00000000
        /*0010*/ 	.short	0x0003
        /*0012*/ 	.short	0x0018
        /*0014*/ 	.byte	0x00, 0xf0, 0x21, 0x00


	//----- nvinfo : EIATTR_KPARAM_INFO
	.align		4
.L_35:
        /*0018*/ 	.byte	0x04, 0x17
        /*001a*/ 	.short	(.L_37 - .L_36)
.L_36:
        /*001c*/ 	.word	0x00000000
        /*0020*/ 	.short	0x0002
        /*0022*/ 	.short	0x0010
        /*0024*/ 	.byte	0x00, 0xf5, 0x21, 0x00


	//----- nvinfo : EIATTR_KPARAM_INFO
	.align		4
.L_37:
        /*0028*/ 	.byte	0x04, 0x17
        /*002a*/ 	.short	(.L_39 - .L_38)
.L_38:
        /*002c*/ 	.word	0x00000000
        /*0030*/ 	.short	0x0001
        /*0032*/ 	.short	0x0008
        /*0034*/ 	.byte	0x00, 0xf5, 0x21, 0x00


	//----- nvinfo : EIATTR_KPARAM_INFO
	.align		4
.L_39:
        /*0038*/ 	.byte	0x04, 0x17
        /*003a*/ 	.short	(.L_41 - .L_40)
.L_40:
        /*003c*/ 	.word	0x00000000
        /*0040*/ 	.short	0x0000
        /*0042*/ 	.short	0x0000
        /*0044*/ 	.byte	0x00, 0xf5, 0x21, 0x00


	//----- nvinfo : EIATTR_SPARSE_MMA_MASK
	.align		4
.L_41:
        /*0048*/ 	.byte	0x03, 0x50
        /*004a*/ 	.short	0x0000


	//----- nvinfo : EIATTR_MAXREG_COUNT
	.align		4
        /*004c*/ 	.byte	0x03, 0x1b
        /*004e*/ 	.short	0x00ff


	//----- nvinfo : EIATTR_EXTERNS
	.align		4
        /*0050*/ 	.byte	0x04, 0x0f
        /*0052*/ 	.short	(.L_43 - .L_42)


	//   ....[0]....
	.align		4
.L_42:
        /*0054*/ 	.word	index@(vprintf)


	//----- nvinfo : EIATTR_MERCURY_ISA_VERSION
	.align		4
.L_43:
        /*0058*/ 	.byte	0x03, 0x5f
        /*005a*/ 	.short	0x0101


	//----- nvinfo : EIATTR_VRC_CTA_INIT_COUNT
	.align		4
        /*005c*/ 	.byte	0x02, 0x4a
	.zero		1
	.zero		1


	//----- nvinfo : EIATTR_SYSCALL_OFFSETS
	.align		4
        /*0060*/ 	.byte	0x04, 0x46
        /*0062*/ 	.short	(.L_45 - .L_44)


	//   ....[0]....
.L_44:
        /*0064*/ 	.word	0x00000240


	//----- nvinfo : EIATTR_EXIT_INSTR_OFFSETS
	.align		4
.L_45:
        /*0068*/ 	.byte	0x04, 0x1c
        /*006a*/ 	.short	(.L_47 - .L_46)


	//   ....[0]....
.L_46:
        /*006c*/ 	.word	0x000000c0


	//   ....[1]....
        /*0070*/ 	.word	0x00000250


	//----- nvinfo : EIATTR_CRS_STACK_SIZE
	.align		4
.L_47:
        /*0074*/ 	.byte	0x04, 0x1e
        /*0076*/ 	.short	(.L_49 - .L_48)
.L_48:
        /*0078*/ 	.word	0x00000000


	//----- nvinfo : EIATTR_CBANK_PARAM_SIZE
	.align		4
.L_49:
        /*007c*/ 	.byte	0x03, 0x19
        /*007e*/ 	.short	0x0020


	//----- nvinfo : EIATTR_PARAM_CBANK
	.align		4
        /*0080*/ 	.byte	0x04, 0x0a
        /*0082*/ 	.short	(.L_51 - .L_50)
	.align		4
.L_50:
        /*0084*/ 	.word	index@(.nv.constant0._Z10printstatePdS_S_m)
        /*0088*/ 	.short	0x0380
        /*008a*/ 	.short	0x0020


	//----- nvinfo : EIATTR_SW_WAR
	.align		4
.L_51:
        /*008c*/ 	.byte	0x04, 0x36
        /*008e*/ 	.short	(.L_53 - .L_52)
.L_52:
        /*0090*/ 	.word	0x00000008
.L_53:


//--------------------- .nv.info._Z5accelmPdS_S_S_S_S_S_d --------------------------
	.section	.nv.info._Z5accelmPdS_S_S_S_S_S_d,"",@"SHT_CUDA_INFO"
	.sectionflags	@""
	.align	4


	//----- nvinfo : EIATTR_CUDA_API_VERSION
	.align		4
        /*0000*/ 	.byte	0x04, 0x37
        /*0002*/ 	.short	(.L_55 - .L_54)
.L_54:
        /*0004*/ 	.word	0x00000082


	//----- nvinfo : EIATTR_KPARAM_INFO
	.align		4
.L_55:
        /*0008*/ 	.byte	0x04, 0x17
        /*000a*/ 	.short	(.L_57 - .L_56)
.L_56:
        /*000c*/ 	.word	0x00000000
        /*0010*/ 	.short	0x0008
        /*0012*/ 	.short	0x0040
        /*0014*/ 	.byte	0x00, 0xf0, 0x21, 0x00


	//----- nvinfo : EIATTR_KPARAM_INFO
	.align		4
.L_57:
        /*0018*/ 	.byte	0x04, 0x17
        /*001a*/ 	.short	(.L_59 - .L_58)
.L_58:
        /*001c*/ 	.word	0x00000000
        /*0020*/ 	.short	0x0007
        /*0022*/ 	.short	0x0038
        /*0024*/ 	.byte	0x00, 0xf5, 0x21, 0x00


	//----- nvinfo : EIATTR_KPARAM_INFO
	.align		4
.L_59:
        /*0028*/ 	.byte	0x04, 0x17
        /*002a*/ 	.short	(.L_61 - .L_60)
.L_60:
        /*002c*/ 	.word	0x00000000
        /*0030*/ 	.short	0x0006
        /*0032*/ 	.short	0x0030
        /*0034*/ 	.byte	0x00, 0xf5, 0x21, 0x00


	//----- nvinfo : EIATTR_KPARAM_INFO
	.align		4
.L_61:
        /*0038*/ 	.byte	0x04, 0x17
        /*003a*/ 	.short	(.L_63 - .L_62)
.L_62:
        /*003c*/ 	.word	0x00000000
        /*0040*/ 	.short	0x0005
        /*0042*/ 	.short	0x0028
        /*0044*/ 	.byte	0x00, 0xf5, 0x21, 0x00


	//----- nvinfo : EIATTR_KPARAM_INFO
	.align		4
.L_63:
        /*0048*/ 	.byte	0x04, 0x17
        /*004a*/ 	.short	(.L_65 - .L_64)
.L_64:
        /*004c*/ 	.word	0x00000000
        /*0050*/ 	.short	0x0004
        /*0052*/ 	.short	0x0020
        /*0054*/ 	.byte	0x00, 0xf5, 0x21, 0x00


	//----- nvinfo : EIATTR_KPARAM_INFO
	.align		4
.L_65:
        /*0058*/ 	.byte	0x04, 0x17
        /*005a*/ 	.short	(.L_67 - .L_66)
.L_66:
        /*005c*/ 	.word	0x00000000
        /*0060*/ 	.short	0x0003
        /*0062*/ 	.short	0x0018
        /*0064*/ 	.byte	0x00, 0xf5, 0x21, 0x00


	//----- nvinfo : EIATTR_KPARAM_INFO
	.align		4
.L_67:
        /*0068*/ 	.byte	0x04, 0x17
        /*006a*/ 	.short	(.L_69 - .L_68)
.L_68:
        /*006c*/ 	.word	0x00000000
        /*0070*/ 	.short	0x0002
        /*0072*/ 	.short	0x0010
        /*0074*/ 	.byte	0x00, 0xf5, 0x21, 0x00


	//----- nvinfo : EIATTR_KPARAM_INFO
	.align		4
.L_69:
        /*0078*/ 	.byte	0x04, 0x17
        /*007a*/ 	.short	(.L_71 - .L_70)
.L_70:
        /*007c*/ 	.word	0x00000000
        /*0080*/ 	.short	0x0001
        /*0082*/ 	.short	0x0008
        /*0084*/ 	.byte	0x00, 0xf5, 0x21, 0x00


	//----- nvinfo : EIATTR_KPARAM_INFO
	.align		4
.L_71:
        /*0088*/ 	.byte	0x04, 0x17
        /*008a*/ 	.short	(.L_73 - .L_72)
.L_72:
        /*008c*/ 	.word	0x00000000
        /*0090*/ 	.short	0x0000
        /*0092*/ 	.short	0x0000
        /*0094*/ 	.byte	0x00, 0xf0, 0x21, 0x00


	//----- nvinfo : EIATTR_SPARSE_MMA_MASK
	.align		4
.L_73:
        /*0098*/ 	.byte	0x03, 0x50
        /*009a*/ 	.short	0x0000


	//----- nvinfo : EIATTR_MAXREG_COUNT
	.align		4
        /*009c*/ 	.byte	0x03, 0x1b
        /*009e*/ 	.short	0x00ff


	//----- nvinfo : EIATTR_NUM_BARRIERS
	.align		4
        /*00a0*/ 	.byte	0x02, 0x4c
        /*00a2*/ 	.byte	0x01
	.zero		1


	//----- nvinfo : EIATTR_MERCURY_ISA_VERSION
	.align		4
        /*00a4*/ 	.byte	0x03, 0x5f
        /*00a6*/ 	.short	0x0101


	//----- nvinfo : EIATTR_VRC_CTA_INIT_COUNT
	.align		4
        /*00a8*/ 	.byte	0x02, 0x4a
	.zero		1
	.zero		1


	//----- nvinfo : EIATTR_EXIT_INSTR_OFFSETS
	.align		4
        /*00ac*/ 	.byte	0x04, 0x1c
        /*00ae*/ 	.short	(.L_75 - .L_74)


	//   ....[0]....
.L_74:
        /*00b0*/ 	.word	0x00067620


	//   ....[1]....
        /*00b4*/ 	.word	0x00067780


	//----- nvinfo : EIATTR_CRS_STACK_SIZE
	.align		4
.L_75:
        /*00b8*/ 	.byte	0x04, 0x1e
        /*00ba*/ 	.short	(.L_77 - .L_76)
.L_76:
        /*00bc*/ 	.word	0x00000000


	//----- nvinfo : EIATTR_CBANK_PARAM_SIZE
	.align		4
.L_77:
        /*00c0*/ 	.byte	0x03, 0x19
        /*00c2*/ 	.short	0x0048


	//----- nvinfo : EIATTR_PARAM_CBANK
	.align		4
        /*00c4*/ 	.byte	0x04, 0x0a
        /*00c6*/ 	.short	(.L_79 - .L_78)
	.align		4
.L_78:
        /*00c8*/ 	.word	index@(.nv.constant0._Z5accelmPdS_S_S_S_S_S_d)
        /*00cc*/ 	.short	0x0380
        /*00ce*/ 	.short	0x0048


	//----- nvinfo : EIATTR_SW_WAR
	.align		4
.L_79:
        /*00d0*/ 	.byte	0x04, 0x36
        /*00d2*/ 	.short	(.L_81 - .L_80)
.L_80:
        /*00d4*/ 	.word	0x00000008
.L_81:


//--------------------- .nv.info._Z8leapstepmPdS_S_S_S_S_d --------------------------
	.section	.nv.info._Z8leapstepmPdS_S_S_S_S_d,"",@"SHT_CUDA_INFO"
	.sectionflags	@""
	.align	4


	//----- nvinfo : EIATTR_CUDA_API_VERSION
	.align		4
        /*0000*/ 	.byte	0x04, 0x37
        /*0002*/ 	.short	(.L_83 - .L_82)
.L_82:
        /*0004*/ 	.word	0x00000082


	//----- nvinfo : EIATTR_KPARAM_INFO
	.align		4
.L_83:
        /*0008*/ 	.byte	0x04, 0x17
        /*000a*/ 	.short	(.L_85 - .L_84)
.L_84:
        /*000c*/ 	.word	0x00000000
        /*0010*/ 	.short	0x0007
        /*0012*/ 	.short	0x0038
        /*0014*/ 	.byte	0x00, 0xf0, 0x21, 0x00


	//----- nvinfo : EIATTR_KPARAM_INFO
	.align		4
.L_85:
        /*0018*/ 	.byte	0x04, 0x17
        /*001a*/ 	.short	(.L_87 - .L_86)
.L_86:
        /*001c*/ 	.word	0x00000000
        /*0020*/ 	.short	0x0006
        /*0022*/ 	.short	0x0030
        /*0024*/ 	.byte	0x00, 0xf5, 0x21, 0x00


	//----- nvinfo : EIATTR_KPARAM_INFO
	.align		4
.L_87:
        /*0028*/ 	.byte	0x04, 0x17
        /*002a*/ 	.short	(.L_89 - .L_88)
.L_88:
        /*002c*/ 	.word	0x00000000
        /*0030*/ 	.short	0x0005
        /*0032*/ 	.short	0x0028
        /*0034*/ 	.byte	0x00, 0xf5, 0x21, 0x00


	//----- nvinfo : EIATTR_KPARAM_INFO
	.align		4
.L_89:
        /*0038*/ 	.byte	0x04, 0x17
        /*003a*/ 	.short	(.L_91 - .L_90)
.L_90:
        /*003c*/ 	.word	0x00000000
        /*0040*/ 	.short	0x0004
        /*0042*/ 	.short	0x0020
        /*0044*/ 	.byte	0x00, 0xf5, 0x21, 0x00


	//----- nvinfo : EIATTR_KPARAM_INFO
	.align		4
.L_91:
        /*0048*/ 	.byte	0x04, 0x17
        /*004a*/ 	.short	(.L_93 - .L_92)
.L_92:
        /*004c*/ 	.word	0x00000000
        /*0050*/ 	.short	0x0003
        /*0052*/ 	.short	0x0018
        /*0054*/ 	.byte	0x00, 0xf5, 0x21, 0x00


	//----- nvinfo : EIATTR_KPARAM_INFO
	.align		4
.L_93:
        /*0058*/ 	.byte	0x04, 0x17
        /*005a*/ 	.short	(.L_95 - .L_94)
.L_94:
        /*005c*/ 	.word	0x00000000
        /*0060*/ 	.short	0x0002
        /*0062*/ 	.short	0x0010
        /*0064*/ 	.byte	0x00, 0xf5, 0x21, 0x00


	//----- nvinfo : EIATTR_KPARAM_INFO
	.align		4
.L_95:
        /*0068*/ 	.byte	0x04, 0x17
        /*006a*/ 	.short	(.L_97 - .L_96)
.L_96:
        /*006c*/ 	.word	0x00000000
        /*0070*/ 	.short	0x0001
        /*0072*/ 	.short	0x0008
        /*0074*/ 	.byte	0x00, 0xf5, 0x21, 0x00


	//----- nvinfo : EIATTR_KPARAM_INFO
	.align		4
.L_97:
        /*0078*/ 	.byte	0x04, 0x17
        /*007a*/ 	.short	(.L_99 - .L_98)
.L_98:
        /*007c*/ 	.word	0x00000000
        /*0080*/ 	.short	0x0000
        /*0082*/ 	.short	0x0000
        /*0084*/ 	.byte	0x00, 0xf0, 0x21, 0x00


	//----- nvinfo : EIATTR_SPARSE_MMA_MASK
	.align		4
.L_99:
        /*0088*/ 	.byte	0x03, 0x50
        /*008a*/ 	.short	0x0000


	//----- nvinfo : EIATTR_MAXREG_COUNT
	.align		4
        /*008c*/ 	.byte	0x03, 0x1b
        /*008e*/ 	.short	0x00ff


	//----- nvinfo : EIATTR_MERCURY_ISA_VERSION
	.align		4
        /*0090*/ 	.byte	0x03, 0x5f
        /*0092*/ 	.short	0x0101


	//----- nvinfo : EIATTR_VRC_CTA_INIT_COUNT
	.align		4
        /*0094*/ 	.byte	0x02, 0x4a
	.zero		1
	.zero		1


	//----- nvinfo : EIATTR_EXIT_INSTR_OFFSETS
	.align		4
        /*0098*/ 	.byte	0x04, 0x1c
        /*009a*/ 	.short	(.L_101 - .L_100)


	//   ....[0]....
.L_100:
        /*009c*/ 	.word	0x00000080


	//   ....[1]....
        /*00a0*/ 	.word	0x00000290


	//----- nvinfo : EIATTR_CBANK_PARAM_SIZE
	.align		4
.L_101:
        /*00a4*/ 	.byte	0x03, 0x19
        /*00a6*/ 	.short	0x0040


	//----- nvinfo : EIATTR_PARAM_CBANK
	.align		4
        /*00a8*/ 	.byte	0x04, 0x0a
        /*00aa*/ 	.short	(.L_103 - .L_102)
	.align		4
.L_102:
        /*00ac*/ 	.word	index@(.nv.constant0._Z8leapstepmPdS_S_S_S_S_d)
        /*00b0*/ 	.short	0x0380
        /*00b2*/ 	.short	0x0040


	//----- nvinfo : EIATTR_SW_WAR
	.align		4
.L_103:
        /*00b4*/ 	.byte	0x04, 0x36
        /*00b6*/ 	.short	(.L_105 - .L_104)
.L_104:
        /*00b8*/ 	.word	0x00000008
.L_105:


//--------------------- .nv.callgraph             --------------------------
	.section	.nv.callgraph,"",@"SHT_CUDA_CALLGRAPH"
	.align	4
	.sectionentsize	8
	.align		4
        /*0000*/ 	.word	0x00000000
	.align		4
        /*0004*/ 	.word	0xffffffff
	.align		4
        /*0008*/ 	.word	index@(_Z10printstatePdS_S_m)
	.align		4
        /*000c*/ 	.word	index@(vprintf)
	.align		4
        /*0010*/ 	.word	0x00000000
	.align		4
        /*0014*/ 	.word	0xfffffffe
	.align		4
        /*0018*/ 	.word	0x00000000
	.align		4
        /*001c*/ 	.word	0xfffffffd
	.align		4
        /*0020*/ 	.word	0x00000000
	.align		4
        /*0024*/ 	.word	0xfffffffc


//--------------------- .nv.constant4             --------------------------
	.section	.nv.constant4,"a",@progbits
	.align	8
	.align		8
.nv.constant4:
        /*0000*/ 	.dword	vprintf
	.align		8
        /*0008*/ 	.dword	precalc_xorwow_matrix
	.align		8
        /*0010*/ 	.dword	precalc_xorwow_offset_matrix
	.align		8
        /*0018*/ 	.dword	mrg32k3aM1
	.align		8
        /*0020*/ 	.dword	mrg32k3aM2
	.align		8
        /*0028*/ 	.dword	mrg32k3aM1SubSeq
	.align		8
        /*0030*/ 	.dword	mrg32k3aM2SubSeq
	.align		8
        /*0038*/ 	.dword	mrg32k3aM1Seq
	.align		8
        /*0040*/ 	.dword	mrg32k3aM2Seq
	.align		8
        /*0048*/ 	.dword	$str


//--------------------- .nv.constant3             --------------------------
	.section	.nv.constant3,"a",@progbits
	.align	8
.nv.constant3:
	.type		__cr_lgamma_table,@object
	.size		__cr_lgamma_table,(.L_8 - __cr_lgamma_table)
__cr_lgamma_table:
        /*0000*/ 	.byte	0x00, 0x00, 0x00, 0x00, 0x00, 0x00, 0x00, 0x00, 0x00, 0x00, 0x00, 0x00, 0x00, 0x00, 0x00, 0x00
        /*0010*/ 	.byte	0xef, 0x39, 0xfa, 0xfe, 0x42, 0x2e, 0xe6, 0x3f, 0x02, 0x20, 0x2a, 0xfa, 0x0b, 0xab, 0xfc, 0x3f
        /*0020*/ 	.byte	0xf9, 0x2c, 0x92, 0x7c, 0xa7, 0x6c, 0x09, 0x40, 0xc9, 0x79, 0x44, 0x3c, 0x64, 0x26, 0x13, 0x40
        /*0030*/ 	.byte	0xca, 0x01, 0xcf, 0x3a, 0x27, 0x51, 0x1a, 0x40, 0x30, 0xcc, 0x2d, 0xf3, 0xe1, 0x0c, 0x21, 0x40
        /*0040*/ 	.byte	0x0d, 0xb7, 0xfc, 0x82, 0x8e, 0x35, 0x25, 0x40
.L_8:


//--------------------- .text._Z10printstatePdS_S_m --------------------------
	.section	.text._Z10printstatePdS_S_m,"ax",@progbits
	.align	128
        .global         _Z10printstatePdS_S_m
        .type           _Z10printstatePdS_S_m,@function
        .size           _Z10printstatePdS_S_m,(.L_x_3211 - _Z10printstatePdS_S_m)
        .other          _Z10printstatePdS_S_m,@"STO_CUDA_ENTRY STV_DEFAULT"
_Z10printstatePdS_S_m:
.text._Z10printstatePdS_S_m:
[----:B------:R-:W0:Y:S01]  /*0000*/  LDC R1, c[0x0][0x37c] ;  /* 0x0000df00ff017b82 */ /* 0x000e220000000800 */
[----:B------:R-:W1:Y:S01]  /*0010*/  S2R R3, SR_TID.X ;  /* 0x0000000000037919 */ /* 0x000e620000002100 */
[----:B------:R-:W2:Y:S06]  /*0020*/  LDCU UR5, c[0x0][0x2fc] ;  /* 0x00005f80ff0577ac */ /* 0x000eac0008000800 */
[----:B------:R-:W1:Y:S01]  /*0030*/  S2UR UR6, SR_CTAID.X ;  /* 0x00000000000679c3 */ /* 0x000e620000002500 */
[----:B0-----:R-:W-:Y:S01]  /*0040*/  VIADD R1, R1, 0xffffffd8 ;  /* 0xffffffd801017836 */ /* 0x001fe20000000000 */
[----:B------:R-:W0:Y:S06]  /*0050*/  LDCU UR4, c[0x0][0x2f8] ;  /* 0x00005f00ff0477ac */ /* 0x000e2c0008000800 */
[----:B------:R-:W1:Y:S01]  /*0060*/  LDC R2, c[0x0][0x360] ;  /* 0x0000d800ff027b82 */ /* 0x000e620000000800 */
[----:B0-----:R-:W-:-:S04]  /*0070*/  IADD3 R6, P1, PT, R1, UR4, RZ ;  /* 0x0000000401067c10 */ /* 0x001fc8000ff3e0ff */
[----:B--2---:R-:W-:Y:S01]  /*0080*/  IADD3.X R7, PT, PT, RZ, UR5, RZ, P1, !PT ;  /* 0x00000005ff077c10 */ /* 0x004fe20008ffe4ff */
[----:B-1----:R-:W-:-:S05]  /*0090*/  IMAD R2, R2, UR6, R3 ;  /* 0x0000000602027c24 */ /* 0x002fca000f8e0203 */
[----:B------:R-:W-:-:S04]  /*00a0*/  VIADDMNMX.U32 R0, R2, 0xffff5420, R2, PT ;  /* 0xffff542002007846 */ /* 0x000fc80003800002 */
[----:B------:R-:W-:-:S13]  /*00b0*/  ISETP.GT.U32.AND P0, PT, R0, 0x270f, PT ;  /* 0x0000270f0000780c */ /* 0x000fda0003f04070 */
[----:B------:R-:W-:Y:S05]  /*00c0*/  @P0 EXIT ;  /* 0x000000000000094d */ /* 0x000fea0003800000 */
[----:B------:R-:W0:Y:S01]  /*00d0*/  LDC.64 R8, c[0x0][0x380] ;  /* 0x0000e000ff087b82 */ /* 0x000e220000000a00 */
[----:B------:R-:W1:Y:S07]  /*00e0*/  LDCU.64 UR4, c[0x0][0x358] ;  /* 0x00006b00ff0477ac */ /* 0x000e6e0008000a00 */
[----:B------:R-:W2:Y:S08]  /*00f0*/  LDC.64 R10, c[0x0][0x388] ;  /* 0x0000e200ff0a7b82 */ /* 0x000eb00000000a00 */
[----:B------:R-:W3:Y:S01]  /*0100*/  LDC.64 R12, c[0x0][0x390] ;  /* 0x0000e400ff0c7b82 */ /* 0x000ee20000000a00 */
[----:B0-----:R-:W-:-:S07]  /*0110*/  IMAD.WIDE.U32 R8, R2, 0x8, R8 ;  /* 0x0000000802087825 */ /* 0x001fce00078e0008 */
[----:B------:R-:W0:Y:S01]  /*0120*/  LDC.64 R16, c[0x0][0x398] ;  /* 0x0000e600ff107b82 */ /* 0x000e220000000a00 */
[----:B-1----:R-:W4:Y:S01]  /*0130*/  LDG.E.64 R8, desc[UR4][R8.64] ;  /* 0x0000000408087981 */ /* 0x002f22000c1e1b00 */
[----:B--2---:R-:W-:-:S06]  /*0140*/  IMAD.WIDE.U32 R10, R2, 0x8, R10 ;  /* 0x00000008020a7825 */ /* 0x004fcc00078e000a */
[----:B------:R-:W2:Y:S01]  /*0150*/  LDG.E.64 R10, desc[UR4][R10.64] ;  /* 0x000000040a0a7981 */ /* 0x000ea2000c1e1b00 */
[----:B---3--:R-:W-:-:S06]  /*0160*/  IMAD.WIDE.U32 R12, R2, 0x8, R12 ;  /* 0x00000008020c7825 */ /* 0x008fcc00078e000c */
[----:B------:R-:W3:Y:S01]  /*0170*/  LDG.E.64 R12, desc[UR4][R12.64] ;  /* 0x000000040c0c7981 */ /* 0x000ee2000c1e1b00 */
[----:B------:R-:W-:Y:S01]  /*0180*/  IMAD.MOV.U32 R3, RZ, RZ, RZ ;  /* 0x000000ffff037224 */ /* 0x000fe200078e00ff */
[----:B------:R-:W-:Y:S01]  /*0190*/  MOV R0, 0x0 ;  /* 0x0000000000007802 */ /* 0x000fe20000000f00 */
[----:B------:R-:W1:Y:S01]  /*01a0*/  LDCU.64 UR4, c[0x4][0x48] ;  /* 0x01000900ff0477ac */ /* 0x000e620008000a00 */
[----:B0-----:R0:W-:Y:S02]  /*01b0*/  STL.64 [R1+0x20], R16 ;  /* 0x0000201001007387 */ /* 0x0011e40000100a00 */
[----:B------:R0:W0:Y:S02]  /*01c0*/  LDC.64 R14, c[0x4][R0] ;  /* 0x01000000000e7b82 */ /* 0x0000240000000a00 */
[----:B------:R0:W-:Y:S01]  /*01d0*/  STL.64 [R1], R2 ;  /* 0x0000000201007387 */ /* 0x0001e20000100a00 */
[----:B-1----:R-:W-:Y:S01]  /*01e0*/  MOV R4, UR4 ;  /* 0x0000000400047c02 */ /* 0x002fe20008000f00 */
[----:B------:R-:W-:-:S02]  /*01f0*/  IMAD.U32 R5, RZ, RZ, UR5 ;  /* 0x00000005ff057e24 */ /* 0x000fc4000f8e00ff */
[----:B----4-:R1:W-:Y:S04]  /*0200*/  STL.64 [R1+0x8], R8 ;  /* 0x0000080801007387 */ /* 0x0103e80000100a00 */
[----:B--2---:R1:W-:Y:S04]  /*0210*/  STL.64 [R1+0x10], R10 ;  /* 0x0000100a01007387 */ /* 0x0043e80000100a00 */
[----:B0--3--:R1:W-:Y:S02]  /*0220*/  STL.64 [R1+0x18], R12 ;  /* 0x0000180c01007387 */ /* 0x0093e40000100a00 */
[----:B------:R-:W-:-:S07]  /*0230*/  LEPC R20, `(.L_x_0) ;  /* 0x000000001014794e */ /* 0x000fce0000000000 */
[----:B-1----:R-:W-:Y:S05]  /*0240*/  CALL.ABS.NOINC R14 ;  /* 0x000000000e007343 */ /* 0x002fea0003c00000 */
.L_x_0:
[----:B------:R-:W-:Y:S05]  /*0250*/  EXIT ;  /* 0x000000000000794d */ /* 0x000fea0003800000 */
.L_x_1:
[----:B------:R-:W-:-:S00]  /*0260*/  BRA `(.L_x_1) ;  /* 0xfffffffc00fc7947 */ /* 0x000fc0000383ffff */
[----:B------:R-:W-:-:S00]  /*0270*/  NOP ;  /* 0x0000000000007918 */ /* 0x000fc00000000000 */
        /* <DEDUP_REMOVED lines=8> */
.L_x_3211:


//--------------------- .text._Z5accelmPdS_S_S_S_S_S_d --------------------------
	.section	.text._Z5accelmPdS_S_S_S_S_S_d,"ax",@progbits
	.align	128
        .global         _Z5accelmPdS_S_S_S_S_S_d
        .type           _Z5accelmPdS_S_S_S_S_S_d,@function
        .size           _Z5accelmPdS_S_S_S_S_S_d,(.L_x_3210 - _Z5accelmPdS_S_S_S_S_S_d)
        .other          _Z5accelmPdS_S_S_S_S_S_d,@"STO_CUDA_ENTRY STV_DEFAULT"
_Z5accelmPdS_S_S_S_S_S_d:
.text._Z5accelmPdS_S_S_S_S_S_d:
[----:B------:R-:W-:Y:S01]  /*0000*/  LDC R1, c[0x0][0x37c] ;  /* 0x0000df00ff017b82 */ /* 0x000fe20000000800 */
[----:B------:R-:W0:Y:S01]  /*0010*/  S2R R2, SR_TID.X ;  /* 0x0000000000027919 */ /* 0x000e220000002100 */
[----:B------:R-:W0:Y:S06]  /*0020*/  LDCU UR22, c[0x0][0x360] ;  /* 0x00006c00ff1677ac */ /* 0x000e2c0008000800 */
[----:B------:R-:W1:Y:S01]  /*0030*/  LDC.64 R18, c[0x0][0x390] ;  /* 0x0000e400ff127b82 */ /* 0x000e620000000a00 */
[----:B------:R-:W0:Y:S01]  /*0040*/  S2R R3, SR_CTAID.X ;  /* 0x0000000000037919 */ /* 0x000e220000002500 */
[----:B------:R-:W2:Y:S01]  /*0050*/  LDCU.64 UR4, c[0x0][0x380] ;  /* 0x00007000ff0477ac */ /* 0x000ea20008000a00 */
[----:B------:R-:W3:Y:S05]  /*0060*/  LDCU.64 UR16, c[0x0][0x358] ;  /* 0x00006b00ff1077ac */ /* 0x000eea0008000a00 */
[----:B------:R-:W4:Y:S01]  /*0070*/  LDC.64 R6, c[0x0][0x398] ;  /* 0x0000e600ff067b82 */ /* 0x000f220000000a00 */
[----:B0-----:R-:W-:-:S05]  /*0080*/  IMAD R0, R3, UR22, R2 ;  /* 0x0000001603007c24 */ /* 0x001fca000f8e0202 */
[----:B--2---:R-:W-:-:S04]  /*0090*/  ISETP.GE.U32.AND P0, PT, R0, UR4, PT ;  /* 0x0000000400007c0c */ /* 0x004fc8000bf06070 */
[----:B------:R-:W-:-:S13]  /*00a0*/  ISETP.GE.U32.AND.EX P0, PT, RZ, UR5, PT, P0 ;  /* 0x00000005ff007c0c */ /* 0x000fda000bf06100 */
[----:B------:R-:W0:Y:S01]  /*00b0*/  @!P0 LDC.64 R20, c[0x0][0x388] ;  /* 0x0000e200ff148b82 */ /* 0x000e220000000a00 */
[----:B------:R-:W-:Y:S01]  /*00c0*/  @!P0 IMAD.SHL.U32 R17, R0, 0x8, RZ ;  /* 0x0000000800118824 */ /* 0x000fe200078e00ff */
[----:B------:R-:W-:-:S04]  /*00d0*/  @!P0 SHF.R.U32.HI R4, RZ, 0x1d, R0 ;  /* 0x0000001dff048819 */ /* 0x000fc80000011600 */
[C---:B-1----:R-:W-:Y:S02]  /*00e0*/  @!P0 IADD3 R18, P2, PT, R17.reuse, R18, RZ ;  /* 0x0000001211128210 */ /* 0x042fe40007f5e0ff */
[----:B----4-:R-:W-:-:S03]  /*00f0*/  @!P0 IADD3 R16, P3, PT, R17, R6, RZ ;  /* 0x0000000611108210 */ /* 0x010fc60007f7e0ff */
[----:B------:R-:W-:-:S06]  /*0100*/  @!P0 IMAD.X R19, R4, 0x1, R19, P2 ;  /* 0x0000000104138824 */ /* 0x000fcc00010e0613 */
[----:B---3--:R-:W5:Y:S01]  /*0110*/  @!P0 LDG.E.64 R18, desc[UR16][R18.64] ;  /* 0x0000001012128981 */ /* 0x008f62000c1e1b00 */
[----:B0-----:R-:W-:Y:S01]  /*0120*/  @!P0 IADD3 R20, P1, PT, R17, R20, RZ ;  /* 0x0000001411148210 */ /* 0x001fe20007f3e0ff */
[----:B------:R-:W-:-:S04]  /*0130*/  @!P0 IMAD.X R17, R4, 0x1, R7, P3 ;  /* 0x0000000104118824 */ /* 0x000fc800018e0607 */
[----:B------:R-:W-:Y:S02]  /*0140*/  @!P0 IMAD.X R21, R4, 0x1, R21, P1 ;  /* 0x0000000104158824 */ /* 0x000fe400008e0615 */
[----:B------:R-:W5:Y:S04]  /*0150*/  @!P0 LDG.E.64 R16, desc[UR16][R16.64] ;  /* 0x0000001010108981 */ /* 0x000f68000c1e1b00 */
[----:B------:R-:W5:Y:S01]  /*0160*/  @!P0 LDG.E.64 R20, desc[UR16][R20.64] ;  /* 0x0000001014148981 */ /* 0x000f62000c1e1b00 */
[----:B------:R-:W-:Y:S02]  /*0170*/  CS2R R14, SRZ ;  /* 0x00000000000e7805 */ /* 0x000fe4000001ff00 */
[----:B------:R-:W-:Y:S02]  /*0180*/  CS2R R12, SRZ ;  /* 0x00000000000c7805 */ /* 0x000fe4000001ff00 */
[----:B------:R-:W-:Y:S01]  /*0190*/  CS2R R10, SRZ ;  /* 0x00000000000a7805 */ /* 0x000fe2000001ff00 */
[----:B------:R-:W-:Y:S01]  /*01a0*/  UMOV UR4, URZ ;  /* 0x000000ff00047c82 */ /* 0x000fe20008000000 */
[----:B------:R-:W-:-:S05]  /*01b0*/  UMOV UR5, URZ ;  /* 0x000000ff00057c82 */ /* 0x000fca0008000000 */
.L_x_3200:
[----:B0-----:R-:W0:Y:S01]  /*01c0*/  LDCU.64 UR6, c[0x0][0x380] ;  /* 0x00007000ff0677ac */ /* 0x001e220008000a00 */
[----:B------:R-:W-:Y:S01]  /*01d0*/  BSSY.RECONVERGENT B0, `(.L_x_2) ;  /* 0x000002b000007945 */ /* 0x000fe20003800200 */
[----:B------:R-:W-:Y:S02]  /*01e0*/  UIMAD.WIDE.U32 UR18, UR4, UR22, URZ ;  /* 0x00000016041272a5 */ /* 0x000fe4000f8e00ff */
[----:B------:R-:W-:-:S04]  /*01f0*/  UIMAD UR9, UR5, UR22, URZ ;  /* 0x00000016050972a4 */ /* 0x000fc8000f8e02ff */
[----:B------:R-:W-:Y:S01]  /*0200*/  UIADD3 UR9, UPT, UPT, UR19, UR9, URZ ;  /* 0x0000000913097290 */ /* 0x000fe2000fffe0ff */
[----:B------:R-:W-:-:S05]  /*0210*/  IADD3 R3, P1, PT, R2, UR18, RZ ;  /* 0x0000001202037c10 */ /* 0x000fca000ff3e0ff */
[----:B------:R-:W-:Y:S01]  /*0220*/  IMAD.X R4, RZ, RZ, UR9, P1 ;  /* 0x00000009ff047e24 */ /* 0x000fe200088e06ff */
[----:B0-----:R-:W-:-:S04]  /*0230*/  ISETP.GE.U32.AND P0, PT, R3, UR6, PT ;  /* 0x0000000603007c0c */ /* 0x001fc8000bf06070 */
[----:B------:R-:W-:-:S13]  /*0240*/  ISETP.GE.U32.AND.EX P0, PT, R4, UR7, PT, P0 ;  /* 0x0000000704007c0c */ /* 0x000fda000bf06100 */
[----:B------:R-:W-:Y:S05]  /*0250*/  @P0 BRA `(.L_x_3) ;  /* 0x0000000000880947 */ /* 0x000fea0003800000 */
[----:B------:R-:W0:Y:S01]  /*0260*/  LDCU.64 UR10, c[0x0][0x388] ;  /* 0x00007100ff0a77ac */ /* 0x000e220008000a00 */
[C---:B------:R-:W-:Y:S01]  /*0270*/  IMAD.SHL.U32 R22, R3.reuse, 0x8, RZ ;  /* 0x0000000803167824 */ /* 0x040fe200078e00ff */
[----:B------:R-:W-:Y:S01]  /*0280*/  SHF.L.U64.HI R3, R3, 0x3, R4 ;  /* 0x0000000303037819 */ /* 0x000fe20000010204 */
[----:B------:R-:W1:Y:S01]  /*0290*/  LDCU.128 UR12, c[0x0][0x390] ;  /* 0x00007200ff0c77ac */ /* 0x000e620008000c00 */
[----:B------:R-:W2:Y:S02]  /*02a0*/  LDCU.64 UR6, c[0x0][0x3b8] ;  /* 0x00007700ff0677ac */ /* 0x000ea40008000a00 */
[C---:B0-----:R-:W-:Y:S02]  /*02b0*/  IADD3 R4, P0, PT, R22.reuse, UR10, RZ ;  /* 0x0000000a16047c10 */ /* 0x041fe4000ff1e0ff */
[C---:B-1----:R-:W-:Y:S02]  /*02c0*/  IADD3 R6, P1, PT, R22.reuse, UR12, RZ ;  /* 0x0000000c16067c10 */ /* 0x042fe4000ff3e0ff */
[----:B------:R-:W-:-:S02]  /*02d0*/  IADD3 R8, P2, PT, R22, UR14, RZ ;  /* 0x0000000e16087c10 */ /* 0x000fc4000ff5e0ff */
[----:B--2---:R-:W-:Y:S02]  /*02e0*/  IADD3 R22, P3, PT, R22, UR6, RZ ;  /* 0x0000000616167c10 */ /* 0x004fe4000ff7e0ff */
[C---:B------:R-:W-:Y:S02]  /*02f0*/  IADD3.X R5, PT, PT, R3.reuse, UR11, RZ, P0, !PT ;  /* 0x0000000b03057c10 */ /* 0x040fe400087fe4ff */
[C---:B------:R-:W-:Y:S02]  /*0300*/  IADD3.X R7, PT, PT, R3.reuse, UR13, RZ, P1, !PT ;  /* 0x0000000d03077c10 */ /* 0x040fe40008ffe4ff */
[C---:B------:R-:W-:Y:S02]  /*0310*/  IADD3.X R9, PT, PT, R3.reuse, UR15, RZ, P2, !PT ;  /* 0x0000000f03097c10 */ /* 0x040fe400097fe4ff */
[----:B------:R-:W-:Y:S01]  /*0320*/  IADD3.X R23, PT, PT, R3, UR7, RZ, P3, !PT ;  /* 0x0000000703177c10 */ /* 0x000fe20009ffe4ff */
[----:B------:R-:W2:Y:S04]  /*0330*/  LDG.E.64 R4, desc[UR16][R4.64] ;  /* 0x0000001004047981 */ /* 0x000ea8000c1e1b00 */
[----:B------:R-:W3:Y:S04]  /*0340*/  LDG.E.64 R6, desc[UR16][R6.64] ;  /* 0x0000001006067981 */ /* 0x000ee8000c1e1b00 */
[----:B------:R-:W4:Y:S04]  /*0350*/  LDG.E.64 R8, desc[UR16][R8.64] ;  /* 0x0000001008087981 */ /* 0x000f28000c1e1b00 */
[----:B------:R-:W4:Y:S01]  /*0360*/  LDG.E.64 R22, desc[UR16][R22.64] ;  /* 0x0000001016167981 */ /* 0x000f22000c1e1b00 */
[----:B------:R-:W0:Y:S01]  /*0370*/  S2UR UR10, SR_CgaCtaId ;  /* 0x00000000000a79c3 */ /* 0x000e220000008800 */
[----:B------:R-:W-:-:S02]  /*0380*/  UMOV UR6, 0x400 ;  /* 0x0000040000067882 */ /* 0x000fc40000000000 */
[----:B------:R-:W-:Y:S02]  /*0390*/  UIADD3 UR7, UPT, UPT, UR6, 0x1000, URZ ;  /* 0x0000100006077890 */ /* 0x000fe4000fffe0ff */
[----:B------:R-:W-:Y:S02]  /*03a0*/  UIADD3 UR8, UPT, UPT, UR6, 0x800, URZ ;  /* 0x0000080006087890 */ /* 0x000fe4000fffe0ff */
[----:B0-----:R-:W-:Y:S02]  /*03b0*/  ULEA UR11, UR10, UR6, 0x18 ;  /* 0x000000060a0b7291 */ /* 0x001fe4000f8ec0ff */
[----:B------:R-:W-:Y:S02]  /*03c0*/  UIADD3 UR6, UPT, UPT, UR6, 0x1800, URZ ;  /* 0x0000180006067890 */ /* 0x000fe4000fffe0ff */
[----:B------:R-:W-:Y:S02]  /*03d0*/  ULEA UR7, UR10, UR7, 0x18 ;  /* 0x000000070a077291 */ /* 0x000fe4000f8ec0ff */
[----:B------:R-:W-:Y:S01]  /*03e0*/  ULEA UR8, UR10, UR8, 0x18 ;  /* 0x000000080a087291 */ /* 0x000fe2000f8ec0ff */
[----:B------:R-:W-:Y:S01]  /*03f0*/  LEA R3, R2, UR11, 0x3 ;  /* 0x0000000b02037c11 */ /* 0x000fe2000f8e18ff */
[----:B------:R-:W-:-:S02]  /*0400*/  ULEA UR6, UR10, UR6, 0x18 ;  /* 0x000000060a067291 */ /* 0x000fc4000f8ec0ff */
[C---:B------:R-:W-:Y:S02]  /*0410*/  LEA R25, R2.reuse, UR7, 0x3 ;  /* 0x0000000702197c11 */ /* 0x040fe4000f8e18ff */
[C---:B------:R-:W-:Y:S02]  /*0420*/  LEA R27, R2.reuse, UR8, 0x3 ;  /* 0x00000008021b7c11 */ /* 0x040fe4000f8e18ff */
[----:B------:R-:W-:Y:S01]  /*0430*/  LEA R29, R2, UR6, 0x3 ;  /* 0x00000006021d7c11 */ /* 0x000fe2000f8e18ff */
[----:B--2---:R0:W-:Y:S04]  /*0440*/  STS.64 [R3], R4 ;  /* 0x0000000403007388 */ /* 0x0041e80000000a00 */
[----:B---3--:R0:W-:Y:S04]  /*0450*/  STS.64 [R25], R6 ;  /* 0x0000000619007388 */ /* 0x0081e80000000a00 */
[----:B----4-:R0:W-:Y:S04]  /*0460*/  STS.64 [R27], R8 ;  /* 0x000000081b007388 */ /* 0x0101e80000000a00 */
[----:B------:R0:W-:Y:S02]  /*0470*/  STS.64 [R29], R22 ;  /* 0x000000161d007388 */ /* 0x0001e40000000a00 */
.L_x_3:
[----:B------:R-:W-:Y:S05]  /*0480*/  BSYNC.RECONVERGENT B0 ;  /* 0x0000000000007941 */ /* 0x000fea0003800200 */
.L_x_2:
[----:B------:R-:W-:Y:S06]  /*0490*/  BAR.SYNC.DEFER_BLOCKING 0x0 ;  /* 0x0000000000007b1d */ /* 0x000fec0000010000 */
[----:B------:R-:W1:Y:S01]  /*04a0*/  LDCU.64 UR20, c[0x0][0x380] ;  /* 0x00007000ff1477ac */ /* 0x000e620008000a00 */
[----:B------:R-:W-:Y:S01]  /*04b0*/  UMOV UR6, URZ ;  /* 0x000000ff00067c82 */ /* 0x000fe20008000000 */
[----:B------:R-:W-:-:S05]  /*04c0*/  UMOV UR7, URZ ;  /* 0x000000ff00077c82 */ /* 0x000fca0008000000 */
.L_x_3199:
[----:B------:R-:W2:Y:S01]  /*04d0*/  S2UR UR12, SR_CgaCtaId ;  /* 0x00000000000c79c3 */ /* 0x000ea20000008800 */
[----:B------:R-:W-:Y:S01]  /*04e0*/  UIADD3 UR10, UP0, UPT, UR6, UR18, URZ ;  /* 0x00000012060a7290 */ /* 0x000fe2000ff1e0ff */
[----:B------:R-:W-:Y:S02]  /*04f0*/  UMOV UR8, 0x400 ;  /* 0x0000040000087882 */ /* 0x000fe40000000000 */
[----:B------:R-:W-:Y:S02]  /*0500*/  UIADD3 UR13, UPT, UPT, UR8, 0x800, URZ ;  /* 0x00000800080d7890 */ /* 0x000fe4000fffe0ff */
[----:B------:R-:W-:Y:S02]  /*0510*/  UIADD3 UR14, UPT, UPT, UR8, 0x1000, URZ ;  /* 0x00001000080e7890 */ /* 0x000fe4000fffe0ff */
[----:B------:R-:W-:Y:S02]  /*0520*/  UIADD3.X UR15, UPT, UPT, UR7, UR9, URZ, UP0, !UPT ;  /* 0x00000009070f7290 */ /* 0x000fe400087fe4ff */
[----:B-1----:R-:W-:-:S04]  /*0530*/  UISETP.GE.U32.AND UP0, UPT, UR10, UR20, UPT ;  /* 0x000000140a00728c */ /* 0x002fc8000bf06070 */
[----:B------:R-:W-:Y:S02]  /*0540*/  UISETP.GE.U32.AND.EX UP0, UPT, UR15, UR21, UPT, UP0 ;  /* 0x000000150f00728c */ /* 0x000fe4000bf06100 */
[----:B--2---:R-:W-:Y:S02]  /*0550*/  ULEA UR11, UR12, UR8, 0x18 ;  /* 0x000000080c0b7291 */ /* 0x004fe4000f8ec0ff */
[----:B------:R-:W-:Y:S02]  /*0560*/  UIADD3 UR8, UPT, UPT, UR8, 0x1800, URZ ;  /* 0x0000180008087890 */ /* 0x000fe4000fffe0ff */
[----:B------:R-:W-:Y:S02]  /*0570*/  ULEA UR13, UR12, UR13, 0x18 ;  /* 0x0000000d0c0d7291 */ /* 0x000fe4000f8ec0ff */
[----:B------:R-:W-:Y:S02]  /*0580*/  ULEA UR14, UR12, UR14, 0x18 ;  /* 0x0000000e0c0e7291 */ /* 0x000fe4000f8ec0ff */
[----:B------:R-:W-:-:S02]  /*0590*/  ULEA UR8, UR12, UR8, 0x18 ;  /* 0x000000080c087291 */ /* 0x000fc4000f8ec0ff */
[----:B------:R-:W-:Y:S02]  /*05a0*/  ULEA UR12, UR6, UR13, 0x3 ;  /* 0x0000000d060c7291 */ /* 0x000fe4000f8e18ff */
[----:B------:R-:W-:Y:S02]  /*05b0*/  ULEA UR13, UR6, UR14, 0x3 ;  /* 0x0000000e060d7291 */ /* 0x000fe4000f8e18ff */
[----:B------:R-:W-:Y:S02]  /*05c0*/  ULEA UR11, UR6, UR11, 0x3 ;  /* 0x0000000b060b7291 */ /* 0x000fe4000f8e18ff */
[----:B------:R-:W-:Y:S02]  /*05d0*/  ULEA UR14, UR6, UR8, 0x3 ;  /* 0x00000008060e7291 */ /* 0x000fe4000f8e18ff */
[----:B------:R-:W-:Y:S01]  /*05e0*/  UIADD3 UR6, UP1, UPT, UR6, 0x80, URZ ;  /* 0x0000008006067890 */ /* 0x000fe2000ff3e0ff */
[----:B------:R-:W-:-:S03]  /*05f0*/  UMOV UR8, URZ ;  /* 0x000000ff00087c82 */ /* 0x000fc60008000000 */
[----:B------:R-:W-:Y:S02]  /*0600*/  UIADD3.X UR7, UPT, UPT, URZ, UR7, URZ, UP1, !UPT ;  /* 0x00000007ff077290 */ /* 0x000fe40008ffe4ff */
[----:B------:R-:W-:-:S04]  /*0610*/  UISETP.NE.U32.AND UP1, UPT, UR6, 0x100, UPT ;  /* 0x000001000600788c */ /* 0x000fc8000bf25070 */
[----:B------:R-:W-:Y:S01]  /*0620*/  UISETP.NE.AND.EX UP1, UPT, UR7, URZ, UPT, UP1 ;  /* 0x000000ff0700728c */ /* 0x000fe2000bf25310 */
[----:B------:R-:W-:Y:S10]  /*0630*/  BRA.U UP0, `(.L_x_4) ;  /* 0x0000000d00047547 */ /* 0x000ff4000b800000 */
[----:B------:R-:W1:Y:S01]  /*0640*/  LDS.64 R42, [UR11] ;  /* 0x0000000bff2a7984 */ /* 0x000e620008000a00 */
[----:B------:R-:W-:Y:S01]  /*0650*/  BSSY.RECONVERGENT B0, `(.L_x_5) ;  /* 0x0000007000007945 */ /* 0x000fe20003800200 */
[----:B0-----:R-:W-:Y:S01]  /*0660*/  IMAD.MOV.U32 R5, RZ, RZ, 0x40000000 ;  /* 0x40000000ff057424 */ /* 0x001fe200078e00ff */
[----:B------:R-:W-:Y:S01]  /*0670*/  MOV R4, 0x6c0 ;  /* 0x000006c000047802 */ /* 0x000fe20000000f00 */
[----:B-1---5:R-:W-:-:S08]  /*0680*/  DADD R42, R20, -R42 ;  /* 0x00000000142a7229 */ /* 0x022fd0000000082a */
[----:B------:R-:W-:-:S10]  /*0690*/  DADD R6, -RZ, |R42| ;  /* 0x00000000ff067229 */ /* 0x000fd4000000052a */
[----:B------:R-:W-:-:S07]  /*06a0*/  IMAD.MOV.U32 R3, RZ, RZ, R7 ;  /* 0x000000ffff037224 */ /* 0x000fce00078e0007 */
[----:B------:R-:W-:Y:S05]  /*06b0*/  CALL.REL.NOINC `($_Z5accelmPdS_S_S_S_S_S_d$__internal_accurate_pow) ;  /* 0x0000067400c87944 */ /* 0x000fea0003c00000 */
[----:B------:R-:W-:Y:S05]  /*06c0*/  BSYNC.RECONVERGENT B0 ;  /* 0x0000000000007941 */ /* 0x000fea0003800200 */
.L_x_5:
[----:B------:R-:W0:Y:S01]  /*06d0*/  LDS.64 R24, [UR12] ;  /* 0x0000000cff187984 */ /* 0x000e220008000a00 */
[C---:B------:R-:W-:Y:S01]  /*06e0*/  DADD R6, R42.reuse, 2 ;  /* 0x400000002a067429 */ /* 0x040fe20000000000 */
[----:B------:R-:W-:Y:S01]  /*06f0*/  BSSY.RECONVERGENT B0, `(.L_x_6) ;  /* 0x0000010000007945 */ /* 0x000fe20003800200 */
[----:B------:R-:W-:-:S06]  /*0700*/  DSETP.NEU.AND P0, PT, R42, RZ, PT ;  /* 0x000000ff2a00722a */ /* 0x000fcc0003f0d000 */
[----:B------:R-:W-:Y:S02]  /*0710*/  FSEL R22, R5, RZ, P0 ;  /* 0x000000ff05167208 */ /* 0x000fe40000000000 */
[----:B------:R-:W-:Y:S02]  /*0720*/  LOP3.LUT R6, R7, 0x7ff00000, RZ, 0xc0, !PT ;  /* 0x7ff0000007067812 */ /* 0x000fe400078ec0ff */
[----:B------:R-:W-:Y:S02]  /*0730*/  FSEL R23, R3, RZ, P0 ;  /* 0x000000ff03177208 */ /* 0x000fe40000000000 */
[----:B------:R-:W-:Y:S01]  /*0740*/  ISETP.NE.AND P1, PT, R6, 0x7ff00000, PT ;  /* 0x7ff000000600780c */ /* 0x000fe20003f25270 */
[----:B0-----:R-:W-:-:S08]  /*0750*/  DADD R24, R18, -R24 ;  /* 0x0000000012187229 */ /* 0x001fd00000000818 */
[----:B------:R-:W-:-:S10]  /*0760*/  DADD R8, -RZ, |R24| ;  /* 0x00000000ff087229 */ /* 0x000fd40000000518 */
[----:B------:R-:W-:Y:S01]  /*0770*/  IMAD.MOV.U32 R6, RZ, RZ, R8 ;  /* 0x000000ffff067224 */ /* 0x000fe200078e0008 */
[----:B------:R-:W-:Y:S06]  /*0780*/  @P1 BRA `(.L_x_7) ;  /* 0x0000000000181947 */ /* 0x000fec0003800000 */
[----:B------:R-:W-:-:S14]  /*0790*/  DSETP.NAN.AND P0, PT, R42, R42, PT ;  /* 0x0000002a2a00722a */ /* 0x000fdc0003f08000 */
[----:B------:R-:W-:Y:S01]  /*07a0*/  @P0 DADD R22, R42, 2 ;  /* 0x400000002a160429 */ /* 0x000fe20000000000 */
[----:B------:R-:W-:Y:S10]  /*07b0*/  @P0 BRA `(.L_x_7) ;  /* 0x00000000000c0947 */ /* 0x000ff40003800000 */
[----:B------:R-:W-:-:S14]  /*07c0*/  DSETP.NEU.AND P0, PT, |R42|, +INF , PT ;  /* 0x7ff000002a00742a */ /* 0x000fdc0003f0d200 */
[----:B------:R-:W-:Y:S02]  /*07d0*/  @!P0 IMAD.MOV.U32 R22, RZ, RZ, 0x0 ;  /* 0x00000000ff168424 */ /* 0x000fe400078e00ff */
[----:B------:R-:W-:-:S07]  /*07e0*/  @!P0 IMAD.MOV.U32 R23, RZ, RZ, 0x7ff00000 ;  /* 0x7ff00000ff178424 */ /* 0x000fce00078e00ff */
.L_x_7:
[----:B------:R-:W-:Y:S05]  /*07f0*/  BSYNC.RECONVERGENT B0 ;  /* 0x0000000000007941 */ /* 0x000fea0003800200 */
.L_x_6:
[----:B------:R-:W-:Y:S01]  /*0800*/  BSSY.RECONVERGENT B0, `(.L_x_8) ;  /* 0x0000005000007945 */ /* 0x000fe20003800200 */
[----:B------:R-:W-:Y:S01]  /*0810*/  IMAD.MOV.U32 R3, RZ, RZ, R9 ;  /* 0x000000ffff037224 */ /* 0x000fe200078e0009 */
[----:B------:R-:W-:Y:S01]  /*0820*/  MOV R4, 0x850 ;  /* 0x0000085000047802 */ /* 0x000fe20000000f00 */
[----:B------:R-:W-:-:S07]  /*0830*/  IMAD.MOV.U32 R5, RZ, RZ, 0x40000000 ;  /* 0x40000000ff057424 */ /* 0x000fce00078e00ff */
[----:B------:R-:W-:Y:S05]  /*0840*/  CALL.REL.NOINC `($_Z5accelmPdS_S_S_S_S_S_d$__internal_accurate_pow) ;  /* 0x0000067400647944 */ /* 0x000fea0003c00000 */
[----:B------:R-:W-:Y:S05]  /*0850*/  BSYNC.RECONVERGENT B0 ;  /* 0x0000000000007941 */ /* 0x000fea0003800200 */
.L_x_8:
[----:B------:R-:W0:Y:S01]  /*0860*/  LDS.64 R8, [UR13] ;  /* 0x0000000dff087984 */ /* 0x000e220008000a00 */
[C---:B------:R-:W-:Y:S01]  /*0870*/  DADD R6, R24.reuse, 2 ;  /* 0x4000000018067429 */ /* 0x040fe20000000000 */
[----:B------:R-:W-:Y:S01]  /*0880*/  BSSY.RECONVERGENT B0, `(.L_x_9) ;  /* 0x000000e000007945 */ /* 0x000fe20003800200 */
[C---:B------:R-:W-:Y:S02]  /*0890*/  DSETP.NEU.AND P0, PT, R24.reuse, RZ, PT ;  /* 0x000000ff1800722a */ /* 0x040fe40003f0d000 */
[----:B------:R-:W-:-:S04]  /*08a0*/  DSETP.NEU.AND P2, PT, R24, 1, PT ;  /* 0x3ff000001800742a */ /* 0x000fc80003f4d000 */
[----:B------:R-:W-:Y:S02]  /*08b0*/  FSEL R4, R5, RZ, P0 ;  /* 0x000000ff05047208 */ /* 0x000fe40000000000 */
[----:B------:R-:W-:Y:S02]  /*08c0*/  LOP3.LUT R6, R7, 0x7ff00000, RZ, 0xc0, !PT ;  /* 0x7ff0000007067812 */ /* 0x000fe400078ec0ff */
[----:B------:R-:W-:Y:S02]  /*08d0*/  FSEL R5, R3, RZ, P0 ;  /* 0x000000ff03057208 */ /* 0x000fe40000000000 */
[----:B------:R-:W-:-:S13]  /*08e0*/  ISETP.NE.AND P1, PT, R6, 0x7ff00000, PT ;  /* 0x7ff000000600780c */ /* 0x000fda0003f25270 */
[----:B------:R-:W-:Y:S05]  /*08f0*/  @P1 BRA `(.L_x_10) ;  /* 0x0000000000181947 */ /* 0x000fea0003800000 */
[----:B------:R-:W-:-:S14]  /*0900*/  DSETP.NAN.AND P0, PT, R24, R24, PT ;  /* 0x000000181800722a */ /* 0x000fdc0003f08000 */
[----:B------:R-:W-:Y:S01]  /*0910*/  @P0 DADD R4, R24, 2 ;  /* 0x4000000018040429 */ /* 0x000fe20000000000 */
[----:B------:R-:W-:Y:S10]  /*0920*/  @P0 BRA `(.L_x_10) ;  /* 0x00000000000c0947 */ /* 0x000ff40003800000 */
[----:B------:R-:W-:-:S14]  /*0930*/  DSETP.NEU.AND P0, PT, |R24|, +INF , PT ;  /* 0x7ff000001800742a */ /* 0x000fdc0003f0d200 */
[----:B------:R-:W-:Y:S02]  /*0940*/  @!P0 IMAD.MOV.U32 R4, RZ, RZ, 0x0 ;  /* 0x00000000ff048424 */ /* 0x000fe400078e00ff */
[----:B------:R-:W-:-:S07]  /*0950*/  @!P0 IMAD.MOV.U32 R5, RZ, RZ, 0x7ff00000 ;  /* 0x7ff00000ff058424 */ /* 0x000fce00078e00ff */
.L_x_10:
[----:B------:R-:W-:Y:S05]  /*0960*/  BSYNC.RECONVERGENT B0 ;  /* 0x0000000000007941 */ /* 0x000fea0003800200 */
.L_x_9:
[----:B------:R-:W-:Y:S01]  /*0970*/  UMOV UR24, 0xa0b5ed8d ;  /* 0xa0b5ed8d00187882 */ /* 0x000fe20000000000 */
[----:B------:R-:W-:Y:S01]  /*0980*/  UMOV UR25, 0x3eb0c6f7 ;  /* 0x3eb0c6f700197882 */ /* 0x000fe20000000000 */
[----:B------:R-:W-:Y:S01]  /*0990*/  DSETP.NEU.AND P0, PT, R42, 1, PT ;  /* 0x3ff000002a00742a */ /* 0x000fe20003f0d000 */
[----:B------:R-:W-:Y:S01]  /*09a0*/  FSEL R4, R4, RZ, P2 ;  /* 0x000000ff04047208 */ /* 0x000fe20001000000 */
[----:B------:R-:W-:Y:S01]  /*09b0*/  DADD R6, R22, UR24 ;  /* 0x0000001816067e29 */ /* 0x000fe20008000000 */
[----:B------:R-:W-:Y:S01]  /*09c0*/  FSEL R5, R5, 1.875, P2 ;  /* 0x3ff0000005057808 */ /* 0x000fe20001000000 */
[----:B0-----:R-:W-:Y:S01]  /*09d0*/  DADD R22, R16, -R8 ;  /* 0x0000000010167229 */ /* 0x001fe20000000808 */
[----:B------:R-:W-:Y:S07]  /*09e0*/  BSSY.RECONVERGENT B0, `(.L_x_11) ;  /* 0x000000a000007945 */ /* 0x000fee0003800200 */
[----:B------:R-:W-:Y:S01]  /*09f0*/  DADD R8, -RZ, |R22| ;  /* 0x00000000ff087229 */ /* 0x000fe20000000516 */
[----:B------:R-:W-:-:S02]  /*0a00*/  FSEL R40, R6, 1.8448616238344715484e-31, P0 ;  /* 0x0c6f7a0b06287808 */ /* 0x000fc40000000000 */
[----:B------:R-:W-:-:S06]  /*0a10*/  FSEL R41, R7, 1.8750001192092895508, P0 ;  /* 0x3ff0000107297808 */ /* 0x000fcc0000000000 */
[----:B------:R-:W-:Y:S01]  /*0a20*/  DADD R40, R40, R4 ;  /* 0x0000000028287229 */ /* 0x000fe20000000004 */
[----:B------:R-:W-:Y:S01]  /*0a30*/  IMAD.MOV.U32 R6, RZ, RZ, R8 ;  /* 0x000000ffff067224 */ /* 0x000fe200078e0008 */
[----:B------:R-:W-:Y:S01]  /*0a40*/  MOV R4, 0xa80 ;  /* 0x00000a8000047802 */ /* 0x000fe20000000f00 */
[----:B------:R-:W-:Y:S02]  /*0a50*/  IMAD.MOV.U32 R3, RZ, RZ, R9 ;  /* 0x000000ffff037224 */ /* 0x000fe400078e0009 */
[----:B------:R-:W-:-:S07]  /*0a60*/  IMAD.MOV.U32 R5, RZ, RZ, 0x40000000 ;  /* 0x40000000ff057424 */ /* 0x000fce00078e00ff */
[----:B------:R-:W-:Y:S05]  /*0a70*/  CALL.REL.NOINC `($_Z5accelmPdS_S_S_S_S_S_d$__internal_accurate_pow) ;  /* 0x0000067000d87944 */ /* 0x000fea0003c00000 */
[----:B------:R-:W-:Y:S05]  /*0a80*/  BSYNC.RECONVERGENT B0 ;  /* 0x0000000000007941 */ /* 0x000fea0003800200 */
.L_x_11:
        /* <DEDUP_REMOVED lines=15> */
.L_x_13:
[----:B------:R-:W-:Y:S05]  /*0b80*/  BSYNC.RECONVERGENT B0 ;  /* 0x0000000000007941 */ /* 0x000fea0003800200 */
.L_x_12:
[----:B------:R-:W-:Y:S01]  /*0b90*/  FSEL R4, R4, RZ, P2 ;  /* 0x000000ff04047208 */ /* 0x000fe20001000000 */
[----:B------:R-:W-:Y:S01]  /*0ba0*/  BSSY.RECONVERGENT B0, `(.L_x_14) ;  /* 0x000000e000007945 */ /* 0x000fe20003800200 */
[----:B------:R-:W-:-:S06]  /*0bb0*/  FSEL R5, R5, 1.875, P2 ;  /* 0x3ff0000005057808 */ /* 0x000fcc0001000000 */
[----:B------:R-:W-:-:S08]  /*0bc0*/  DADD R40, R40, R4 ;  /* 0x0000000028287229 */ /* 0x000fd00000000004 */
[----:B------:R-:W-:-:S14]  /*0bd0*/  DSETP.NEU.AND P0, PT, R40, RZ, PT ;  /* 0x000000ff2800722a */ /* 0x000fdc0003f0d000 */
[----:B------:R-:W-:Y:S01]  /*0be0*/  @!P0 CS2R R4, SRZ ;  /* 0x0000000000048805 */ /* 0x000fe2000001ff00 */
[----:B------:R-:W-:Y:S06]  /*0bf0*/  @!P0 BRA `(.L_x_15) ;  /* 0x0000000000208947 */ /* 0x000fec0003800000 */
[----:B------:R-:W-:Y:S01]  /*0c00*/  DADD R6, -RZ, |R40| ;  /* 0x00000000ff067229 */ /* 0x000fe20000000528 */
[----:B------:R-:W-:Y:S01]  /*0c10*/  ISETP.GE.AND P2, PT, R41, RZ, PT ;  /* 0x000000ff2900720c */ /* 0x000fe20003f46270 */
[----:B------:R-:W-:Y:S01]  /*0c20*/  IMAD.MOV.U32 R5, RZ, RZ, 0x3ff80000 ;  /* 0x3ff80000ff057424 */ /* 0x000fe200078e00ff */
[----:B------:R-:W-:-:S07]  /*0c30*/  MOV R4, 0xc60 ;  /* 0x00000c6000047802 */ /* 0x000fce0000000f00 */
[----:B------:R-:W-:-:S07]  /*0c40*/  IMAD.MOV.U32 R3, RZ, RZ, R7 ;  /* 0x000000ffff037224 */ /* 0x000fce00078e0007 */
[----:B------:R-:W-:Y:S05]  /*0c50*/  CALL.REL.NOINC `($_Z5accelmPdS_S_S_S_S_S_d$__internal_accurate_pow) ;  /* 0x0000067000607944 */ /* 0x000fea0003c00000 */
[----:B------:R-:W-:Y:S02]  /*0c60*/  FSEL R4, R5, RZ, P2 ;  /* 0x000000ff05047208 */ /* 0x000fe40001000000 */
[----:B------:R-:W-:-:S07]  /*0c70*/  FSEL R5, R3, -QNAN , P2 ;  /* 0xfff8000003057808 */ /* 0x000fce0001000000 */
.L_x_15:
[----:B------:R-:W-:Y:S05]  /*0c80*/  BSYNC.RECONVERGENT B0 ;  /* 0x0000000000007941 */ /* 0x000fea0003800200 */
.L_x_14:
[C---:B------:R-:W-:Y:S01]  /*0c90*/  DADD R6, R40.reuse, 1.5 ;  /* 0x3ff8000028067429 */ /* 0x040fe20000000000 */
[----:B------:R-:W-:Y:S01]  /*0ca0*/  BSSY.RECONVERGENT B0, `(.L_x_16) ;  /* 0x000000b000007945 */ /* 0x000fe20003800200 */
[----:B------:R-:W-:-:S08]  /*0cb0*/  DSETP.NEU.AND P1, PT, R40, 1, PT ;  /* 0x3ff000002800742a */ /* 0x000fd00003f2d000 */
[----:B------:R-:W-:-:S04]  /*0cc0*/  LOP3.LUT R6, R7, 0x7ff00000, RZ, 0xc0, !PT ;  /* 0x7ff0000007067812 */ /* 0x000fc800078ec0ff */
[----:B------:R-:W-:-:S13]  /*0cd0*/  ISETP.NE.AND P0, PT, R6, 0x7ff00000, PT ;  /* 0x7ff000000600780c */ /* 0x000fda0003f05270 */
[----:B------:R-:W-:Y:S05]  /*0ce0*/  @P0 BRA `(.L_x_17) ;  /* 0x0000000000180947 */ /* 0x000fea0003800000 */
[----:B------:R-:W-:-:S14]  /*0cf0*/  DSETP.NAN.AND P0, PT, R40, R40, PT ;  /* 0x000000282800722a */ /* 0x000fdc0003f08000 */
[----:B------:R-:W-:Y:S01]  /*0d00*/  @P0 DADD R4, R40, 1.5 ;  /* 0x3ff8000028040429 */ /* 0x000fe20000000000 */
[----:B------:R-:W-:Y:S10]  /*0d10*/  @P0 BRA `(.L_x_17) ;  /* 0x00000000000c0947 */ /* 0x000ff40003800000 */
[----:B------:R-:W-:-:S14]  /*0d20*/  DSETP.NEU.AND P0, PT, |R40|, +INF , PT ;  /* 0x7ff000002800742a */ /* 0x000fdc0003f0d200 */
[----:B------:R-:W-:Y:S02]  /*0d30*/  @!P0 IMAD.MOV.U32 R4, RZ, RZ, 0x0 ;  /* 0x00000000ff048424 */ /* 0x000fe400078e00ff */
[----:B------:R-:W-:-:S07]  /*0d40*/  @!P0 IMAD.MOV.U32 R5, RZ, RZ, 0x7ff00000 ;  /* 0x7ff00000ff058424 */ /* 0x000fce00078e00ff */
.L_x_17:
[----:B------:R-:W-:Y:S05]  /*0d50*/  BSYNC.RECONVERGENT B0 ;  /* 0x0000000000007941 */ /* 0x000fea0003800200 */
.L_x_16:
[----:B------:R-:W-:Y:S01]  /*0d60*/  FSEL R41, R5, 1.875, P1 ;  /* 0x3ff0000005297808 */ /* 0x000fe20000800000 */
[----:B------:R-:W0:Y:S01]  /*0d70*/  LDS.64 R38, [UR14] ;  /* 0x0000000eff267984 */ /* 0x000e220008000a00 */
[----:B------:R-:W-:Y:S01]  /*0d80*/  FSEL R40, R4, RZ, P1 ;  /* 0x000000ff04287208 */ /* 0x000fe20000800000 */
[----:B------:R-:W-:Y:S01]  /*0d90*/  IMAD.MOV.U32 R4, RZ, RZ, 0x1 ;  /* 0x00000001ff047424 */ /* 0x000fe200078e00ff */
[----:B------:R-:W1:Y:S01]  /*0da0*/  MUFU.RCP64H R5, R41 ;  /* 0x0000002900057308 */ /* 0x000e620000001800 */
[----:B------:R-:W-:Y:S04]  /*0db0*/  BSSY.RECONVERGENT B1, `(.L_x_18) ;  /* 0x0000015000017945 */ /* 0x000fe80003800200 */
[----:B-1----:R-:W-:-:S08]  /*0dc0*/  DFMA R6, -R40, R4, 1 ;  /* 0x3ff000002806742b */ /* 0x002fd00000000104 */
[----:B------:R-:W-:-:S08]  /*0dd0*/  DFMA R6, R6, R6, R6 ;  /* 0x000000060606722b */ /* 0x000fd00000000006 */
[----:B------:R-:W-:Y:S02]  /*0de0*/  DFMA R6, R4, R6, R4 ;  /* 0x000000060406722b */ /* 0x000fe40000000004 */
[----:B0-----:R-:W-:-:S06]  /*0df0*/  DMUL R42, R42, R38 ;  /* 0x000000262a2a7228 */ /* 0x001fcc0000000000 */
[----:B------:R-:W-:-:S04]  /*0e00*/  DFMA R4, -R40, R6, 1 ;  /* 0x3ff000002804742b */ /* 0x000fc80000000106 */
[----:B------:R-:W-:-:S04]  /*0e10*/  FSETP.GEU.AND P1, PT, |R43|, 6.5827683646048100446e-37, PT ;  /* 0x036000002b00780b */ /* 0x000fc80003f2e200 */
[----:B------:R-:W-:-:S08]  /*0e20*/  DFMA R4, R6, R4, R6 ;  /* 0x000000040604722b */ /* 0x000fd00000000006 */
[----:B------:R-:W-:-:S08]  /*0e30*/  DMUL R6, R42, R4 ;  /* 0x000000042a067228 */ /* 0x000fd00000000000 */
[----:B------:R-:W-:-:S08]  /*0e40*/  DFMA R8, -R40, R6, R42 ;  /* 0x000000062808722b */ /* 0x000fd0000000012a */
[----:B------:R-:W-:-:S10]  /*0e50*/  DFMA R6, R4, R8, R6 ;  /* 0x000000080406722b */ /* 0x000fd40000000006 */
[----:B------:R-:W-:-:S05]  /*0e60*/  FFMA R3, RZ, R41, R7 ;  /* 0x00000029ff037223 */ /* 0x000fca0000000007 */
[----:B------:R-:W-:-:S13]  /*0e70*/  FSETP.GT.AND P0, PT, |R3|, 1.469367938527859385e-39, PT ;  /* 0x001000000300780b */ /* 0x000fda0003f04200 */
[----:B------:R-:W-:Y:S05]  /*0e80*/  @P0 BRA P1, `(.L_x_19) ;  /* 0x00000000001c0947 */ /* 0x000fea0000800000 */
[----:B------:R-:W-:Y:S01]  /*0e90*/  IMAD.MOV.U32 R8, RZ, RZ, R42 ;  /* 0x000000ffff087224 */ /* 0x000fe200078e002a */
[----:B------:R-:W-:Y:S01]  /*0ea0*/  MOV R4, 0xef0 ;  /* 0x00000ef000047802 */ /* 0x000fe20000000f00 */
[----:B------:R-:W-:Y:S02]  /*0eb0*/  IMAD.MOV.U32 R5, RZ, RZ, R43 ;  /* 0x000000ffff057224 */ /* 0x000fe400078e002b */
[----:B------:R-:W-:Y:S02]  /*0ec0*/  IMAD.MOV.U32 R6, RZ, RZ, R40 ;  /* 0x000000ffff067224 */ /* 0x000fe400078e0028 */
[----:B------:R-:W-:-:S07]  /*0ed0*/  IMAD.MOV.U32 R3, RZ, RZ, R41 ;  /* 0x000000ffff037224 */ /* 0x000fce00078e0029 */
[----:B------:R-:W-:Y:S05]  /*0ee0*/  CALL.REL.NOINC `($__internal_0_$__cuda_sm20_div_rn_f64_full) ;  /* 0x0000066800287944 */ /* 0x000fea0003c00000 */
[----:B------:R-:W-:-:S07]  /*0ef0*/  IMAD.MOV.U32 R7, RZ, RZ, R3 ;  /* 0x000000ffff077224 */ /* 0x000fce00078e0003 */
.L_x_19:
[----:B------:R-:W-:Y:S05]  /*0f00*/  BSYNC.RECONVERGENT B1 ;  /* 0x0000000000017941 */ /* 0x000fea0003800200 */
.L_x_18:
[----:B------:R-:W0:Y:S01]  /*0f10*/  MUFU.RCP64H R5, R41 ;  /* 0x0000002900057308 */ /* 0x000e220000001800 */
[----:B------:R-:W-:Y:S01]  /*0f20*/  IMAD.MOV.U32 R4, RZ, RZ, 0x1 ;  /* 0x00000001ff047424 */ /* 0x000fe200078e00ff */
[----:B------:R-:W-:Y:S01]  /*0f30*/  DMUL R24, R24, R38 ;  /* 0x0000002618187228 */ /* 0x000fe20000000000 */
[----:B------:R-:W-:Y:S01]  /*0f40*/  BSSY.RECONVERGENT B1, `(.L_x_20) ;  /* 0x0000016000017945 */ /* 0x000fe20003800200 */
[----:B------:R-:W-:-:S08]  /*0f50*/  DADD R10, R10, -R6 ;  /* 0x000000000a0a7229 */ /* 0x000fd00000000806 */
[----:B------:R-:W-:Y:S01]  /*0f60*/  FSETP.GEU.AND P1, PT, |R25|, 6.5827683646048100446e-37, PT ;  /* 0x036000001900780b */ /* 0x000fe20003f2e200 */
[----:B0-----:R-:W-:-:S08]  /*0f70*/  DFMA R8, -R40, R4, 1 ;  /* 0x3ff000002808742b */ /* 0x001fd00000000104 */
[----:B------:R-:W-:-:S08]  /*0f80*/  DFMA R8, R8, R8, R8 ;  /* 0x000000080808722b */ /* 0x000fd00000000008 */
[----:B------:R-:W-:-:S08]  /*0f90*/  DFMA R8, R4, R8, R4 ;  /* 0x000000080408722b */ /* 0x000fd00000000004 */
[----:B------:R-:W-:-:S08]  /*0fa0*/  DFMA R4, -R40, R8, 1 ;  /* 0x3ff000002804742b */ /* 0x000fd00000000108 */
        /* <DEDUP_REMOVED lines=13> */
[----:B------:R-:W-:Y:S02]  /*1080*/  IMAD.MOV.U32 R4, RZ, RZ, R6 ;  /* 0x000000ffff047224 */ /* 0x000fe400078e0006 */
[----:B------:R-:W-:-:S07]  /*1090*/  IMAD.MOV.U32 R5, RZ, RZ, R3 ;  /* 0x000000ffff057224 */ /* 0x000fce00078e0003 */
.L_x_21:
[----:B------:R-:W-:Y:S05]  /*10a0*/  BSYNC.RECONVERGENT B1 ;  /* 0x0000000000017941 */ /* 0x000fea0003800200 */
.L_x_20:
        /* <DEDUP_REMOVED lines=24> */
.L_x_23:
[----:B------:R-:W-:Y:S05]  /*1230*/  BSYNC.RECONVERGENT B1 ;  /* 0x0000000000017941 */ /* 0x000fea0003800200 */
.L_x_22:
[----:B------:R-:W-:-:S11]  /*1240*/  DADD R14, R14, -R6 ;  /* 0x000000000e0e7229 */ /* 0x000fd60000000806 */
.L_x_4:
[----:B------:R-:W-:-:S04]  /*1250*/  UIADD3 UR23, UP0, UPT, UR10, 0x1, URZ ;  /* 0x000000010a177890 */ /* 0x000fc8000ff1e0ff */
[----:B------:R-:W-:Y:S02]  /*1260*/  UIADD3.X UR24, UPT, UPT, URZ, UR15, URZ, UP0, !UPT ;  /* 0x0000000fff187290 */ /* 0x000fe400087fe4ff */
[----:B------:R-:W-:-:S04]  /*1270*/  UISETP.GE.U32.AND UP0, UPT, UR23, UR20, UPT ;  /* 0x000000141700728c */ /* 0x000fc8000bf06070 */
[----:B------:R-:W-:-:S09]  /*1280*/  UISETP.GE.U32.AND.EX UP0, UPT, UR24, UR21, UPT, UP0 ;  /* 0x000000151800728c */ /* 0x000fd2000bf06100 */
[----:B------:R-:W-:Y:S05]  /*1290*/  BRA.U UP0, `(.L_x_24) ;  /* 0x0000000d00247547 */ /* 0x000fea000b800000 */
[----:B------:R-:W1:Y:S01]  /*12a0*/  LDS.64 R42, [UR11+0x8] ;  /* 0x0000080bff2a7984 */ /* 0x000e620008000a00 */
        /* <DEDUP_REMOVED lines=8> */
.L_x_25:
[C---:B------:R-:W-:Y:S01]  /*1330*/  DADD R6, R42.reuse, 2 ;  /* 0x400000002a067429 */ /* 0x040fe20000000000 */
[----:B------:R-:W-:Y:S01]  /*1340*/  BSSY.RECONVERGENT B0, `(.L_x_26) ;  /* 0x000000f000007945 */ /* 0x000fe20003800200 */
[----:B------:R-:W-:-:S06]  /*1350*/  DSETP.NEU.AND P0, PT, R42, RZ, PT ;  /* 0x000000ff2a00722a */ /* 0x000fcc0003f0d000 */
[----:B------:R-:W-:Y:S02]  /*1360*/  FSEL R22, R5, RZ, P0 ;  /* 0x000000ff05167208 */ /* 0x000fe40000000000 */
[----:B------:R-:W-:Y:S02]  /*1370*/  LOP3.LUT R6, R7, 0x7ff00000, RZ, 0xc0, !PT ;  /* 0x7ff0000007067812 */ /* 0x000fe400078ec0ff */
[----:B------:R-:W-:Y:S02]  /*1380*/  FSEL R23, R3, RZ, P0 ;  /* 0x000000ff03177208 */ /* 0x000fe40000000000 */
[----:B------:R-:W-:-:S13]  /*1390*/  ISETP.NE.AND P1, PT, R6, 0x7ff00000, PT ;  /* 0x7ff000000600780c */ /* 0x000fda0003f25270 */
[----:B------:R-:W-:Y:S05]  /*13a0*/  @P1 BRA `(.L_x_27) ;  /* 0x0000000000201947 */ /* 0x000fea0003800000 */
[----:B------:R-:W-:-:S14]  /*13b0*/  DSETP.NAN.AND P0, PT, R42, R42, PT ;  /* 0x0000002a2a00722a */ /* 0x000fdc0003f08000 */
[----:B------:R-:W-:Y:S05]  /*13c0*/  @P0 BRA `(.L_x_28) ;  /* 0x0000000000140947 */ /* 0x000fea0003800000 */
[----:B------:R-:W-:-:S14]  /*13d0*/  DSETP.NEU.AND P0, PT, |R42|, +INF , PT ;  /* 0x7ff000002a00742a */ /* 0x000fdc0003f0d200 */
[----:B------:R-:W-:Y:S05]  /*13e0*/  @P0 BRA `(.L_x_27) ;  /* 0x0000000000100947 */ /* 0x000fea0003800000 */
[----:B------:R-:W-:Y:S02]  /*13f0*/  IMAD.MOV.U32 R22, RZ, RZ, 0x0 ;  /* 0x00000000ff167424 */ /* 0x000fe400078e00ff */
[----:B------:R-:W-:Y:S01]  /*1400*/  IMAD.MOV.U32 R23, RZ, RZ, 0x7ff00000 ;  /* 0x7ff00000ff177424 */ /* 0x000fe200078e00ff */
[----:B------:R-:W-:Y:S06]  /*1410*/  BRA `(.L_x_27) ;  /* 0x0000000000047947 */ /* 0x000fec0003800000 */
.L_x_28:
[----:B------:R-:W-:-:S11]  /*1420*/  DADD R22, R42, 2 ;  /* 0x400000002a167429 */ /* 0x000fd60000000000 */
.L_x_27:
[----:B------:R-:W-:Y:S05]  /*1430*/  BSYNC.RECONVERGENT B0 ;  /* 0x0000000000007941 */ /* 0x000fea0003800200 */
.L_x_26:
[----:B------:R-:W0:Y:S01]  /*1440*/  LDS.64 R24, [UR12+0x8] ;  /* 0x0000080cff187984 */ /* 0x000e220008000a00 */
[----:B------:R-:W-:Y:S01]  /*1450*/  BSSY.RECONVERGENT B0, `(.L_x_29) ;  /* 0x0000007000007945 */ /* 0x000fe20003800200 */
[----:B------:R-:W-:Y:S01]  /*1460*/  IMAD.MOV.U32 R5, RZ, RZ, 0x40000000 ;  /* 0x40000000ff057424 */ /* 0x000fe200078e00ff */
[----:B------:R-:W-:Y:S01]  /*1470*/  MOV R4, 0x14c0 ;  /* 0x000014c000047802 */ /* 0x000fe20000000f00 */
[----:B0-----:R-:W-:-:S08]  /*1480*/  DADD R24, R18, -R24 ;  /* 0x0000000012187229 */ /* 0x001fd00000000818 */
[----:B------:R-:W-:-:S10]  /*1490*/  DADD R6, -RZ, |R24| ;  /* 0x00000000ff067229 */ /* 0x000fd40000000518 */
[----:B------:R-:W-:-:S07]  /*14a0*/  IMAD.MOV.U32 R3, RZ, RZ, R7 ;  /* 0x000000ffff037224 */ /* 0x000fce00078e0007 */
[----:B------:R-:W-:Y:S05]  /*14b0*/  CALL.REL.NOINC `($_Z5accelmPdS_S_S_S_S_S_d$__internal_accurate_pow) ;  /* 0x0000066800487944 */ /* 0x000fea0003c00000 */
[----:B------:R-:W-:Y:S05]  /*14c0*/  BSYNC.RECONVERGENT B0 ;  /* 0x0000000000007941 */ /* 0x000fea0003800200 */
.L_x_29:
        /* <DEDUP_REMOVED lines=15> */
.L_x_32:
[----:B------:R-:W-:-:S11]  /*15c0*/  DADD R4, R24, 2 ;  /* 0x4000000018047429 */ /* 0x000fd60000000000 */
.L_x_31:
[----:B------:R-:W-:Y:S05]  /*15d0*/  BSYNC.RECONVERGENT B0 ;  /* 0x0000000000007941 */ /* 0x000fea0003800200 */
.L_x_30:
[----:B------:R-:W0:Y:S01]  /*15e0*/  LDS.64 R8, [UR13+0x8] ;  /* 0x0000080dff087984 */ /* 0x000e220008000a00 */
[----:B------:R-:W-:Y:S01]  /*15f0*/  UMOV UR24, 0xa0b5ed8d ;  /* 0xa0b5ed8d00187882 */ /* 0x000fe20000000000 */
[----:B------:R-:W-:Y:S01]  /*1600*/  UMOV UR25, 0x3eb0c6f7 ;  /* 0x3eb0c6f700197882 */ /* 0x000fe20000000000 */
[----:B------:R-:W-:Y:S01]  /*1610*/  DSETP.NEU.AND P0, PT, R24, 1, PT ;  /* 0x3ff000001800742a */ /* 0x000fe20003f0d000 */
[----:B------:R-:W-:Y:S01]  /*1620*/  BSSY.RECONVERGENT B0, `(.L_x_33) ;  /* 0x000000f000007945 */ /* 0x000fe20003800200 */
[----:B------:R-:W-:Y:S02]  /*1630*/  DADD R6, R22, UR24 ;  /* 0x0000001816067e29 */ /* 0x000fe40008000000 */
[----:B------:R-:W-:Y:S02]  /*1640*/  DSETP.NEU.AND P1, PT, R42, 1, PT ;  /* 0x3ff000002a00742a */ /* 0x000fe40003f2d000 */
[----:B------:R-:W-:Y:S02]  /*1650*/  FSEL R4, R4, RZ, P0 ;  /* 0x000000ff04047208 */ /* 0x000fe40000000000 */
[----:B------:R-:W-:-:S04]  /*1660*/  FSEL R5, R5, 1.875, P0 ;  /* 0x3ff0000005057808 */ /* 0x000fc80000000000 */
[----:B------:R-:W-:Y:S02]  /*1670*/  FSEL R40, R6, 1.8448616238344715484e-31, P1 ;  /* 0x0c6f7a0b06287808 */ /* 0x000fe40000800000 */
[----:B------:R-:W-:-:S06]  /*1680*/  FSEL R41, R7, 1.8750001192092895508, P1 ;  /* 0x3ff0000107297808 */ /* 0x000fcc0000800000 */
[----:B------:R-:W-:Y:S01]  /*1690*/  DADD R40, R40, R4 ;  /* 0x0000000028287229 */ /* 0x000fe20000000004 */
[----:B------:R-:W-:Y:S01]  /*16a0*/  IMAD.MOV.U32 R5, RZ, RZ, 0x40000000 ;  /* 0x40000000ff057424 */ /* 0x000fe200078e00ff */
[----:B------:R-:W-:Y:S01]  /*16b0*/  MOV R4, 0x1710 ;  /* 0x0000171000047802 */ /* 0x000fe20000000f00 */
[----:B0-----:R-:W-:-:S08]  /*16c0*/  DADD R22, R16, -R8 ;  /* 0x0000000010167229 */ /* 0x001fd00000000808 */
[----:B------:R-:W-:-:S10]  /*16d0*/  DADD R8, -RZ, |R22| ;  /* 0x00000000ff087229 */ /* 0x000fd40000000516 */
[----:B------:R-:W-:Y:S02]  /*16e0*/  IMAD.MOV.U32 R6, RZ, RZ, R8 ;  /* 0x000000ffff067224 */ /* 0x000fe400078e0008 */
[----:B------:R-:W-:-:S07]  /*16f0*/  IMAD.MOV.U32 R3, RZ, RZ, R9 ;  /* 0x000000ffff037224 */ /* 0x000fce00078e0009 */
[----:B------:R-:W-:Y:S05]  /*1700*/  CALL.REL.NOINC `($_Z5accelmPdS_S_S_S_S_S_d$__internal_accurate_pow) ;  /* 0x0000066400b47944 */ /* 0x000fea0003c00000 */
[----:B------:R-:W-:Y:S05]  /*1710*/  BSYNC.RECONVERGENT B0 ;  /* 0x0000000000007941 */ /* 0x000fea0003800200 */
.L_x_33:
        /* <DEDUP_REMOVED lines=15> */
.L_x_36:
[----:B------:R-:W-:-:S11]  /*1810*/  DADD R4, R22, 2 ;  /* 0x4000000016047429 */ /* 0x000fd60000000000 */
.L_x_35:
[----:B------:R-:W-:Y:S05]  /*1820*/  BSYNC.RECONVERGENT B0 ;  /* 0x0000000000007941 */ /* 0x000fea0003800200 */
.L_x_34:
[----:B------:R-:W-:Y:S01]  /*1830*/  DSETP.NEU.AND P0, PT, R22, 1, PT ;  /* 0x3ff000001600742a */ /* 0x000fe20003f0d000 */
[----:B------:R-:W-:Y:S05]  /*1840*/  BSSY.RECONVERGENT B0, `(.L_x_37) ;  /* 0x0000010000007945 */ /* 0x000fea0003800200 */
[----:B------:R-:W-:Y:S02]  /*1850*/  FSEL R4, R4, RZ, P0 ;  /* 0x000000ff04047208 */ /* 0x000fe40000000000 */
[----:B------:R-:W-:-:S06]  /*1860*/  FSEL R5, R5, 1.875, P0 ;  /* 0x3ff0000005057808 */ /* 0x000fcc0000000000 */
[----:B------:R-:W-:-:S08]  /*1870*/  DADD R40, R40, R4 ;  /* 0x0000000028287229 */ /* 0x000fd00000000004 */
[----:B------:R-:W-:-:S14]  /*1880*/  DSETP.NEU.AND P0, PT, R40, RZ, PT ;  /* 0x000000ff2800722a */ /* 0x000fdc0003f0d000 */
[----:B------:R-:W-:Y:S05]  /*1890*/  @!P0 BRA `(.L_x_38) ;  /* 0x0000000000248947 */ /* 0x000fea0003800000 */
[----:B------:R-:W-:Y:S01]  /*18a0*/  DADD R6, -RZ, |R40| ;  /* 0x00000000ff067229 */ /* 0x000fe20000000528 */
[----:B------:R-:W-:Y:S01]  /*18b0*/  ISETP.GE.AND P2, PT, R41, RZ, PT ;  /* 0x000000ff2900720c */ /* 0x000fe20003f46270 */
[----:B------:R-:W-:Y:S01]  /*18c0*/  IMAD.MOV.U32 R5, RZ, RZ, 0x3ff80000 ;  /* 0x3ff80000ff057424 */ /* 0x000fe200078e00ff */
[----:B------:R-:W-:-:S07]  /*18d0*/  MOV R4, 0x1900 ;  /* 0x0000190000047802 */ /* 0x000fce0000000f00 */
[----:B------:R-:W-:-:S07]  /*18e0*/  IMAD.MOV.U32 R3, RZ, RZ, R7 ;  /* 0x000000ffff037224 */ /* 0x000fce00078e0007 */
[----:B------:R-:W-:Y:S05]  /*18f0*/  CALL.REL.NOINC `($_Z5accelmPdS_S_S_S_S_S_d$__internal_accurate_pow) ;  /* 0x0000066400387944 */ /* 0x000fea0003c00000 */
[----:B------:R-:W-:Y:S02]  /*1900*/  FSEL R4, R5, RZ, P2 ;  /* 0x000000ff05047208 */ /* 0x000fe40001000000 */
[----:B------:R-:W-:Y:S01]  /*1910*/  FSEL R5, R3, -QNAN , P2 ;  /* 0xfff8000003057808 */ /* 0x000fe20001000000 */
[----:B------:R-:W-:Y:S06]  /*1920*/  BRA `(.L_x_39) ;  /* 0x0000000000047947 */ /* 0x000fec0003800000 */
.L_x_38:
[----:B------:R-:W-:-:S07]  /*1930*/  CS2R R4, SRZ ;  /* 0x0000000000047805 */ /* 0x000fce000001ff00 */
.L_x_39:
[----:B------:R-:W-:Y:S05]  /*1940*/  BSYNC.RECONVERGENT B0 ;  /* 0x0000000000007941 */ /* 0x000fea0003800200 */
.L_x_37:
[----:B------:R-:W-:Y:S01]  /*1950*/  DADD R6, R40, 1.5 ;  /* 0x3ff8000028067429 */ /* 0x000fe20000000000 */
[----:B------:R-:W-:Y:S09]  /*1960*/  BSSY.RECONVERGENT B0, `(.L_x_40) ;  /* 0x000000c000007945 */ /* 0x000ff20003800200 */
[----:B------:R-:W-:-:S04]  /*1970*/  LOP3.LUT R6, R7, 0x7ff00000, RZ, 0xc0, !PT ;  /* 0x7ff0000007067812 */ /* 0x000fc800078ec0ff */
        /* <DEDUP_REMOVED lines=9> */
.L_x_42:
[----:B------:R-:W-:-:S11]  /*1a10*/  DADD R4, R40, 1.5 ;  /* 0x3ff8000028047429 */ /* 0x000fd60000000000 */
.L_x_41:
[----:B------:R-:W-:Y:S05]  /*1a20*/  BSYNC.RECONVERGENT B0 ;  /* 0x0000000000007941 */ /* 0x000fea0003800200 */
.L_x_40:
[----:B------:R-:W-:Y:S01]  /*1a30*/  DSETP.NEU.AND P0, PT, R40, 1, PT ;  /* 0x3ff000002800742a */ /* 0x000fe20003f0d000 */
[----:B------:R-:W0:Y:S01]  /*1a40*/  LDS.64 R38, [UR14+0x8] ;  /* 0x0000080eff267984 */ /* 0x000e220008000a00 */
[----:B------:R-:W-:Y:S04]  /*1a50*/  BSSY.RECONVERGENT B1, `(.L_x_43) ;  /* 0x0000019000017945 */ /* 0x000fe80003800200 */
[----:B------:R-:W-:Y:S02]  /*1a60*/  FSEL R41, R5, 1.875, P0 ;  /* 0x3ff0000005297808 */ /* 0x000fe40000000000 */
[----:B------:R-:W-:Y:S01]  /*1a70*/  FSEL R40, R4, RZ, P0 ;  /* 0x000000ff04287208 */ /* 0x000fe20000000000 */
[----:B------:R-:W-:Y:S01]  /*1a80*/  IMAD.MOV.U32 R4, RZ, RZ, 0x1 ;  /* 0x00000001ff047424 */ /* 0x000fe200078e00ff */
[----:B------:R-:W1:Y:S05]  /*1a90*/  MUFU.RCP64H R5, R41 ;  /* 0x0000002900057308 */ /* 0x000e6a0000001800 */
[----:B-1----:R-:W-:-:S08]  /*1aa0*/  DFMA R6, -R40, R4, 1 ;  /* 0x3ff000002806742b */ /* 0x002fd00000000104 */
[----:B------:R-:W-:Y:S02]  /*1ab0*/  DFMA R6, R6, R6, R6 ;  /* 0x000000060606722b */ /* 0x000fe40000000006 */
[----:B0-----:R-:W-:-:S06]  /*1ac0*/  DMUL R42, R42, R38 ;  /* 0x000000262a2a7228 */ /* 0x001fcc0000000000 */
[----:B------:R-:W-:-:S08]  /*1ad0*/  DFMA R6, R4, R6, R4 ;  /* 0x000000060406722b */ /* 0x000fd00000000004 */
[----:B------:R-:W-:Y:S01]  /*1ae0*/  DFMA R4, -R40, R6, 1 ;  /* 0x3ff000002804742b */ /* 0x000fe20000000106 */
[----:B------:R-:W-:-:S07]  /*1af0*/  FSETP.GEU.AND P1, PT, |R43|, 6.5827683646048100446e-37, PT ;  /* 0x036000002b00780b */ /* 0x000fce0003f2e200 */
        /* <DEDUP_REMOVED lines=14> */
.L_x_44:
[----:B------:R-:W-:Y:S05]  /*1be0*/  BSYNC.RECONVERGENT B1 ;  /* 0x0000000000017941 */ /* 0x000fea0003800200 */
.L_x_43:
        /* <DEDUP_REMOVED lines=25> */
.L_x_46:
[----:B------:R-:W-:Y:S05]  /*1d80*/  BSYNC.RECONVERGENT B1 ;  /* 0x0000000000017941 */ /* 0x000fea0003800200 */
.L_x_45:
        /* <DEDUP_REMOVED lines=24> */
.L_x_48:
[----:B------:R-:W-:Y:S05]  /*1f10*/  BSYNC.RECONVERGENT B1 ;  /* 0x0000000000017941 */ /* 0x000fea0003800200 */
.L_x_47:
[----:B------:R-:W-:-:S11]  /*1f20*/  DADD R14, R14, -R6 ;  /* 0x000000000e0e7229 */ /* 0x000fd60000000806 */
.L_x_24:
        /* <DEDUP_REMOVED lines=14> */
.L_x_50:
        /* <DEDUP_REMOVED lines=15> */
.L_x_53:
[----:B------:R-:W-:-:S11]  /*2100*/  DADD R22, R42, 2 ;  /* 0x400000002a167429 */ /* 0x000fd60000000000 */
.L_x_52:
[----:B------:R-:W-:Y:S05]  /*2110*/  BSYNC.RECONVERGENT B0 ;  /* 0x0000000000007941 */ /* 0x000fea0003800200 */
.L_x_51:
        /* <DEDUP_REMOVED lines=9> */
.L_x_54:
        /* <DEDUP_REMOVED lines=15> */
.L_x_57:
[----:B------:R-:W-:-:S11]  /*22a0*/  DADD R4, R24, 2 ;  /* 0x4000000018047429 */ /* 0x000fd60000000000 */
.L_x_56:
[----:B------:R-:W-:Y:S05]  /*22b0*/  BSYNC.RECONVERGENT B0 ;  /* 0x0000000000007941 */ /* 0x000fea0003800200 */
.L_x_55:
        /* <DEDUP_REMOVED lines=20> */
.L_x_58:
        /* <DEDUP_REMOVED lines=15> */
.L_x_61:
[----:B------:R-:W-:-:S11]  /*24f0*/  DADD R4, R22, 2 ;  /* 0x4000000016047429 */ /* 0x000fd60000000000 */
.L_x_60:
[----:B------:R-:W-:Y:S05]  /*2500*/  BSYNC.RECONVERGENT B0 ;  /* 0x0000000000007941 */ /* 0x000fea0003800200 */
.L_x_59:
        /* <DEDUP_REMOVED lines=16> */
.L_x_63:
[----:B------:R-:W-:-:S07]  /*2610*/  CS2R R4, SRZ ;  /* 0x0000000000047805 */ /* 0x000fce000001ff00 */
.L_x_64:
[----:B------:R-:W-:Y:S05]  /*2620*/  BSYNC.RECONVERGENT B0 ;  /* 0x0000000000007941 */ /* 0x000fea0003800200 */
.L_x_62:
        /* <DEDUP_REMOVED lines=12> */
.L_x_67:
[----:B------:R-:W-:-:S11]  /*26f0*/  DADD R4, R40, 1.5 ;  /* 0x3ff8000028047429 */ /* 0x000fd60000000000 */
.L_x_66:
[----:B------:R-:W-:Y:S05]  /*2700*/  BSYNC.RECONVERGENT B0 ;  /* 0x0000000000007941 */ /* 0x000fea0003800200 */
.L_x_65:
        /* <DEDUP_REMOVED lines=27> */
.L_x_69:
[----:B------:R-:W-:Y:S05]  /*28c0*/  BSYNC.RECONVERGENT B1 ;  /* 0x0000000000017941 */ /* 0x000fea0003800200 */
.L_x_68:
        /* <DEDUP_REMOVED lines=25> */
.L_x_71:
[----:B------:R-:W-:Y:S05]  /*2a60*/  BSYNC.RECONVERGENT B1 ;  /* 0x0000000000017941 */ /* 0x000fea0003800200 */
.L_x_70:
        /* <DEDUP_REMOVED lines=24> */
.L_x_73:
[----:B------:R-:W-:Y:S05]  /*2bf0*/  BSYNC.RECONVERGENT B1 ;  /* 0x0000000000017941 */ /* 0x000fea0003800200 */
.L_x_72:
[----:B------:R-:W-:-:S11]  /*2c00*/  DADD R14, R14, -R6 ;  /* 0x000000000e0e7229 */ /* 0x000fd60000000806 */
.L_x_49:
        /* <DEDUP_REMOVED lines=14> */
.L_x_75:
        /* <DEDUP_REMOVED lines=15> */
.L_x_78:
[----:B------:R-:W-:-:S11]  /*2de0*/  DADD R22, R42, 2 ;  /* 0x400000002a167429 */ /* 0x000fd60000000000 */
.L_x_77:
[----:B------:R-:W-:Y:S05]  /*2df0*/  BSYNC.RECONVERGENT B0 ;  /* 0x0000000000007941 */ /* 0x000fea0003800200 */
.L_x_76:
        /* <DEDUP_REMOVED lines=9> */
.L_x_79:
        /* <DEDUP_REMOVED lines=15> */
.L_x_82:
[----:B------:R-:W-:-:S11]  /*2f80*/  DADD R4, R24, 2 ;  /* 0x4000000018047429 */ /* 0x000fd60000000000 */
.L_x_81:
[----:B------:R-:W-:Y:S05]  /*2f90*/  BSYNC.RECONVERGENT B0 ;  /* 0x0000000000007941 */ /* 0x000fea0003800200 */
.L_x_80:
        /* <DEDUP_REMOVED lines=20> */
.L_x_83:
        /* <DEDUP_REMOVED lines=15> */
.L_x_86:
[----:B------:R-:W-:-:S11]  /*31d0*/  DADD R4, R22, 2 ;  /* 0x4000000016047429 */ /* 0x000fd60000000000 */
.L_x_85:
[----:B------:R-:W-:Y:S05]  /*31e0*/  BSYNC.RECONVERGENT B0 ;  /* 0x0000000000007941 */ /* 0x000fea0003800200 */
.L_x_84:
        /* <DEDUP_REMOVED lines=16> */
.L_x_88:
[----:B------:R-:W-:-:S07]  /*32f0*/  CS2R R4, SRZ ;  /* 0x0000000000047805 */ /* 0x000fce000001ff00 */
.L_x_89:
[----:B------:R-:W-:Y:S05]  /*3300*/  BSYNC.RECONVERGENT B0 ;  /* 0x0000000000007941 */ /* 0x000fea0003800200 */
.L_x_87:
        /* <DEDUP_REMOVED lines=12> */
.L_x_92:
[----:B------:R-:W-:-:S11]  /*33d0*/  DADD R4, R40, 1.5 ;  /* 0x3ff8000028047429 */ /* 0x000fd60000000000 */
.L_x_91:
[----:B------:R-:W-:Y:S05]  /*33e0*/  BSYNC.RECONVERGENT B0 ;  /* 0x0000000000007941 */ /* 0x000fea0003800200 */
.L_x_90:
        /* <DEDUP_REMOVED lines=27> */
.L_x_94:
[----:B------:R-:W-:Y:S05]  /*35a0*/  BSYNC.RECONVERGENT B1 ;  /* 0x0000000000017941 */ /* 0x000fea0003800200 */
.L_x_93:
        /* <DEDUP_REMOVED lines=25> */
.L_x_96:
[----:B------:R-:W-:Y:S05]  /*3740*/  BSYNC.RECONVERGENT B1 ;  /* 0x0000000000017941 */ /* 0x000fea0003800200 */
.L_x_95:
        /* <DEDUP_REMOVED lines=24> */
.L_x_98:
[----:B------:R-:W-:Y:S05]  /*38d0*/  BSYNC.RECONVERGENT B1 ;  /* 0x0000000000017941 */ /* 0x000fea0003800200 */
.L_x_97:
[----:B------:R-:W-:-:S11]  /*38e0*/  DADD R14, R14, -R6 ;  /* 0x000000000e0e7229 */ /* 0x000fd60000000806 */
.L_x_74:
        /* <DEDUP_REMOVED lines=14> */
.L_x_100:
        /* <DEDUP_REMOVED lines=15> */
.L_x_103:
[----:B------:R-:W-:-:S11]  /*3ac0*/  DADD R22, R42, 2 ;  /* 0x400000002a167429 */ /* 0x000fd60000000000 */
.L_x_102:
[----:B------:R-:W-:Y:S05]  /*3ad0*/  BSYNC.RECONVERGENT B0 ;  /* 0x0000000000007941 */ /* 0x000fea0003800200 */
.L_x_101:
        /* <DEDUP_REMOVED lines=9> */
.L_x_104:
        /* <DEDUP_REMOVED lines=15> */
.L_x_107:
[----:B------:R-:W-:-:S11]  /*3c60*/  DADD R4, R24, 2 ;  /* 0x4000000018047429 */ /* 0x000fd60000000000 */
.L_x_106:
[----:B------:R-:W-:Y:S05]  /*3c70*/  BSYNC.RECONVERGENT B0 ;  /* 0x0000000000007941 */ /* 0x000fea0003800200 */
.L_x_105:
        /* <DEDUP_REMOVED lines=20> */
.L_x_108:
        /* <DEDUP_REMOVED lines=15> */
.L_x_111:
[----:B------:R-:W-:-:S11]  /*3eb0*/  DADD R4, R22, 2 ;  /* 0x4000000016047429 */ /* 0x000fd60000000000 */
.L_x_110:
[----:B------:R-:W-:Y:S05]  /*3ec0*/  BSYNC.RECONVERGENT B0 ;  /* 0x0000000000007941 */ /* 0x000fea0003800200 */
.L_x_109:
        /* <DEDUP_REMOVED lines=16> */
.L_x_113:
[----:B------:R-:W-:-:S07]  /*3fd0*/  CS2R R4, SRZ ;  /* 0x0000000000047805 */ /* 0x000fce000001ff00 */
.L_x_114:
[----:B------:R-:W-:Y:S05]  /*3fe0*/  BSYNC.RECONVERGENT B0 ;  /* 0x0000000000007941 */ /* 0x000fea0003800200 */
.L_x_112:
        /* <DEDUP_REMOVED lines=12> */
.L_x_117:
[----:B------:R-:W-:-:S11]  /*40b0*/  DADD R4, R40, 1.5 ;  /* 0x3ff8000028047429 */ /* 0x000fd60000000000 */
.L_x_116:
[----:B------:R-:W-:Y:S05]  /*40c0*/  BSYNC.RECONVERGENT B0 ;  /* 0x0000000000007941 */ /* 0x000fea0003800200 */
.L_x_115:
        /* <DEDUP_REMOVED lines=27> */
.L_x_119:
[----:B------:R-:W-:Y:S05]  /*4280*/  BSYNC.RECONVERGENT B1 ;  /* 0x0000000000017941 */ /* 0x000fea0003800200 */
.L_x_118:
        /* <DEDUP_REMOVED lines=25> */
.L_x_121:
[----:B------:R-:W-:Y:S05]  /*4420*/  BSYNC.RECONVERGENT B1 ;  /* 0x0000000000017941 */ /* 0x000fea0003800200 */
.L_x_120:
        /* <DEDUP_REMOVED lines=24> */
.L_x_123:
[----:B------:R-:W-:Y:S05]  /*45b0*/  BSYNC.RECONVERGENT B1 ;  /* 0x0000000000017941 */ /* 0x000fea0003800200 */
.L_x_122:
[----:B------:R-:W-:-:S11]  /*45c0*/  DADD R14, R14, -R6 ;  /* 0x000000000e0e7229 */ /* 0x000fd60000000806 */
.L_x_99:
        /* <DEDUP_REMOVED lines=14> */
.L_x_125:
        /* <DEDUP_REMOVED lines=15> */
.L_x_128:
[----:B------:R-:W-:-:S11]  /*47a0*/  DADD R22, R42, 2 ;  /* 0x400000002a167429 */ /* 0x000fd60000000000 */
.L_x_127:
[----:B------:R-:W-:Y:S05]  /*47b0*/  BSYNC.RECONVERGENT B0 ;  /* 0x0000000000007941 */ /* 0x000fea0003800200 */
.L_x_126:
        /* <DEDUP_REMOVED lines=9> */
.L_x_129:
        /* <DEDUP_REMOVED lines=15> */
.L_x_132:
[----:B------:R-:W-:-:S11]  /*4940*/  DADD R4, R24, 2 ;  /* 0x4000000018047429 */ /* 0x000fd60000000000 */
.L_x_131:
[----:B------:R-:W-:Y:S05]  /*4950*/  BSYNC.RECONVERGENT B0 ;  /* 0x0000000000007941 */ /* 0x000fea0003800200 */
.L_x_130:
        /* <DEDUP_REMOVED lines=20> */
.L_x_133:
        /* <DEDUP_REMOVED lines=15> */
.L_x_136:
[----:B------:R-:W-:-:S11]  /*4b90*/  DADD R4, R22, 2 ;  /* 0x4000000016047429 */ /* 0x000fd60000000000 */
.L_x_135:
[----:B------:R-:W-:Y:S05]  /*4ba0*/  BSYNC.RECONVERGENT B0 ;  /* 0x0000000000007941 */ /* 0x000fea0003800200 */
.L_x_134:
        /* <DEDUP_REMOVED lines=16> */
.L_x_138:
[----:B------:R-:W-:-:S07]  /*4cb0*/  CS2R R4, SRZ ;  /* 0x0000000000047805 */ /* 0x000fce000001ff00 */
.L_x_139:
[----:B------:R-:W-:Y:S05]  /*4cc0*/  BSYNC.RECONVERGENT B0 ;  /* 0x0000000000007941 */ /* 0x000fea0003800200 */
.L_x_137:
        /* <DEDUP_REMOVED lines=12> */
.L_x_142:
[----:B------:R-:W-:-:S11]  /*4d90*/  DADD R4, R40, 1.5 ;  /* 0x3ff8000028047429 */ /* 0x000fd60000000000 */
.L_x_141:
[----:B------:R-:W-:Y:S05]  /*4da0*/  BSYNC.RECONVERGENT B0 ;  /* 0x0000000000007941 */ /* 0x000fea0003800200 */
.L_x_140:
        /* <DEDUP_REMOVED lines=27> */
.L_x_144:
[----:B------:R-:W-:Y:S05]  /*4f60*/  BSYNC.RECONVERGENT B1 ;  /* 0x0000000000017941 */ /* 0x000fea0003800200 */
.L_x_143:
        /* <DEDUP_REMOVED lines=25> */
.L_x_146:
[----:B------:R-:W-:Y:S05]  /*5100*/  BSYNC.RECONVERGENT B1 ;  /* 0x0000000000017941 */ /* 0x000fea0003800200 */
.L_x_145:
        /* <DEDUP_REMOVED lines=24> */
.L_x_148:
[----:B------:R-:W-:Y:S05]  /*5290*/  BSYNC.RECONVERGENT B1 ;  /* 0x0000000000017941 */ /* 0x000fea0003800200 */
.L_x_147:
[----:B------:R-:W-:-:S11]  /*52a0*/  DADD R14, R14, -R6 ;  /* 0x000000000e0e7229 */ /* 0x000fd60000000806 */
.L_x_124:
        /* <DEDUP_REMOVED lines=14> */
.L_x_150:
        /* <DEDUP_REMOVED lines=15> */
.L_x_153:
[----:B------:R-:W-:-:S11]  /*5480*/  DADD R22, R42, 2 ;  /* 0x400000002a167429 */ /* 0x000fd60000000000 */
.L_x_152:
[----:B------:R-:W-:Y:S05]  /*5490*/  BSYNC.RECONVERGENT B0 ;  /* 0x0000000000007941 */ /* 0x000fea0003800200 */
.L_x_151:
        /* <DEDUP_REMOVED lines=9> */
.L_x_154:
        /* <DEDUP_REMOVED lines=15> */
.L_x_157:
[----:B------:R-:W-:-:S11]  /*5620*/  DADD R4, R24, 2 ;  /* 0x4000000018047429 */ /* 0x000fd60000000000 */
.L_x_156:
[----:B------:R-:W-:Y:S05]  /*5630*/  BSYNC.RECONVERGENT B0 ;  /* 0x0000000000007941 */ /* 0x000fea0003800200 */
.L_x_155:
        /* <DEDUP_REMOVED lines=20> */
.L_x_158:
        /* <DEDUP_REMOVED lines=15> */
.L_x_161:
[----:B------:R-:W-:-:S11]  /*5870*/  DADD R4, R22, 2 ;  /* 0x4000000016047429 */ /* 0x000fd60000000000 */
.L_x_160:
[----:B------:R-:W-:Y:S05]  /*5880*/  BSYNC.RECONVERGENT B0 ;  /* 0x0000000000007941 */ /* 0x000fea0003800200 */
.L_x_159:
        /* <DEDUP_REMOVED lines=16> */
.L_x_163:
[----:B------:R-:W-:-:S07]  /*5990*/  CS2R R4, SRZ ;  /* 0x0000000000047805 */ /* 0x000fce000001ff00 */
.L_x_164:
[----:B------:R-:W-:Y:S05]  /*59a0*/  BSYNC.RECONVERGENT B0 ;  /* 0x0000000000007941 */ /* 0x000fea0003800200 */
.L_x_162:
        /* <DEDUP_REMOVED lines=12> */
.L_x_167:
[----:B------:R-:W-:-:S11]  /*5a70*/  DADD R4, R40, 1.5 ;  /* 0x3ff8000028047429 */ /* 0x000fd60000000000 */
.L_x_166:
[----:B------:R-:W-:Y:S05]  /*5a80*/  BSYNC.RECONVERGENT B0 ;  /* 0x0000000000007941 */ /* 0x000fea0003800200 */
.L_x_165:
        /* <DEDUP_REMOVED lines=27> */
.L_x_169:
[----:B------:R-:W-:Y:S05]  /*5c40*/  BSYNC.RECONVERGENT B1 ;  /* 0x0000000000017941 */ /* 0x000fea0003800200 */
.L_x_168:
        /* <DEDUP_REMOVED lines=25> */
.L_x_171:
[----:B------:R-:W-:Y:S05]  /*5de0*/  BSYNC.RECONVERGENT B1 ;  /* 0x0000000000017941 */ /* 0x000fea0003800200 */
.L_x_170:
        /* <DEDUP_REMOVED lines=24> */
.L_x_173:
[----:B------:R-:W-:Y:S05]  /*5f70*/  BSYNC.RECONVERGENT B1 ;  /* 0x0000000000017941 */ /* 0x000fea0003800200 */
.L_x_172:
[----:B------:R-:W-:-:S11]  /*5f80*/  DADD R14, R14, -R6 ;  /* 0x000000000e0e7229 */ /* 0x000fd60000000806 */
.L_x_149:
        /* <DEDUP_REMOVED lines=14> */
.L_x_175:
        /* <DEDUP_REMOVED lines=15> */
.L_x_178:
[----:B------:R-:W-:-:S11]  /*6160*/  DADD R22, R42, 2 ;  /* 0x400000002a167429 */ /* 0x000fd60000000000 */
.L_x_177:
[----:B------:R-:W-:Y:S05]  /*6170*/  BSYNC.RECONVERGENT B0 ;  /* 0x0000000000007941 */ /* 0x000fea0003800200 */
.L_x_176:
        /* <DEDUP_REMOVED lines=9> */
.L_x_179:
        /* <DEDUP_REMOVED lines=15> */
.L_x_182:
[----:B------:R-:W-:-:S11]  /*6300*/  DADD R4, R24, 2 ;  /* 0x4000000018047429 */ /* 0x000fd60000000000 */
.L_x_181:
[----:B------:R-:W-:Y:S05]  /*6310*/  BSYNC.RECONVERGENT B0 ;  /* 0x0000000000007941 */ /* 0x000fea0003800200 */
.L_x_180:
        /* <DEDUP_REMOVED lines=20> */
.L_x_183:
        /* <DEDUP_REMOVED lines=15> */
.L_x_186:
[----:B------:R-:W-:-:S11]  /*6550*/  DADD R4, R22, 2 ;  /* 0x4000000016047429 */ /* 0x000fd60000000000 */
.L_x_185:
[----:B------:R-:W-:Y:S05]  /*6560*/  BSYNC.RECONVERGENT B0 ;  /* 0x0000000000007941 */ /* 0x000fea0003800200 */
.L_x_184:
        /* <DEDUP_REMOVED lines=16> */
.L_x_188:
[----:B------:R-:W-:-:S07]  /*6670*/  CS2R R4, SRZ ;  /* 0x0000000000047805 */ /* 0x000fce000001ff00 */
.L_x_189:
[----:B------:R-:W-:Y:S05]  /*6680*/  BSYNC.RECONVERGENT B0 ;  /* 0x0000000000007941 */ /* 0x000fea0003800200 */
.L_x_187:
        /* <DEDUP_REMOVED lines=12> */
.L_x_192:
[----:B------:R-:W-:-:S11]  /*6750*/  DADD R4, R40, 1.5 ;  /* 0x3ff8000028047429 */ /* 0x000fd60000000000 */
.L_x_191:
[----:B------:R-:W-:Y:S05]  /*6760*/  BSYNC.RECONVERGENT B0 ;  /* 0x0000000000007941 */ /* 0x000fea0003800200 */
.L_x_190:
        /* <DEDUP_REMOVED lines=27> */
.L_x_194:
[----:B------:R-:W-:Y:S05]  /*6920*/  BSYNC.RECONVERGENT B1 ;  /* 0x0000000000017941 */ /* 0x000fea0003800200 */
.L_x_193:
        /* <DEDUP_REMOVED lines=25> */
.L_x_196:
[----:B------:R-:W-:Y:S05]  /*6ac0*/  BSYNC.RECONVERGENT B1 ;  /* 0x0000000000017941 */ /* 0x000fea0003800200 */
.L_x_195:
        /* <DEDUP_REMOVED lines=24> */
.L_x_198:
[----:B------:R-:W-:Y:S05]  /*6c50*/  BSYNC.RECONVERGENT B1 ;  /* 0x0000000000017941 */ /* 0x000fea0003800200 */
.L_x_197:
[----:B------:R-:W-:-:S11]  /*6c60*/  DADD R14, R14, -R6 ;  /* 0x000000000e0e7229 */ /* 0x000fd60000000806 */
.L_x_174:
        /* <DEDUP_REMOVED lines=14> */
.L_x_200:
        /* <DEDUP_REMOVED lines=15> */
.L_x_203:
[----:B------:R-:W-:-:S11]  /*6e40*/  DADD R22, R42, 2 ;  /* 0x400000002a167429 */ /* 0x000fd60000000000 */
.L_x_202:
[----:B------:R-:W-:Y:S05]  /*6e50*/  BSYNC.RECONVERGENT B0 ;  /* 0x0000000000007941 */ /* 0x000fea0003800200 */
.L_x_201:
        /* <DEDUP_REMOVED lines=9> */
.L_x_204:
        /* <DEDUP_REMOVED lines=15> */
.L_x_207:
[----:B------:R-:W-:-:S11]  /*6fe0*/  DADD R4, R24, 2 ;  /* 0x4000000018047429 */ /* 0x000fd60000000000 */
.L_x_206:
[----:B------:R-:W-:Y:S05]  /*6ff0*/  BSYNC.RECONVERGENT B0 ;  /* 0x0000000000007941 */ /* 0x000fea0003800200 */
.L_x_205:
        /* <DEDUP_REMOVED lines=20> */
.L_x_208:
        /* <DEDUP_REMOVED lines=15> */
.L_x_211:
[----:B------:R-:W-:-:S11]  /*7230*/  DADD R4, R22, 2 ;  /* 0x4000000016047429 */ /* 0x000fd60000000000 */
.L_x_210:
[----:B------:R-:W-:Y:S05]  /*7240*/  BSYNC.RECONVERGENT B0 ;  /* 0x0000000000007941 */ /* 0x000fea0003800200 */
.L_x_209:
        /* <DEDUP_REMOVED lines=16> */
.L_x_213:
[----:B------:R-:W-:-:S07]  /*7350*/  CS2R R4, SRZ ;  /* 0x0000000000047805 */ /* 0x000fce000001ff00 */
.L_x_214:
[----:B------:R-:W-:Y:S05]  /*7360*/  BSYNC.RECONVERGENT B0 ;  /* 0x0000000000007941 */ /* 0x000fea0003800200 */
.L_x_212:
        /* <DEDUP_REMOVED lines=12> */
.L_x_217:
[----:B------:R-:W-:-:S11]  /*7430*/  DADD R4, R40, 1.5 ;  /* 0x3ff8000028047429 */ /* 0x000fd60000000000 */
.L_x_216:
[----:B------:R-:W-:Y:S05]  /*7440*/  BSYNC.RECONVERGENT B0 ;  /* 0x0000000000007941 */ /* 0x000fea0003800200 */
.L_x_215:
        /* <DEDUP_REMOVED lines=27> */
.L_x_219:
[----:B------:R-:W-:Y:S05]  /*7600*/  BSYNC.RECONVERGENT B1 ;  /* 0x0000000000017941 */ /* 0x000fea0003800200 */
.L_x_218:
        /* <DEDUP_REMOVED lines=25> */
.L_x_221:
[----:B------:R-:W-:Y:S05]  /*77a0*/  BSYNC.RECONVERGENT B1 ;  /* 0x0000000000017941 */ /* 0x000fea0003800200 */
.L_x_220:
        /* <DEDUP_REMOVED lines=24> */
.L_x_223:
[----:B------:R-:W-:Y:S05]  /*7930*/  BSYNC.RECONVERGENT B1 ;  /* 0x0000000000017941 */ /* 0x000fea0003800200 */
.L_x_222:
[----:B------:R-:W-:-:S11]  /*7940*/  DADD R14, R14, -R6 ;  /* 0x000000000e0e7229 */ /* 0x000fd60000000806 */
.L_x_199:
        /* <DEDUP_REMOVED lines=14> */
.L_x_225:
        /* <DEDUP_REMOVED lines=15> */
.L_x_228:
[----:B------:R-:W-:-:S11]  /*7b20*/  DADD R22, R42, 2 ;  /* 0x400000002a167429 */ /* 0x000fd60000000000 */
.L_x_227:
[----:B------:R-:W-:Y:S05]  /*7b30*/  BSYNC.RECONVERGENT B0 ;  /* 0x0000000000007941 */ /* 0x000fea0003800200 */
.L_x_226:
        /* <DEDUP_REMOVED lines=9> */
.L_x_229:
        /* <DEDUP_REMOVED lines=15> */
.L_x_232:
[----:B------:R-:W-:-:S11]  /*7cc0*/  DADD R4, R24, 2 ;  /* 0x4000000018047429 */ /* 0x000fd60000000000 */
.L_x_231:
[----:B------:R-:W-:Y:S05]  /*7cd0*/  BSYNC.RECONVERGENT B0 ;  /* 0x0000000000007941 */ /* 0x000fea0003800200 */
.L_x_230:
        /* <DEDUP_REMOVED lines=20> */
.L_x_233:
        /* <DEDUP_REMOVED lines=15> */
.L_x_236:
[----:B------:R-:W-:-:S11]  /*7f10*/  DADD R4, R22, 2 ;  /* 0x4000000016047429 */ /* 0x000fd60000000000 */
.L_x_235:
[----:B------:R-:W-:Y:S05]  /*7f20*/  BSYNC.RECONVERGENT B0 ;  /* 0x0000000000007941 */ /* 0x000fea0003800200 */
.L_x_234:
        /* <DEDUP_REMOVED lines=16> */
.L_x_238:
[----:B------:R-:W-:-:S07]  /*8030*/  CS2R R4, SRZ ;  /* 0x0000000000047805 */ /* 0x000fce000001ff00 */
.L_x_239:
[----:B------:R-:W-:Y:S05]  /*8040*/  BSYNC.RECONVERGENT B0 ;  /* 0x0000000000007941 */ /* 0x000fea0003800200 */
.L_x_237:
        /* <DEDUP_REMOVED lines=12> */
.L_x_242:
[----:B------:R-:W-:-:S11]  /*8110*/  DADD R4, R40, 1.5 ;  /* 0x3ff8000028047429 */ /* 0x000fd60000000000 */
.L_x_241:
[----:B------:R-:W-:Y:S05]  /*8120*/  BSYNC.RECONVERGENT B0 ;  /* 0x0000000000007941 */ /* 0x000fea0003800200 */
.L_x_240:
        /* <DEDUP_REMOVED lines=27> */
.L_x_244:
[----:B------:R-:W-:Y:S05]  /*82e0*/  BSYNC.RECONVERGENT B1 ;  /* 0x0000000000017941 */ /* 0x000fea0003800200 */
.L_x_243:
        /* <DEDUP_REMOVED lines=25> */
.L_x_246:
[----:B------:R-:W-:Y:S05]  /*8480*/  BSYNC.RECONVERGENT B1 ;  /* 0x0000000000017941 */ /* 0x000fea0003800200 */
.L_x_245:
        /* <DEDUP_REMOVED lines=24> */
.L_x_248:
[----:B------:R-:W-:Y:S05]  /*8610*/  BSYNC.RECONVERGENT B1 ;  /* 0x0000000000017941 */ /* 0x000fea0003800200 */
.L_x_247:
[----:B------:R-:W-:-:S11]  /*8620*/  DADD R14, R14, -R6 ;  /* 0x000000000e0e7229 */ /* 0x000fd60000000806 */
.L_x_224:
        /* <DEDUP_REMOVED lines=14> */
.L_x_250:
        /* <DEDUP_REMOVED lines=15> */
.L_x_253:
[----:B------:R-:W-:-:S11]  /*8800*/  DADD R22, R42, 2 ;  /* 0x400000002a167429 */ /* 0x000fd60000000000 */
.L_x_252:
[----:B------:R-:W-:Y:S05]  /*8810*/  BSYNC.RECONVERGENT B0 ;  /* 0x0000000000007941 */ /* 0x000fea0003800200 */
.L_x_251:
        /* <DEDUP_REMOVED lines=9> */
.L_x_254:
        /* <DEDUP_REMOVED lines=15> */
.L_x_257:
[----:B------:R-:W-:-:S11]  /*89a0*/  DADD R4, R24, 2 ;  /* 0x4000000018047429 */ /* 0x000fd60000000000 */
.L_x_256:
[----:B------:R-:W-:Y:S05]  /*89b0*/  BSYNC.RECONVERGENT B0 ;  /* 0x0000000000007941 */ /* 0x000fea0003800200 */
.L_x_255:
        /* <DEDUP_REMOVED lines=20> */
.L_x_258:
        /* <DEDUP_REMOVED lines=15> */
.L_x_261:
[----:B------:R-:W-:-:S11]  /*8bf0*/  DADD R4, R22, 2 ;  /* 0x4000000016047429 */ /* 0x000fd60000000000 */
.L_x_260:
[----:B------:R-:W-:Y:S05]  /*8c00*/  BSYNC.RECONVERGENT B0 ;  /* 0x0000000000007941 */ /* 0x000fea0003800200 */
.L_x_259:
        /* <DEDUP_REMOVED lines=16> */
.L_x_263:
[----:B------:R-:W-:-:S07]  /*8d10*/  CS2R R4, SRZ ;  /* 0x0000000000047805 */ /* 0x000fce000001ff00 */
.L_x_264:
[----:B------:R-:W-:Y:S05]  /*8d20*/  BSYNC.RECONVERGENT B0 ;  /* 0x0000000000007941 */ /* 0x000fea0003800200 */
.L_x_262:
        /* <DEDUP_REMOVED lines=12> */
.L_x_267:
[----:B------:R-:W-:-:S11]  /*8df0*/  DADD R4, R40, 1.5 ;  /* 0x3ff8000028047429 */ /* 0x000fd60000000000 */
.L_x_266:
[----:B------:R-:W-:Y:S05]  /*8e00*/  BSYNC.RECONVERGENT B0 ;  /* 0x0000000000007941 */ /* 0x000fea0003800200 */
.L_x_265:
        /* <DEDUP_REMOVED lines=27> */
.L_x_269:
[----:B------:R-:W-:Y:S05]  /*8fc0*/  BSYNC.RECONVERGENT B1 ;  /* 0x0000000000017941 */ /* 0x000fea0003800200 */
.L_x_268:
        /* <DEDUP_REMOVED lines=25> */
.L_x_271:
[----:B------:R-:W-:Y:S05]  /*9160*/  BSYNC.RECONVERGENT B1 ;  /* 0x0000000000017941 */ /* 0x000fea0003800200 */
.L_x_270:
        /* <DEDUP_REMOVED lines=24> */
.L_x_273:
[----:B------:R-:W-:Y:S05]  /*92f0*/  BSYNC.RECONVERGENT B1 ;  /* 0x0000000000017941 */ /* 0x000fea0003800200 */
.L_x_272:
[----:B------:R-:W-:-:S11]  /*9300*/  DADD R14, R14, -R6 ;  /* 0x000000000e0e7229 */ /* 0x000fd60000000806 */
.L_x_249:
        /* <DEDUP_REMOVED lines=14> */
.L_x_275:
        /* <DEDUP_REMOVED lines=15> */
.L_x_278:
[----:B------:R-:W-:-:S11]  /*94e0*/  DADD R22, R42, 2 ;  /* 0x400000002a167429 */ /* 0x000fd60000000000 */
.L_x_277:
[----:B------:R-:W-:Y:S05]  /*94f0*/  BSYNC.RECONVERGENT B0 ;  /* 0x0000000000007941 */ /* 0x000fea0003800200 */
.L_x_276:
        /* <DEDUP_REMOVED lines=9> */
.L_x_279:
        /* <DEDUP_REMOVED lines=15> */
.L_x_282:
[----:B------:R-:W-:-:S11]  /*9680*/  DADD R4, R24, 2 ;  /* 0x4000000018047429 */ /* 0x000fd60000000000 */
.L_x_281:
[----:B------:R-:W-:Y:S05]  /*9690*/  BSYNC.RECONVERGENT B0 ;  /* 0x0000000000007941 */ /* 0x000fea0003800200 */
.L_x_280:
        /* <DEDUP_REMOVED lines=20> */
.L_x_283:
        /* <DEDUP_REMOVED lines=15> */
.L_x_286:
[----:B------:R-:W-:-:S11]  /*98d0*/  DADD R4, R22, 2 ;  /* 0x4000000016047429 */ /* 0x000fd60000000000 */
.L_x_285:
[----:B------:R-:W-:Y:S05]  /*98e0*/  BSYNC.RECONVERGENT B0 ;  /* 0x0000000000007941 */ /* 0x000fea0003800200 */
.L_x_284:
        /* <DEDUP_REMOVED lines=16> */
.L_x_288:
[----:B------:R-:W-:-:S07]  /*99f0*/  CS2R R4, SRZ ;  /* 0x0000000000047805 */ /* 0x000fce000001ff00 */
.L_x_289:
[----:B------:R-:W-:Y:S05]  /*9a00*/  BSYNC.RECONVERGENT B0 ;  /* 0x0000000000007941 */ /* 0x000fea0003800200 */
.L_x_287:
        /* <DEDUP_REMOVED lines=12> */
.L_x_292:
[----:B------:R-:W-:-:S11]  /*9ad0*/  DADD R4, R40, 1.5 ;  /* 0x3ff8000028047429 */ /* 0x000fd60000000000 */
.L_x_291:
[----:B------:R-:W-:Y:S05]  /*9ae0*/  BSYNC.RECONVERGENT B0 ;  /* 0x0000000000007941 */ /* 0x000fea0003800200 */
.L_x_290:
        /* <DEDUP_REMOVED lines=27> */
.L_x_294:
[----:B------:R-:W-:Y:S05]  /*9ca0*/  BSYNC.RECONVERGENT B1 ;  /* 0x0000000000017941 */ /* 0x000fea0003800200 */
.L_x_293:
        /* <DEDUP_REMOVED lines=25> */
.L_x_296:
[----:B------:R-:W-:Y:S05]  /*9e40*/  BSYNC.RECONVERGENT B1 ;  /* 0x0000000000017941 */ /* 0x000fea0003800200 */
.L_x_295:
        /* <DEDUP_REMOVED lines=24> */
.L_x_298:
[----:B------:R-:W-:Y:S05]  /*9fd0*/  BSYNC.RECONVERGENT B1 ;  /* 0x0000000000017941 */ /* 0x000fea0003800200 */
.L_x_297:
[----:B------:R-:W-:-:S11]  /*9fe0*/  DADD R14, R14, -R6 ;  /* 0x000000000e0e7229 */ /* 0x000fd60000000806 */
.L_x_274:
        /* <DEDUP_REMOVED lines=14> */
.L_x_300:
        /* <DEDUP_REMOVED lines=15> */
.L_x_303:
[----:B------:R-:W-:-:S11]  /*a1c0*/  DADD R22, R42, 2 ;  /* 0x400000002a167429 */ /* 0x000fd60000000000 */
.L_x_302:
[----:B------:R-:W-:Y:S05]  /*a1d0*/  BSYNC.RECONVERGENT B0 ;  /* 0x0000000000007941 */ /* 0x000fea0003800200 */
.L_x_301:
        /* <DEDUP_REMOVED lines=9> */
.L_x_304:
        /* <DEDUP_REMOVED lines=15> */
.L_x_307:
[----:B------:R-:W-:-:S11]  /*a360*/  DADD R4, R24, 2 ;  /* 0x4000000018047429 */ /* 0x000fd60000000000 */
.L_x_306:
[----:B------:R-:W-:Y:S05]  /*a370*/  BSYNC.RECONVERGENT B0 ;  /* 0x0000000000007941 */ /* 0x000fea0003800200 */
.L_x_305:
        /* <DEDUP_REMOVED lines=20> */
.L_x_308:
        /* <DEDUP_REMOVED lines=15> */
.L_x_311:
[----:B------:R-:W-:-:S11]  /*a5b0*/  DADD R4, R22, 2 ;  /* 0x4000000016047429 */ /* 0x000fd60000000000 */
.L_x_310:
[----:B------:R-:W-:Y:S05]  /*a5c0*/  BSYNC.RECONVERGENT B0 ;  /* 0x0000000000007941 */ /* 0x000fea0003800200 */
.L_x_309:
        /* <DEDUP_REMOVED lines=16> */
.L_x_313:
[----:B------:R-:W-:-:S07]  /*a6d0*/  CS2R R4, SRZ ;  /* 0x0000000000047805 */ /* 0x000fce000001ff00 */
.L_x_314:
[----:B------:R-:W-:Y:S05]  /*a6e0*/  BSYNC.RECONVERGENT B0 ;  /* 0x0000000000007941 */ /* 0x000fea0003800200 */
.L_x_312:
        /* <DEDUP_REMOVED lines=12> */
.L_x_317:
[----:B------:R-:W-:-:S11]  /*a7b0*/  DADD R4, R40, 1.5 ;  /* 0x3ff8000028047429 */ /* 0x000fd60000000000 */
.L_x_316:
[----:B------:R-:W-:Y:S05]  /*a7c0*/  BSYNC.RECONVERGENT B0 ;  /* 0x0000000000007941 */ /* 0x000fea0003800200 */
.L_x_315:
        /* <DEDUP_REMOVED lines=27> */
.L_x_319:
[----:B------:R-:W-:Y:S05]  /*a980*/  BSYNC.RECONVERGENT B1 ;  /* 0x0000000000017941 */ /* 0x000fea0003800200 */
.L_x_318:
        /* <DEDUP_REMOVED lines=25> */
.L_x_321:
[----:B------:R-:W-:Y:S05]  /*ab20*/  BSYNC.RECONVERGENT B1 ;  /* 0x0000000000017941 */ /* 0x000fea0003800200 */
.L_x_320:
        /* <DEDUP_REMOVED lines=24> */
.L_x_323:
[----:B------:R-:W-:Y:S05]  /*acb0*/  BSYNC.RECONVERGENT B1 ;  /* 0x0000000000017941 */ /* 0x000fea0003800200 */
.L_x_322:
[----:B------:R-:W-:-:S11]  /*acc0*/  DADD R14, R14, -R6 ;  /* 0x000000000e0e7229 */ /* 0x000fd60000000806 */
.L_x_299:
        /* <DEDUP_REMOVED lines=14> */
.L_x_325:
        /* <DEDUP_REMOVED lines=15> */
.L_x_328:
[----:B------:R-:W-:-:S11]  /*aea0*/  DADD R22, R42, 2 ;  /* 0x400000002a167429 */ /* 0x000fd60000000000 */
.L_x_327:
[----:B------:R-:W-:Y:S05]  /*aeb0*/  BSYNC.RECONVERGENT B0 ;  /* 0x0000000000007941 */ /* 0x000fea0003800200 */
.L_x_326:
        /* <DEDUP_REMOVED lines=9> */
.L_x_329:
        /* <DEDUP_REMOVED lines=15> */
.L_x_332:
[----:B------:R-:W-:-:S11]  /*b040*/  DADD R4, R24, 2 ;  /* 0x4000000018047429 */ /* 0x000fd60000000000 */
.L_x_331:
[----:B------:R-:W-:Y:S05]  /*b050*/  BSYNC.RECONVERGENT B0 ;  /* 0x0000000000007941 */ /* 0x000fea0003800200 */
.L_x_330:
        /* <DEDUP_REMOVED lines=20> */
.L_x_333:
        /* <DEDUP_REMOVED lines=15> */
.L_x_336:
[----:B------:R-:W-:-:S11]  /*b290*/  DADD R4, R22, 2 ;  /* 0x4000000016047429 */ /* 0x000fd60000000000 */
.L_x_335:
[----:B------:R-:W-:Y:S05]  /*b2a0*/  BSYNC.RECONVERGENT B0 ;  /* 0x0000000000007941 */ /* 0x000fea0003800200 */
.L_x_334:
        /* <DEDUP_REMOVED lines=16> */
.L_x_338:
[----:B------:R-:W-:-:S07]  /*b3b0*/  CS2R R4, SRZ ;  /* 0x0000000000047805 */ /* 0x000fce000001ff00 */
.L_x_339:
[----:B------:R-:W-:Y:S05]  /*b3c0*/  BSYNC.RECONVERGENT B0 ;  /* 0x0000000000007941 */ /* 0x000fea0003800200 */
.L_x_337:
        /* <DEDUP_REMOVED lines=12> */
.L_x_342:
[----:B------:R-:W-:-:S11]  /*b490*/  DADD R4, R40, 1.5 ;  /* 0x3ff8000028047429 */ /* 0x000fd60000000000 */
.L_x_341:
[----:B------:R-:W-:Y:S05]  /*b4a0*/  BSYNC.RECONVERGENT B0 ;  /* 0x0000000000007941 */ /* 0x000fea0003800200 */
.L_x_340:
        /* <DEDUP_REMOVED lines=27> */
.L_x_344:
[----:B------:R-:W-:Y:S05]  /*b660*/  BSYNC.RECONVERGENT B1 ;  /* 0x0000000000017941 */ /* 0x000fea0003800200 */
.L_x_343:
        /* <DEDUP_REMOVED lines=25> */
.L_x_346:
[----:B------:R-:W-:Y:S05]  /*b800*/  BSYNC.RECONVERGENT B1 ;  /* 0x0000000000017941 */ /* 0x000fea0003800200 */
.L_x_345:
        /* <DEDUP_REMOVED lines=24> */
.L_x_348:
[----:B------:R-:W-:Y:S05]  /*b990*/  BSYNC.RECONVERGENT B1 ;  /* 0x0000000000017941 */ /* 0x000fea0003800200 */
.L_x_347:
[----:B------:R-:W-:-:S11]  /*b9a0*/  DADD R14, R14, -R6 ;  /* 0x000000000e0e7229 */ /* 0x000fd60000000806 */
.L_x_324:
        /* <DEDUP_REMOVED lines=14> */
.L_x_350:
        /* <DEDUP_REMOVED lines=15> */
.L_x_353:
[----:B------:R-:W-:-:S11]  /*bb80*/  DADD R22, R42, 2 ;  /* 0x400000002a167429 */ /* 0x000fd60000000000 */
.L_x_352:
[----:B------:R-:W-:Y:S05]  /*bb90*/  BSYNC.RECONVERGENT B0 ;  /* 0x0000000000007941 */ /* 0x000fea0003800200 */
.L_x_351:
        /* <DEDUP_REMOVED lines=9> */
.L_x_354:
        /* <DEDUP_REMOVED lines=15> */
.L_x_357:
[----:B------:R-:W-:-:S11]  /*bd20*/  DADD R4, R24, 2 ;  /* 0x4000000018047429 */ /* 0x000fd60000000000 */
.L_x_356:
[----:B------:R-:W-:Y:S05]  /*bd30*/  BSYNC.RECONVERGENT B0 ;  /* 0x0000000000007941 */ /* 0x000fea0003800200 */
.L_x_355:
        /* <DEDUP_REMOVED lines=20> */
.L_x_358:
        /* <DEDUP_REMOVED lines=15> */
.L_x_361:
[----:B------:R-:W-:-:S11]  /*bf70*/  DADD R4, R22, 2 ;  /* 0x4000000016047429 */ /* 0x000fd60000000000 */
.L_x_360:
[----:B------:R-:W-:Y:S05]  /*bf80*/  BSYNC.RECONVERGENT B0 ;  /* 0x0000000000007941 */ /* 0x000fea0003800200 */
.L_x_359:
        /* <DEDUP_REMOVED lines=16> */
.L_x_363:
[----:B------:R-:W-:-:S07]  /*c090*/  CS2R R4, SRZ ;  /* 0x0000000000047805 */ /* 0x000fce000001ff00 */
.L_x_364:
[----:B------:R-:W-:Y:S05]  /*c0a0*/  BSYNC.RECONVERGENT B0 ;  /* 0x0000000000007941 */ /* 0x000fea0003800200 */
.L_x_362:
        /* <DEDUP_REMOVED lines=12> */
.L_x_367:
[----:B------:R-:W-:-:S11]  /*c170*/  DADD R4, R40, 1.5 ;  /* 0x3ff8000028047429 */ /* 0x000fd60000000000 */
.L_x_366:
[----:B------:R-:W-:Y:S05]  /*c180*/  BSYNC.RECONVERGENT B0 ;  /* 0x0000000000007941 */ /* 0x000fea0003800200 */
.L_x_365:
        /* <DEDUP_REMOVED lines=27> */
.L_x_369:
[----:B------:R-:W-:Y:S05]  /*c340*/  BSYNC.RECONVERGENT B1 ;  /* 0x0000000000017941 */ /* 0x000fea0003800200 */
.L_x_368:
        /* <DEDUP_REMOVED lines=25> */
.L_x_371:
[----:B------:R-:W-:Y:S05]  /*c4e0*/  BSYNC.RECONVERGENT B1 ;  /* 0x0000000000017941 */ /* 0x000fea0003800200 */
.L_x_370:
        /* <DEDUP_REMOVED lines=24> */
.L_x_373:
[----:B------:R-:W-:Y:S05]  /*c670*/  BSYNC.RECONVERGENT B1 ;  /* 0x0000000000017941 */ /* 0x000fea0003800200 */
.L_x_372:
[----:B------:R-:W-:-:S11]  /*c680*/  DADD R14, R14, -R6 ;  /* 0x000000000e0e7229 */ /* 0x000fd60000000806 */
.L_x_349:
        /* <DEDUP_REMOVED lines=14> */
.L_x_375:
        /* <DEDUP_REMOVED lines=15> */
.L_x_378:
[----:B------:R-:W-:-:S11]  /*c860*/  DADD R22, R42, 2 ;  /* 0x400000002a167429 */ /* 0x000fd60000000000 */
.L_x_377:
[----:B------:R-:W-:Y:S05]  /*c870*/  BSYNC.RECONVERGENT B0 ;  /* 0x0000000000007941 */ /* 0x000fea0003800200 */
.L_x_376:
        /* <DEDUP_REMOVED lines=9> */
.L_x_379:
        /* <DEDUP_REMOVED lines=15> */
.L_x_382:
[----:B------:R-:W-:-:S11]  /*ca00*/  DADD R4, R24, 2 ;  /* 0x4000000018047429 */ /* 0x000fd60000000000 */
.L_x_381:
[----:B------:R-:W-:Y:S05]  /*ca10*/  BSYNC.RECONVERGENT B0 ;  /* 0x0000000000007941 */ /* 0x000fea0003800200 */
.L_x_380:
        /* <DEDUP_REMOVED lines=20> */
.L_x_383:
        /* <DEDUP_REMOVED lines=15> */
.L_x_386:
[----:B------:R-:W-:-:S11]  /*cc50*/  DADD R4, R22, 2 ;  /* 0x4000000016047429 */ /* 0x000fd60000000000 */
.L_x_385:
[----:B------:R-:W-:Y:S05]  /*cc60*/  BSYNC.RECONVERGENT B0 ;  /* 0x0000000000007941 */ /* 0x000fea0003800200 */
.L_x_384:
        /* <DEDUP_REMOVED lines=16> */
.L_x_388:
[----:B------:R-:W-:-:S07]  /*cd70*/  CS2R R4, SRZ ;  /* 0x0000000000047805 */ /* 0x000fce000001ff00 */
.L_x_389:
[----:B------:R-:W-:Y:S05]  /*cd80*/  BSYNC.RECONVERGENT B0 ;  /* 0x0000000000007941 */ /* 0x000fea0003800200 */
.L_x_387:
        /* <DEDUP_REMOVED lines=12> */
.L_x_392:
[----:B------:R-:W-:-:S11]  /*ce50*/  DADD R4, R40, 1.5 ;  /* 0x3ff8000028047429 */ /* 0x000fd60000000000 */
.L_x_391:
[----:B------:R-:W-:Y:S05]  /*ce60*/  BSYNC.RECONVERGENT B0 ;  /* 0x0000000000007941 */ /* 0x000fea0003800200 */
.L_x_390:
        /* <DEDUP_REMOVED lines=27> */
.L_x_394:
[----:B------:R-:W-:Y:S05]  /*d020*/  BSYNC.RECONVERGENT B1 ;  /* 0x0000000000017941 */ /* 0x000fea0003800200 */
.L_x_393:
        /* <DEDUP_REMOVED lines=25> */
.L_x_396:
[----:B------:R-:W-:Y:S05]  /*d1c0*/  BSYNC.RECONVERGENT B1 ;  /* 0x0000000000017941 */ /* 0x000fea0003800200 */
.L_x_395:
        /* <DEDUP_REMOVED lines=24> */
.L_x_398:
[----:B------:R-:W-:Y:S05]  /*d350*/  BSYNC.RECONVERGENT B1 ;  /* 0x0000000000017941 */ /* 0x000fea0003800200 */
.L_x_397:
[----:B------:R-:W-:-:S11]  /*d360*/  DADD R14, R14, -R6 ;  /* 0x000000000e0e7229 */ /* 0x000fd60000000806 */
.L_x_374:
        /* <DEDUP_REMOVED lines=14> */
.L_x_400:
        /* <DEDUP_REMOVED lines=15> */
.L_x_403:
[----:B------:R-:W-:-:S11]  /*d540*/  DADD R22, R42, 2 ;  /* 0x400000002a167429 */ /* 0x000fd60000000000 */
.L_x_402:
[----:B------:R-:W-:Y:S05]  /*d550*/  BSYNC.RECONVERGENT B0 ;  /* 0x0000000000007941 */ /* 0x000fea0003800200 */
.L_x_401:
        /* <DEDUP_REMOVED lines=9> */
.L_x_404:
        /* <DEDUP_REMOVED lines=15> */
.L_x_407:
[----:B------:R-:W-:-:S11]  /*d6e0*/  DADD R4, R24, 2 ;  /* 0x4000000018047429 */ /* 0x000fd60000000000 */
.L_x_406:
[----:B------:R-:W-:Y:S05]  /*d6f0*/  BSYNC.RECONVERGENT B0 ;  /* 0x0000000000007941 */ /* 0x000fea0003800200 */
.L_x_405:
        /* <DEDUP_REMOVED lines=20> */
.L_x_408:
        /* <DEDUP_REMOVED lines=15> */
.L_x_411:
[----:B------:R-:W-:-:S11]  /*d930*/  DADD R4, R22, 2 ;  /* 0x4000000016047429 */ /* 0x000fd60000000000 */
.L_x_410:
[----:B------:R-:W-:Y:S05]  /*d940*/  BSYNC.RECONVERGENT B0 ;  /* 0x0000000000007941 */ /* 0x000fea0003800200 */
.L_x_409:
        /* <DEDUP_REMOVED lines=16> */
.L_x_413:
[----:B------:R-:W-:-:S07]  /*da50*/  CS2R R4, SRZ ;  /* 0x0000000000047805 */ /* 0x000fce000001ff00 */
.L_x_414:
[----:B------:R-:W-:Y:S05]  /*da60*/  BSYNC.RECONVERGENT B0 ;  /* 0x0000000000007941 */ /* 0x000fea0003800200 */
.L_x_412:
        /* <DEDUP_REMOVED lines=12> */
.L_x_417:
[----:B------:R-:W-:-:S11]  /*db30*/  DADD R4, R40, 1.5 ;  /* 0x3ff8000028047429 */ /* 0x000fd60000000000 */
.L_x_416:
[----:B------:R-:W-:Y:S05]  /*db40*/  BSYNC.RECONVERGENT B0 ;  /* 0x0000000000007941 */ /* 0x000fea0003800200 */
.L_x_415:
        /* <DEDUP_REMOVED lines=27> */
.L_x_419:
[----:B------:R-:W-:Y:S05]  /*dd00*/  BSYNC.RECONVERGENT B1 ;  /* 0x0000000000017941 */ /* 0x000fea0003800200 */
.L_x_418:
        /* <DEDUP_REMOVED lines=25> */
.L_x_421:
[----:B------:R-:W-:Y:S05]  /*dea0*/  BSYNC.RECONVERGENT B1 ;  /* 0x0000000000017941 */ /* 0x000fea0003800200 */
.L_x_420:
        /* <DEDUP_REMOVED lines=24> */
.L_x_423:
[----:B------:R-:W-:Y:S05]  /*e030*/  BSYNC.RECONVERGENT B1 ;  /* 0x0000000000017941 */ /* 0x000fea0003800200 */
.L_x_422:
[----:B------:R-:W-:-:S11]  /*e040*/  DADD R14, R14, -R6 ;  /* 0x000000000e0e7229 */ /* 0x000fd60000000806 */
.L_x_399:
        /* <DEDUP_REMOVED lines=14> */
.L_x_425:
        /* <DEDUP_REMOVED lines=15> */
.L_x_428:
[----:B------:R-:W-:-:S11]  /*e220*/  DADD R22, R42, 2 ;  /* 0x400000002a167429 */ /* 0x000fd60000000000 */
.L_x_427:
[----:B------:R-:W-:Y:S05]  /*e230*/  BSYNC.RECONVERGENT B0 ;  /* 0x0000000000007941 */ /* 0x000fea0003800200 */
.L_x_426:
        /* <DEDUP_REMOVED lines=9> */
.L_x_429:
        /* <DEDUP_REMOVED lines=15> */
.L_x_432:
[----:B------:R-:W-:-:S11]  /*e3c0*/  DADD R4, R24, 2 ;  /* 0x4000000018047429 */ /* 0x000fd60000000000 */
.L_x_431:
[----:B------:R-:W-:Y:S05]  /*e3d0*/  BSYNC.RECONVERGENT B0 ;  /* 0x0000000000007941 */ /* 0x000fea0003800200 */
.L_x_430:
        /* <DEDUP_REMOVED lines=20> */
.L_x_433:
        /* <DEDUP_REMOVED lines=15> */
.L_x_436:
[----:B------:R-:W-:-:S11]  /*e610*/  DADD R4, R22, 2 ;  /* 0x4000000016047429 */ /* 0x000fd60000000000 */
.L_x_435:
[----:B------:R-:W-:Y:S05]  /*e620*/  BSYNC.RECONVERGENT B0 ;  /* 0x0000000000007941 */ /* 0x000fea0003800200 */
.L_x_434:
        /* <DEDUP_REMOVED lines=16> */
.L_x_438:
[----:B------:R-:W-:-:S07]  /*e730*/  CS2R R4, SRZ ;  /* 0x0000000000047805 */ /* 0x000fce000001ff00 */
.L_x_439:
[----:B------:R-:W-:Y:S05]  /*e740*/  BSYNC.RECONVERGENT B0 ;  /* 0x0000000000007941 */ /* 0x000fea0003800200 */
.L_x_437:
        /* <DEDUP_REMOVED lines=12> */
.L_x_442:
[----:B------:R-:W-:-:S11]  /*e810*/  DADD R4, R40, 1.5 ;  /* 0x3ff8000028047429 */ /* 0x000fd60000000000 */
.L_x_441:
[----:B------:R-:W-:Y:S05]  /*e820*/  BSYNC.RECONVERGENT B0 ;  /* 0x0000000000007941 */ /* 0x000fea0003800200 */
.L_x_440:
        /* <DEDUP_REMOVED lines=27> */
.L_x_444:
[----:B------:R-:W-:Y:S05]  /*e9e0*/  BSYNC.RECONVERGENT B1 ;  /* 0x0000000000017941 */ /* 0x000fea0003800200 */
.L_x_443:
        /* <DEDUP_REMOVED lines=25> */
.L_x_446:
[----:B------:R-:W-:Y:S05]  /*eb80*/  BSYNC.RECONVERGENT B1 ;  /* 0x0000000000017941 */ /* 0x000fea0003800200 */
.L_x_445:
        /* <DEDUP_REMOVED lines=24> */
.L_x_448:
[----:B------:R-:W-:Y:S05]  /*ed10*/  BSYNC.RECONVERGENT B1 ;  /* 0x0000000000017941 */ /* 0x000fea0003800200 */
.L_x_447:
[----:B------:R-:W-:-:S11]  /*ed20*/  DADD R14, R14, -R6 ;  /* 0x000000000e0e7229 */ /* 0x000fd60000000806 */
.L_x_424:
        /* <DEDUP_REMOVED lines=14> */
.L_x_450:
        /* <DEDUP_REMOVED lines=15> */
.L_x_453:
[----:B------:R-:W-:-:S11]  /*ef00*/  DADD R22, R42, 2 ;  /* 0x400000002a167429 */ /* 0x000fd60000000000 */
.L_x_452:
[----:B------:R-:W-:Y:S05]  /*ef10*/  BSYNC.RECONVERGENT B0 ;  /* 0x0000000000007941 */ /* 0x000fea0003800200 */
.L_x_451:
        /* <DEDUP_REMOVED lines=9> */
.L_x_454:
        /* <DEDUP_REMOVED lines=15> */
.L_x_457:
[----:B------:R-:W-:-:S11]  /*f0a0*/  DADD R4, R24, 2 ;  /* 0x4000000018047429 */ /* 0x000fd60000000000 */
.L_x_456:
[----:B------:R-:W-:Y:S05]  /*f0b0*/  BSYNC.RECONVERGENT B0 ;  /* 0x0000000000007941 */ /* 0x000fea0003800200 */
.L_x_455:
        /* <DEDUP_REMOVED lines=20> */
.L_x_458:
        /* <DEDUP_REMOVED lines=15> */
.L_x_461:
[----:B------:R-:W-:-:S11]  /*f2f0*/  DADD R4, R22, 2 ;  /* 0x4000000016047429 */ /* 0x000fd60000000000 */
.L_x_460:
[----:B------:R-:W-:Y:S05]  /*f300*/  BSYNC.RECONVERGENT B0 ;  /* 0x0000000000007941 */ /* 0x000fea0003800200 */
.L_x_459:
        /* <DEDUP_REMOVED lines=16> */
.L_x_463:
[----:B------:R-:W-:-:S07]  /*f410*/  CS2R R4, SRZ ;  /* 0x0000000000047805 */ /* 0x000fce000001ff00 */
.L_x_464:
[----:B------:R-:W-:Y:S05]  /*f420*/  BSYNC.RECONVERGENT B0 ;  /* 0x0000000000007941 */ /* 0x000fea0003800200 */
.L_x_462:
        /* <DEDUP_REMOVED lines=12> */
.L_x_467:
[----:B------:R-:W-:-:S11]  /*f4f0*/  DADD R4, R40, 1.5 ;  /* 0x3ff8000028047429 */ /* 0x000fd60000000000 */
.L_x_466:
[----:B------:R-:W-:Y:S05]  /*f500*/  BSYNC.RECONVERGENT B0 ;  /* 0x0000000000007941 */ /* 0x000fea0003800200 */
.L_x_465:
        /* <DEDUP_REMOVED lines=27> */
.L_x_469:
[----:B------:R-:W-:Y:S05]  /*f6c0*/  BSYNC.RECONVERGENT B1 ;  /* 0x0000000000017941 */ /* 0x000fea0003800200 */
.L_x_468:
        /* <DEDUP_REMOVED lines=25> */
.L_x_471:
[----:B------:R-:W-:Y:S05]  /*f860*/  BSYNC.RECONVERGENT B1 ;  /* 0x0000000000017941 */ /* 0x000fea0003800200 */
.L_x_470:
        /* <DEDUP_REMOVED lines=24> */
.L_x_473:
[----:B------:R-:W-:Y:S05]  /*f9f0*/  BSYNC.RECONVERGENT B1 ;  /* 0x0000000000017941 */ /* 0x000fea0003800200 */
.L_x_472:
[----:B------:R-:W-:-:S11]  /*fa00*/  DADD R14, R14, -R6 ;  /* 0x000000000e0e7229 */ /* 0x000fd60000000806 */
.L_x_449:
        /* <DEDUP_REMOVED lines=14> */
.L_x_475:
        /* <DEDUP_REMOVED lines=15> */
.L_x_478:
[----:B------:R-:W-:-:S11]  /*fbe0*/  DADD R22, R42, 2 ;  /* 0x400000002a167429 */ /* 0x000fd60000000000 */
.L_x_477:
[----:B------:R-:W-:Y:S05]  /*fbf0*/  BSYNC.RECONVERGENT B0 ;  /* 0x0000000000007941 */ /* 0x000fea0003800200 */
.L_x_476:
        /* <DEDUP_REMOVED lines=9> */
.L_x_479:
        /* <DEDUP_REMOVED lines=15> */
.L_x_482:
[----:B------:R-:W-:-:S11]  /*fd80*/  DADD R4, R24, 2 ;  /* 0x4000000018047429 */ /* 0x000fd60000000000 */
.L_x_481:
[----:B------:R-:W-:Y:S05]  /*fd90*/  BSYNC.RECONVERGENT B0 ;  /* 0x0000000000007941 */ /* 0x000fea0003800200 */
.L_x_480:
        /* <DEDUP_REMOVED lines=20> */
.L_x_483:
        /* <DEDUP_REMOVED lines=15> */
.L_x_486:
[----:B------:R-:W-:-:S11]  /*ffd0*/  DADD R4, R22, 2 ;  /* 0x4000000016047429 */ /* 0x000fd60000000000 */
.L_x_485:
[----:B------:R-:W-:Y:S05]  /*ffe0*/  BSYNC.RECONVERGENT B0 ;  /* 0x0000000000007941 */ /* 0x000fea0003800200 */
.L_x_484:
        /* <DEDUP_REMOVED lines=16> */
.L_x_488:
[----:B------:R-:W-:-:S07]  /*100f0*/  CS2R R4, SRZ ;  /* 0x0000000000047805 */ /* 0x000fce000001ff00 */
.L_x_489:
[----:B------:R-:W-:Y:S05]  /*10100*/  BSYNC.RECONVERGENT B0 ;  /* 0x0000000000007941 */ /* 0x000fea0003800200 */
.L_x_487:
        /* <DEDUP_REMOVED lines=12> */
.L_x_492:
[----:B------:R-:W-:-:S11]  /*101d0*/  DADD R4, R40, 1.5 ;  /* 0x3ff8000028047429 */ /* 0x000fd60000000000 */
.L_x_491:
[----:B------:R-:W-:Y:S05]  /*101e0*/  BSYNC.RECONVERGENT B0 ;  /* 0x0000000000007941 */ /* 0x000fea0003800200 */
.L_x_490:
        /* <DEDUP_REMOVED lines=27> */
.L_x_494:
[----:B------:R-:W-:Y:S05]  /*103a0*/  BSYNC.RECONVERGENT B1 ;  /* 0x0000000000017941 */ /* 0x000fea0003800200 */
.L_x_493:
        /* <DEDUP_REMOVED lines=25> */
.L_x_496:
[----:B------:R-:W-:Y:S05]  /*10540*/  BSYNC.RECONVERGENT B1 ;  /* 0x0000000000017941 */ /* 0x000fea0003800200 */
.L_x_495:
        /* <DEDUP_REMOVED lines=24> */
.L_x_498:
[----:B------:R-:W-:Y:S05]  /*106d0*/  BSYNC.RECONVERGENT B1 ;  /* 0x0000000000017941 */ /* 0x000fea0003800200 */
.L_x_497:
[----:B------:R-:W-:-:S11]  /*106e0*/  DADD R14, R14, -R6 ;  /* 0x000000000e0e7229 */ /* 0x000fd60000000806 */
.L_x_474:
        /* <DEDUP_REMOVED lines=14> */
.L_x_500:
        /* <DEDUP_REMOVED lines=15> */
.L_x_503:
[----:B------:R-:W-:-:S11]  /*108c0*/  DADD R22, R42, 2 ;  /* 0x400000002a167429 */ /* 0x000fd60000000000 */
.L_x_502:
[----:B------:R-:W-:Y:S05]  /*108d0*/  BSYNC.RECONVERGENT B0 ;  /* 0x0000000000007941 */ /* 0x000fea0003800200 */
.L_x_501:
        /* <DEDUP_REMOVED lines=9> */
.L_x_504:
        /* <DEDUP_REMOVED lines=15> */
.L_x_507:
[----:B------:R-:W-:-:S11]  /*10a60*/  DADD R4, R24, 2 ;  /* 0x4000000018047429 */ /* 0x000fd60000000000 */
.L_x_506:
[----:B------:R-:W-:Y:S05]  /*10a70*/  BSYNC.RECONVERGENT B0 ;  /* 0x0000000000007941 */ /* 0x000fea0003800200 */
.L_x_505:
        /* <DEDUP_REMOVED lines=20> */
.L_x_508:
        /* <DEDUP_REMOVED lines=15> */
.L_x_511:
[----:B------:R-:W-:-:S11]  /*10cb0*/  DADD R4, R22, 2 ;  /* 0x4000000016047429 */ /* 0x000fd60000000000 */
.L_x_510:
[----:B------:R-:W-:Y:S05]  /*10cc0*/  BSYNC.RECONVERGENT B0 ;  /* 0x0000000000007941 */ /* 0x000fea0003800200 */
.L_x_509:
        /* <DEDUP_REMOVED lines=16> */
.L_x_513:
[----:B------:R-:W-:-:S07]  /*10dd0*/  CS2R R4, SRZ ;  /* 0x0000000000047805 */ /* 0x000fce000001ff00 */
.L_x_514:
[----:B------:R-:W-:Y:S05]  /*10de0*/  BSYNC.RECONVERGENT B0 ;  /* 0x0000000000007941 */ /* 0x000fea0003800200 */
.L_x_512:
        /* <DEDUP_REMOVED lines=12> */
.L_x_517:
[----:B------:R-:W-:-:S11]  /*10eb0*/  DADD R4, R40, 1.5 ;  /* 0x3ff8000028047429 */ /* 0x000fd60000000000 */
.L_x_516:
[----:B------:R-:W-:Y:S05]  /*10ec0*/  BSYNC.RECONVERGENT B0 ;  /* 0x0000000000007941 */ /* 0x000fea0003800200 */
.L_x_515:
        /* <DEDUP_REMOVED lines=27> */
.L_x_519:
[----:B------:R-:W-:Y:S05]  /*11080*/  BSYNC.RECONVERGENT B1 ;  /* 0x0000000000017941 */ /* 0x000fea0003800200 */
.L_x_518:
        /* <DEDUP_REMOVED lines=25> */
.L_x_521:
[----:B------:R-:W-:Y:S05]  /*11220*/  BSYNC.RECONVERGENT B1 ;  /* 0x0000000000017941 */ /* 0x000fea0003800200 */
.L_x_520:
        /* <DEDUP_REMOVED lines=24> */
.L_x_523:
[----:B------:R-:W-:Y:S05]  /*113b0*/  BSYNC.RECONVERGENT B1 ;  /* 0x0000000000017941 */ /* 0x000fea0003800200 */
.L_x_522:
[----:B------:R-:W-:-:S11]  /*113c0*/  DADD R14, R14, -R6 ;  /* 0x000000000e0e7229 */ /* 0x000fd60000000806 */
.L_x_499:
        /* <DEDUP_REMOVED lines=14> */
.L_x_525:
        /* <DEDUP_REMOVED lines=15> */
.L_x_528:
[----:B------:R-:W-:-:S11]  /*115a0*/  DADD R22, R42, 2 ;  /* 0x400000002a167429 */ /* 0x000fd60000000000 */
.L_x_527:
[----:B------:R-:W-:Y:S05]  /*115b0*/  BSYNC.RECONVERGENT B0 ;  /* 0x0000000000007941 */ /* 0x000fea0003800200 */
.L_x_526:
        /* <DEDUP_REMOVED lines=9> */
.L_x_529:
        /* <DEDUP_REMOVED lines=15> */
.L_x_532:
[----:B------:R-:W-:-:S11]  /*11740*/  DADD R4, R24, 2 ;  /* 0x4000000018047429 */ /* 0x000fd60000000000 */
.L_x_531:
[----:B------:R-:W-:Y:S05]  /*11750*/  BSYNC.RECONVERGENT B0 ;  /* 0x0000000000007941 */ /* 0x000fea0003800200 */
.L_x_530:
        /* <DEDUP_REMOVED lines=20> */
.L_x_533:
        /* <DEDUP_REMOVED lines=15> */
.L_x_536:
[----:B------:R-:W-:-:S11]  /*11990*/  DADD R4, R22, 2 ;  /* 0x4000000016047429 */ /* 0x000fd60000000000 */
.L_x_535:
[----:B------:R-:W-:Y:S05]  /*119a0*/  BSYNC.RECONVERGENT B0 ;  /* 0x0000000000007941 */ /* 0x000fea0003800200 */
.L_x_534:
        /* <DEDUP_REMOVED lines=16> */
.L_x_538:
[----:B------:R-:W-:-:S07]  /*11ab0*/  CS2R R4, SRZ ;  /* 0x0000000000047805 */ /* 0x000fce000001ff00 */
.L_x_539:
[----:B------:R-:W-:Y:S05]  /*11ac0*/  BSYNC.RECONVERGENT B0 ;  /* 0x0000000000007941 */ /* 0x000fea0003800200 */
.L_x_537:
        /* <DEDUP_REMOVED lines=12> */
.L_x_542:
[----:B------:R-:W-:-:S11]  /*11b90*/  DADD R4, R40, 1.5 ;  /* 0x3ff8000028047429 */ /* 0x000fd60000000000 */
.L_x_541:
[----:B------:R-:W-:Y:S05]  /*11ba0*/  BSYNC.RECONVERGENT B0 ;  /* 0x0000000000007941 */ /* 0x000fea0003800200 */
.L_x_540:
        /* <DEDUP_REMOVED lines=27> */
.L_x_544:
[----:B------:R-:W-:Y:S05]  /*11d60*/  BSYNC.RECONVERGENT B1 ;  /* 0x0000000000017941 */ /* 0x000fea0003800200 */
.L_x_543:
        /* <DEDUP_REMOVED lines=25> */
.L_x_546:
[----:B------:R-:W-:Y:S05]  /*11f00*/  BSYNC.RECONVERGENT B1 ;  /* 0x0000000000017941 */ /* 0x000fea0003800200 */
.L_x_545:
        /* <DEDUP_REMOVED lines=24> */
.L_x_548:
[----:B------:R-:W-:Y:S05]  /*12090*/  BSYNC.RECONVERGENT B1 ;  /* 0x0000000000017941 */ /* 0x000fea0003800200 */
.L_x_547:
[----:B------:R-:W-:-:S11]  /*120a0*/  DADD R14, R14, -R6 ;  /* 0x000000000e0e7229 */ /* 0x000fd60000000806 */
.L_x_524:
        /* <DEDUP_REMOVED lines=14> */
.L_x_550:
        /* <DEDUP_REMOVED lines=15> */
.L_x_553:
[----:B------:R-:W-:-:S11]  /*12280*/  DADD R22, R42, 2 ;  /* 0x400000002a167429 */ /* 0x000fd60000000000 */
.L_x_552:
[----:B------:R-:W-:Y:S05]  /*12290*/  BSYNC.RECONVERGENT B0 ;  /* 0x0000000000007941 */ /* 0x000fea0003800200 */
.L_x_551:
        /* <DEDUP_REMOVED lines=9> */
.L_x_554:
        /* <DEDUP_REMOVED lines=15> */
.L_x_557:
[----:B------:R-:W-:-:S11]  /*12420*/  DADD R4, R24, 2 ;  /* 0x4000000018047429 */ /* 0x000fd60000000000 */
.L_x_556:
[----:B------:R-:W-:Y:S05]  /*12430*/  BSYNC.RECONVERGENT B0 ;  /* 0x0000000000007941 */ /* 0x000fea0003800200 */
.L_x_555:
        /* <DEDUP_REMOVED lines=20> */
.L_x_558:
        /* <DEDUP_REMOVED lines=15> */
.L_x_561:
[----:B------:R-:W-:-:S11]  /*12670*/  DADD R4, R22, 2 ;  /* 0x4000000016047429 */ /* 0x000fd60000000000 */
.L_x_560:
[----:B------:R-:W-:Y:S05]  /*12680*/  BSYNC.RECONVERGENT B0 ;  /* 0x0000000000007941 */ /* 0x000fea0003800200 */
.L_x_559:
        /* <DEDUP_REMOVED lines=16> */
.L_x_563:
[----:B------:R-:W-:-:S07]  /*12790*/  CS2R R4, SRZ ;  /* 0x0000000000047805 */ /* 0x000fce000001ff00 */
.L_x_564:
[----:B------:R-:W-:Y:S05]  /*127a0*/  BSYNC.RECONVERGENT B0 ;  /* 0x0000000000007941 */ /* 0x000fea0003800200 */
.L_x_562:
        /* <DEDUP_REMOVED lines=12> */
.L_x_567:
[----:B------:R-:W-:-:S11]  /*12870*/  DADD R4, R40, 1.5 ;  /* 0x3ff8000028047429 */ /* 0x000fd60000000000 */
.L_x_566:
[----:B------:R-:W-:Y:S05]  /*12880*/  BSYNC.RECONVERGENT B0 ;  /* 0x0000000000007941 */ /* 0x000fea0003800200 */
.L_x_565:
        /* <DEDUP_REMOVED lines=27> */
.L_x_569:
[----:B------:R-:W-:Y:S05]  /*12a40*/  BSYNC.RECONVERGENT B1 ;  /* 0x0000000000017941 */ /* 0x000fea0003800200 */
.L_x_568:
        /* <DEDUP_REMOVED lines=25> */
.L_x_571:
[----:B------:R-:W-:Y:S05]  /*12be0*/  BSYNC.RECONVERGENT B1 ;  /* 0x0000000000017941 */ /* 0x000fea0003800200 */
.L_x_570:
        /* <DEDUP_REMOVED lines=24> */
.L_x_573:
[----:B------:R-:W-:Y:S05]  /*12d70*/  BSYNC.RECONVERGENT B1 ;  /* 0x0000000000017941 */ /* 0x000fea0003800200 */
.L_x_572:
[----:B------:R-:W-:-:S11]  /*12d80*/  DADD R14, R14, -R6 ;  /* 0x000000000e0e7229 */ /* 0x000fd60000000806 */
.L_x_549:
        /* <DEDUP_REMOVED lines=14> */
.L_x_575:
        /* <DEDUP_REMOVED lines=15> */
.L_x_578:
[----:B------:R-:W-:-:S11]  /*12f60*/  DADD R22, R42, 2 ;  /* 0x400000002a167429 */ /* 0x000fd60000000000 */
.L_x_577:
[----:B------:R-:W-:Y:S05]  /*12f70*/  BSYNC.RECONVERGENT B0 ;  /* 0x0000000000007941 */ /* 0x000fea0003800200 */
.L_x_576:
        /* <DEDUP_REMOVED lines=9> */
.L_x_579:
        /* <DEDUP_REMOVED lines=15> */
.L_x_582:
[----:B------:R-:W-:-:S11]  /*13100*/  DADD R4, R24, 2 ;  /* 0x4000000018047429 */ /* 0x000fd60000000000 */
.L_x_581:
[----:B------:R-:W-:Y:S05]  /*13110*/  BSYNC.RECONVERGENT B0 ;  /* 0x0000000000007941 */ /* 0x000fea0003800200 */
.L_x_580:
        /* <DEDUP_REMOVED lines=20> */
.L_x_583:
        /* <DEDUP_REMOVED lines=15> */
.L_x_586:
[----:B------:R-:W-:-:S11]  /*13350*/  DADD R4, R22, 2 ;  /* 0x4000000016047429 */ /* 0x000fd60000000000 */
.L_x_585:
[----:B------:R-:W-:Y:S05]  /*13360*/  BSYNC.RECONVERGENT B0 ;  /* 0x0000000000007941 */ /* 0x000fea0003800200 */
.L_x_584:
        /* <DEDUP_REMOVED lines=16> */
.L_x_588:
[----:B------:R-:W-:-:S07]  /*13470*/  CS2R R4, SRZ ;  /* 0x0000000000047805 */ /* 0x000fce000001ff00 */
.L_x_589:
[----:B------:R-:W-:Y:S05]  /*13480*/  BSYNC.RECONVERGENT B0 ;  /* 0x0000000000007941 */ /* 0x000fea0003800200 */
.L_x_587:
        /* <DEDUP_REMOVED lines=12> */
.L_x_592:
[----:B------:R-:W-:-:S11]  /*13550*/  DADD R4, R40, 1.5 ;  /* 0x3ff8000028047429 */ /* 0x000fd60000000000 */
.L_x_591:
[----:B------:R-:W-:Y:S05]  /*13560*/  BSYNC.RECONVERGENT B0 ;  /* 0x0000000000007941 */ /* 0x000fea0003800200 */
.L_x_590:
        /* <DEDUP_REMOVED lines=27> */
.L_x_594:
[----:B------:R-:W-:Y:S05]  /*13720*/  BSYNC.RECONVERGENT B1 ;  /* 0x0000000000017941 */ /* 0x000fea0003800200 */
.L_x_593:
        /* <DEDUP_REMOVED lines=25> */
.L_x_596:
[----:B------:R-:W-:Y:S05]  /*138c0*/  BSYNC.RECONVERGENT B1 ;  /* 0x0000000000017941 */ /* 0x000fea0003800200 */
.L_x_595:
        /* <DEDUP_REMOVED lines=24> */
.L_x_598:
[----:B------:R-:W-:Y:S05]  /*13a50*/  BSYNC.RECONVERGENT B1 ;  /* 0x0000000000017941 */ /* 0x000fea0003800200 */
.L_x_597:
[----:B------:R-:W-:-:S11]  /*13a60*/  DADD R14, R14, -R6 ;  /* 0x000000000e0e7229 */ /* 0x000fd60000000806 */
.L_x_574:
        /* <DEDUP_REMOVED lines=14> */
.L_x_600:
        /* <DEDUP_REMOVED lines=15> */
.L_x_603:
[----:B------:R-:W-:-:S11]  /*13c40*/  DADD R22, R42, 2 ;  /* 0x400000002a167429 */ /* 0x000fd60000000000 */
.L_x_602:
[----:B------:R-:W-:Y:S05]  /*13c50*/  BSYNC.RECONVERGENT B0 ;  /* 0x0000000000007941 */ /* 0x000fea0003800200 */
.L_x_601:
        /* <DEDUP_REMOVED lines=9> */
.L_x_604:
        /* <DEDUP_REMOVED lines=15> */
.L_x_607:
[----:B------:R-:W-:-:S11]  /*13de0*/  DADD R4, R24, 2 ;  /* 0x4000000018047429 */ /* 0x000fd60000000000 */
.L_x_606:
[----:B------:R-:W-:Y:S05]  /*13df0*/  BSYNC.RECONVERGENT B0 ;  /* 0x0000000000007941 */ /* 0x000fea0003800200 */
.L_x_605:
        /* <DEDUP_REMOVED lines=20> */
.L_x_608:
        /* <DEDUP_REMOVED lines=15> */
.L_x_611:
[----:B------:R-:W-:-:S11]  /*14030*/  DADD R4, R22, 2 ;  /* 0x4000000016047429 */ /* 0x000fd60000000000 */
.L_x_610:
[----:B------:R-:W-:Y:S05]  /*14040*/  BSYNC.RECONVERGENT B0 ;  /* 0x0000000000007941 */ /* 0x000fea0003800200 */
.L_x_609:
        /* <DEDUP_REMOVED lines=16> */
.L_x_613:
[----:B------:R-:W-:-:S07]  /*14150*/  CS2R R4, SRZ ;  /* 0x0000000000047805 */ /* 0x000fce000001ff00 */
.L_x_614:
[----:B------:R-:W-:Y:S05]  /*14160*/  BSYNC.RECONVERGENT B0 ;  /* 0x0000000000007941 */ /* 0x000fea0003800200 */
.L_x_612:
        /* <DEDUP_REMOVED lines=12> */
.L_x_617:
[----:B------:R-:W-:-:S11]  /*14230*/  DADD R4, R40, 1.5 ;  /* 0x3ff8000028047429 */ /* 0x000fd60000000000 */
.L_x_616:
[----:B------:R-:W-:Y:S05]  /*14240*/  BSYNC.RECONVERGENT B0 ;  /* 0x0000000000007941 */ /* 0x000fea0003800200 */
.L_x_615:
        /* <DEDUP_REMOVED lines=27> */
.L_x_619:
[----:B------:R-:W-:Y:S05]  /*14400*/  BSYNC.RECONVERGENT B1 ;  /* 0x0000000000017941 */ /* 0x000fea0003800200 */
.L_x_618:
        /* <DEDUP_REMOVED lines=25> */
.L_x_621:
[----:B------:R-:W-:Y:S05]  /*145a0*/  BSYNC.RECONVERGENT B1 ;  /* 0x0000000000017941 */ /* 0x000fea0003800200 */
.L_x_620:
        /* <DEDUP_REMOVED lines=24> */
.L_x_623:
[----:B------:R-:W-:Y:S05]  /*14730*/  BSYNC.RECONVERGENT B1 ;  /* 0x0000000000017941 */ /* 0x000fea0003800200 */
.L_x_622:
[----:B------:R-:W-:-:S11]  /*14740*/  DADD R14, R14, -R6 ;  /* 0x000000000e0e7229 */ /* 0x000fd60000000806 */
.L_x_599:
        /* <DEDUP_REMOVED lines=14> */
.L_x_625:
        /* <DEDUP_REMOVED lines=15> */
.L_x_628:
[----:B------:R-:W-:-:S11]  /*14920*/  DADD R22, R42, 2 ;  /* 0x400000002a167429 */ /* 0x000fd60000000000 */
.L_x_627:
[----:B------:R-:W-:Y:S05]  /*14930*/  BSYNC.RECONVERGENT B0 ;  /* 0x0000000000007941 */ /* 0x000fea0003800200 */
.L_x_626:
        /* <DEDUP_REMOVED lines=9> */
.L_x_629:
        /* <DEDUP_REMOVED lines=15> */
.L_x_632:
[----:B------:R-:W-:-:S11]  /*14ac0*/  DADD R4, R24, 2 ;  /* 0x4000000018047429 */ /* 0x000fd60000000000 */
.L_x_631:
[----:B------:R-:W-:Y:S05]  /*14ad0*/  BSYNC.RECONVERGENT B0 ;  /* 0x0000000000007941 */ /* 0x000fea0003800200 */
.L_x_630:
        /* <DEDUP_REMOVED lines=20> */
.L_x_633:
        /* <DEDUP_REMOVED lines=15> */
.L_x_636:
[----:B------:R-:W-:-:S11]  /*14d10*/  DADD R4, R22, 2 ;  /* 0x4000000016047429 */ /* 0x000fd60000000000 */
.L_x_635:
[----:B------:R-:W-:Y:S05]  /*14d20*/  BSYNC.RECONVERGENT B0 ;  /* 0x0000000000007941 */ /* 0x000fea0003800200 */
.L_x_634:
        /* <DEDUP_REMOVED lines=16> */
.L_x_638:
[----:B------:R-:W-:-:S07]  /*14e30*/  CS2R R4, SRZ ;  /* 0x0000000000047805 */ /* 0x000fce000001ff00 */
.L_x_639:
[----:B------:R-:W-:Y:S05]  /*14e40*/  BSYNC.RECONVERGENT B0 ;  /* 0x0000000000007941 */ /* 0x000fea0003800200 */
.L_x_637:
        /* <DEDUP_REMOVED lines=12> */
.L_x_642:
[----:B------:R-:W-:-:S11]  /*14f10*/  DADD R4, R40, 1.5 ;  /* 0x3ff8000028047429 */ /* 0x000fd60000000000 */
.L_x_641:
[----:B------:R-:W-:Y:S05]  /*14f20*/  BSYNC.RECONVERGENT B0 ;  /* 0x0000000000007941 */ /* 0x000fea0003800200 */
.L_x_640:
        /* <DEDUP_REMOVED lines=27> */
.L_x_644:
[----:B------:R-:W-:Y:S05]  /*150e0*/  BSYNC.RECONVERGENT B1 ;  /* 0x0000000000017941 */ /* 0x000fea0003800200 */
.L_x_643:
        /* <DEDUP_REMOVED lines=25> */
.L_x_646:
[----:B------:R-:W-:Y:S05]  /*15280*/  BSYNC.RECONVERGENT B1 ;  /* 0x0000000000017941 */ /* 0x000fea0003800200 */
.L_x_645:
        /* <DEDUP_REMOVED lines=24> */
.L_x_648:
[----:B------:R-:W-:Y:S05]  /*15410*/  BSYNC.RECONVERGENT B1 ;  /* 0x0000000000017941 */ /* 0x000fea0003800200 */
.L_x_647:
[----:B------:R-:W-:-:S11]  /*15420*/  DADD R14, R14, -R6 ;  /* 0x000000000e0e7229 */ /* 0x000fd60000000806 */
.L_x_624:
        /* <DEDUP_REMOVED lines=14> */
.L_x_650:
        /* <DEDUP_REMOVED lines=15> */
.L_x_653:
[----:B------:R-:W-:-:S11]  /*15600*/  DADD R22, R42, 2 ;  /* 0x400000002a167429 */ /* 0x000fd60000000000 */
.L_x_652:
[----:B------:R-:W-:Y:S05]  /*15610*/  BSYNC.RECONVERGENT B0 ;  /* 0x0000000000007941 */ /* 0x000fea0003800200 */
.L_x_651:
        /* <DEDUP_REMOVED lines=9> */
.L_x_654:
        /* <DEDUP_REMOVED lines=15> */
.L_x_657:
[----:B------:R-:W-:-:S11]  /*157a0*/  DADD R4, R24, 2 ;  /* 0x4000000018047429 */ /* 0x000fd60000000000 */
.L_x_656:
[----:B------:R-:W-:Y:S05]  /*157b0*/  BSYNC.RECONVERGENT B0 ;  /* 0x0000000000007941 */ /* 0x000fea0003800200 */
.L_x_655:
        /* <DEDUP_REMOVED lines=20> */
.L_x_658:
        /* <DEDUP_REMOVED lines=15> */
.L_x_661:
[----:B------:R-:W-:-:S11]  /*159f0*/  DADD R4, R22, 2 ;  /* 0x4000000016047429 */ /* 0x000fd60000000000 */
.L_x_660:
[----:B------:R-:W-:Y:S05]  /*15a00*/  BSYNC.RECONVERGENT B0 ;  /* 0x0000000000007941 */ /* 0x000fea0003800200 */
.L_x_659:
        /* <DEDUP_REMOVED lines=16> */
.L_x_663:
[----:B------:R-:W-:-:S07]  /*15b10*/  CS2R R4, SRZ ;  /* 0x0000000000047805 */ /* 0x000fce000001ff00 */
.L_x_664:
[----:B------:R-:W-:Y:S05]  /*15b20*/  BSYNC.RECONVERGENT B0 ;  /* 0x0000000000007941 */ /* 0x000fea0003800200 */
.L_x_662:
        /* <DEDUP_REMOVED lines=12> */
.L_x_667:
[----:B------:R-:W-:-:S11]  /*15bf0*/  DADD R4, R40, 1.5 ;  /* 0x3ff8000028047429 */ /* 0x000fd60000000000 */
.L_x_666:
[----:B------:R-:W-:Y:S05]  /*15c00*/  BSYNC.RECONVERGENT B0 ;  /* 0x0000000000007941 */ /* 0x000fea0003800200 */
.L_x_665:
        /* <DEDUP_REMOVED lines=27> */
.L_x_669:
[----:B------:R-:W-:Y:S05]  /*15dc0*/  BSYNC.RECONVERGENT B1 ;  /* 0x0000000000017941 */ /* 0x000fea0003800200 */
.L_x_668:
        /* <DEDUP_REMOVED lines=25> */
.L_x_671:
[----:B------:R-:W-:Y:S05]  /*15f60*/  BSYNC.RECONVERGENT B1 ;  /* 0x0000000000017941 */ /* 0x000fea0003800200 */
.L_x_670:
        /* <DEDUP_REMOVED lines=24> */
.L_x_673:
[----:B------:R-:W-:Y:S05]  /*160f0*/  BSYNC.RECONVERGENT B1 ;  /* 0x0000000000017941 */ /* 0x000fea0003800200 */
.L_x_672:
[----:B------:R-:W-:-:S11]  /*16100*/  DADD R14, R14, -R6 ;  /* 0x000000000e0e7229 */ /* 0x000fd60000000806 */
.L_x_649:
        /* <DEDUP_REMOVED lines=14> */
.L_x_675:
        /* <DEDUP_REMOVED lines=15> */
.L_x_678:
[----:B------:R-:W-:-:S11]  /*162e0*/  DADD R22, R42, 2 ;  /* 0x400000002a167429 */ /* 0x000fd60000000000 */
.L_x_677:
[----:B------:R-:W-:Y:S05]  /*162f0*/  BSYNC.RECONVERGENT B0 ;  /* 0x0000000000007941 */ /* 0x000fea0003800200 */
.L_x_676:
        /* <DEDUP_REMOVED lines=9> */
.L_x_679:
        /* <DEDUP_REMOVED lines=15> */
.L_x_682:
[----:B------:R-:W-:-:S11]  /*16480*/  DADD R4, R24, 2 ;  /* 0x4000000018047429 */ /* 0x000fd60000000000 */
.L_x_681:
[----:B------:R-:W-:Y:S05]  /*16490*/  BSYNC.RECONVERGENT B0 ;  /* 0x0000000000007941 */ /* 0x000fea0003800200 */
.L_x_680:
        /* <DEDUP_REMOVED lines=20> */
.L_x_683:
        /* <DEDUP_REMOVED lines=15> */
.L_x_686:
[----:B------:R-:W-:-:S11]  /*166d0*/  DADD R4, R22, 2 ;  /* 0x4000000016047429 */ /* 0x000fd60000000000 */
.L_x_685:
[----:B------:R-:W-:Y:S05]  /*166e0*/  BSYNC.RECONVERGENT B0 ;  /* 0x0000000000007941 */ /* 0x000fea0003800200 */
.L_x_684:
        /* <DEDUP_REMOVED lines=16> */
.L_x_688:
[----:B------:R-:W-:-:S07]  /*167f0*/  CS2R R4, SRZ ;  /* 0x0000000000047805 */ /* 0x000fce000001ff00 */
.L_x_689:
[----:B------:R-:W-:Y:S05]  /*16800*/  BSYNC.RECONVERGENT B0 ;  /* 0x0000000000007941 */ /* 0x000fea0003800200 */
.L_x_687:
        /* <DEDUP_REMOVED lines=12> */
.L_x_692:
[----:B------:R-:W-:-:S11]  /*168d0*/  DADD R4, R40, 1.5 ;  /* 0x3ff8000028047429 */ /* 0x000fd60000000000 */
.L_x_691:
[----:B------:R-:W-:Y:S05]  /*168e0*/  BSYNC.RECONVERGENT B0 ;  /* 0x0000000000007941 */ /* 0x000fea0003800200 */
.L_x_690:
        /* <DEDUP_REMOVED lines=27> */
.L_x_694:
[----:B------:R-:W-:Y:S05]  /*16aa0*/  BSYNC.RECONVERGENT B1 ;  /* 0x0000000000017941 */ /* 0x000fea0003800200 */
.L_x_693:
        /* <DEDUP_REMOVED lines=25> */
.L_x_696:
[----:B------:R-:W-:Y:S05]  /*16c40*/  BSYNC.RECONVERGENT B1 ;  /* 0x0000000000017941 */ /* 0x000fea0003800200 */
.L_x_695:
        /* <DEDUP_REMOVED lines=24> */
.L_x_698:
[----:B------:R-:W-:Y:S05]  /*16dd0*/  BSYNC.RECONVERGENT B1 ;  /* 0x0000000000017941 */ /* 0x000fea0003800200 */
.L_x_697:
[----:B------:R-:W-:-:S11]  /*16de0*/  DADD R14, R14, -R6 ;  /* 0x000000000e0e7229 */ /* 0x000fd60000000806 */
.L_x_674:
        /* <DEDUP_REMOVED lines=14> */
.L_x_700:
        /* <DEDUP_REMOVED lines=15> */
.L_x_703:
[----:B------:R-:W-:-:S11]  /*16fc0*/  DADD R22, R42, 2 ;  /* 0x400000002a167429 */ /* 0x000fd60000000000 */
.L_x_702:
[----:B------:R-:W-:Y:S05]  /*16fd0*/  BSYNC.RECONVERGENT B0 ;  /* 0x0000000000007941 */ /* 0x000fea0003800200 */
.L_x_701:
        /* <DEDUP_REMOVED lines=9> */
.L_x_704:
        /* <DEDUP_REMOVED lines=15> */
.L_x_707:
[----:B------:R-:W-:-:S11]  /*17160*/  DADD R4, R24, 2 ;  /* 0x4000000018047429 */ /* 0x000fd60000000000 */
.L_x_706:
[----:B------:R-:W-:Y:S05]  /*17170*/  BSYNC.RECONVERGENT B0 ;  /* 0x0000000000007941 */ /* 0x000fea0003800200 */
.L_x_705:
        /* <DEDUP_REMOVED lines=20> */
.L_x_708:
        /* <DEDUP_REMOVED lines=15> */
.L_x_711:
[----:B------:R-:W-:-:S11]  /*173b0*/  DADD R4, R22, 2 ;  /* 0x4000000016047429 */ /* 0x000fd60000000000 */
.L_x_710:
[----:B------:R-:W-:Y:S05]  /*173c0*/  BSYNC.RECONVERGENT B0 ;  /* 0x0000000000007941 */ /* 0x000fea0003800200 */
.L_x_709:
        /* <DEDUP_REMOVED lines=16> */
.L_x_713:
[----:B------:R-:W-:-:S07]  /*174d0*/  CS2R R4, SRZ ;  /* 0x0000000000047805 */ /* 0x000fce000001ff00 */
.L_x_714:
[----:B------:R-:W-:Y:S05]  /*174e0*/  BSYNC.RECONVERGENT B0 ;  /* 0x0000000000007941 */ /* 0x000fea0003800200 */
.L_x_712:
        /* <DEDUP_REMOVED lines=12> */
.L_x_717:
[----:B------:R-:W-:-:S11]  /*175b0*/  DADD R4, R40, 1.5 ;  /* 0x3ff8000028047429 */ /* 0x000fd60000000000 */
.L_x_716:
[----:B------:R-:W-:Y:S05]  /*175c0*/  BSYNC.RECONVERGENT B0 ;  /* 0x0000000000007941 */ /* 0x000fea0003800200 */
.L_x_715:
        /* <DEDUP_REMOVED lines=27> */
.L_x_719:
[----:B------:R-:W-:Y:S05]  /*17780*/  BSYNC.RECONVERGENT B1 ;  /* 0x0000000000017941 */ /* 0x000fea0003800200 */
.L_x_718:
        /* <DEDUP_REMOVED lines=25> */
.L_x_721:
[----:B------:R-:W-:Y:S05]  /*17920*/  BSYNC.RECONVERGENT B1 ;  /* 0x0000000000017941 */ /* 0x000fea0003800200 */
.L_x_720:
        /* <DEDUP_REMOVED lines=24> */
.L_x_723:
[----:B------:R-:W-:Y:S05]  /*17ab0*/  BSYNC.RECONVERGENT B1 ;  /* 0x0000000000017941 */ /* 0x000fea0003800200 */
.L_x_722:
[----:B------:R-:W-:-:S11]  /*17ac0*/  DADD R14, R14, -R6 ;  /* 0x000000000e0e7229 */ /* 0x000fd60000000806 */
.L_x_699:
        /* <DEDUP_REMOVED lines=14> */
.L_x_725:
        /* <DEDUP_REMOVED lines=15> */
.L_x_728:
[----:B------:R-:W-:-:S11]  /*17ca0*/  DADD R22, R42, 2 ;  /* 0x400000002a167429 */ /* 0x000fd60000000000 */
.L_x_727:
[----:B------:R-:W-:Y:S05]  /*17cb0*/  BSYNC.RECONVERGENT B0 ;  /* 0x0000000000007941 */ /* 0x000fea0003800200 */
.L_x_726:
        /* <DEDUP_REMOVED lines=9> */
.L_x_729:
        /* <DEDUP_REMOVED lines=15> */
.L_x_732:
[----:B------:R-:W-:-:S11]  /*17e40*/  DADD R4, R24, 2 ;  /* 0x4000000018047429 */ /* 0x000fd60000000000 */
.L_x_731:
[----:B------:R-:W-:Y:S05]  /*17e50*/  BSYNC.RECONVERGENT B0 ;  /* 0x0000000000007941 */ /* 0x000fea0003800200 */
.L_x_730:
        /* <DEDUP_REMOVED lines=20> */
.L_x_733:
        /* <DEDUP_REMOVED lines=15> */
.L_x_736:
[----:B------:R-:W-:-:S11]  /*18090*/  DADD R4, R22, 2 ;  /* 0x4000000016047429 */ /* 0x000fd60000000000 */
.L_x_735:
[----:B------:R-:W-:Y:S05]  /*180a0*/  BSYNC.RECONVERGENT B0 ;  /* 0x0000000000007941 */ /* 0x000fea0003800200 */
.L_x_734:
        /* <DEDUP_REMOVED lines=16> */
.L_x_738:
[----:B------:R-:W-:-:S07]  /*181b0*/  CS2R R4, SRZ ;  /* 0x0000000000047805 */ /* 0x000fce000001ff00 */
.L_x_739:
[----:B------:R-:W-:Y:S05]  /*181c0*/  BSYNC.RECONVERGENT B0 ;  /* 0x0000000000007941 */ /* 0x000fea0003800200 */
.L_x_737:
        /* <DEDUP_REMOVED lines=12> */
.L_x_742:
[----:B------:R-:W-:-:S11]  /*18290*/  DADD R4, R40, 1.5 ;  /* 0x3ff8000028047429 */ /* 0x000fd60000000000 */
.L_x_741:
[----:B------:R-:W-:Y:S05]  /*182a0*/  BSYNC.RECONVERGENT B0 ;  /* 0x0000000000007941 */ /* 0x000fea0003800200 */
.L_x_740:
        /* <DEDUP_REMOVED lines=27> */
.L_x_744:
[----:B------:R-:W-:Y:S05]  /*18460*/  BSYNC.RECONVERGENT B1 ;  /* 0x0000000000017941 */ /* 0x000fea0003800200 */
.L_x_743:
        /* <DEDUP_REMOVED lines=25> */
.L_x_746:
[----:B------:R-:W-:Y:S05]  /*18600*/  BSYNC.RECONVERGENT B1 ;  /* 0x0000000000017941 */ /* 0x000fea0003800200 */
.L_x_745:
        /* <DEDUP_REMOVED lines=24> */
.L_x_748:
[----:B------:R-:W-:Y:S05]  /*18790*/  BSYNC.RECONVERGENT B1 ;  /* 0x0000000000017941 */ /* 0x000fea0003800200 */
.L_x_747:
[----:B------:R-:W-:-:S11]  /*187a0*/  DADD R14, R14, -R6 ;  /* 0x000000000e0e7229 */ /* 0x000fd60000000806 */
.L_x_724:
        /* <DEDUP_REMOVED lines=14> */
.L_x_750:
        /* <DEDUP_REMOVED lines=15> */
.L_x_753:
[----:B------:R-:W-:-:S11]  /*18980*/  DADD R22, R42, 2 ;  /* 0x400000002a167429 */ /* 0x000fd60000000000 */
.L_x_752:
[----:B------:R-:W-:Y:S05]  /*18990*/  BSYNC.RECONVERGENT B0 ;  /* 0x0000000000007941 */ /* 0x000fea0003800200 */
.L_x_751:
        /* <DEDUP_REMOVED lines=9> */
.L_x_754:
        /* <DEDUP_REMOVED lines=15> */
.L_x_757:
[----:B------:R-:W-:-:S11]  /*18b20*/  DADD R4, R24, 2 ;  /* 0x4000000018047429 */ /* 0x000fd60000000000 */
.L_x_756:
[----:B------:R-:W-:Y:S05]  /*18b30*/  BSYNC.RECONVERGENT B0 ;  /* 0x0000000000007941 */ /* 0x000fea0003800200 */
.L_x_755:
        /* <DEDUP_REMOVED lines=20> */
.L_x_758:
        /* <DEDUP_REMOVED lines=15> */
.L_x_761:
[----:B------:R-:W-:-:S11]  /*18d70*/  DADD R4, R22, 2 ;  /* 0x4000000016047429 */ /* 0x000fd60000000000 */
.L_x_760:
[----:B------:R-:W-:Y:S05]  /*18d80*/  BSYNC.RECONVERGENT B0 ;  /* 0x0000000000007941 */ /* 0x000fea0003800200 */
.L_x_759:
        /* <DEDUP_REMOVED lines=16> */
.L_x_763:
[----:B------:R-:W-:-:S07]  /*18e90*/  CS2R R4, SRZ ;  /* 0x0000000000047805 */ /* 0x000fce000001ff00 */
.L_x_764:
[----:B------:R-:W-:Y:S05]  /*18ea0*/  BSYNC.RECONVERGENT B0 ;  /* 0x0000000000007941 */ /* 0x000fea0003800200 */
.L_x_762:
        /* <DEDUP_REMOVED lines=12> */
.L_x_767:
[----:B------:R-:W-:-:S11]  /*18f70*/  DADD R4, R40, 1.5 ;  /* 0x3ff8000028047429 */ /* 0x000fd60000000000 */
.L_x_766:
[----:B------:R-:W-:Y:S05]  /*18f80*/  BSYNC.RECONVERGENT B0 ;  /* 0x0000000000007941 */ /* 0x000fea0003800200 */
.L_x_765:
        /* <DEDUP_REMOVED lines=27> */
.L_x_769:
[----:B------:R-:W-:Y:S05]  /*19140*/  BSYNC.RECONVERGENT B1 ;  /* 0x0000000000017941 */ /* 0x000fea0003800200 */
.L_x_768:
        /* <DEDUP_REMOVED lines=25> */
.L_x_771:
[----:B------:R-:W-:Y:S05]  /*192e0*/  BSYNC.RECONVERGENT B1 ;  /* 0x0000000000017941 */ /* 0x000fea0003800200 */
.L_x_770:
        /* <DEDUP_REMOVED lines=24> */
.L_x_773:
[----:B------:R-:W-:Y:S05]  /*19470*/  BSYNC.RECONVERGENT B1 ;  /* 0x0000000000017941 */ /* 0x000fea0003800200 */
.L_x_772:
[----:B------:R-:W-:-:S11]  /*19480*/  DADD R14, R14, -R6 ;  /* 0x000000000e0e7229 */ /* 0x000fd60000000806 */
.L_x_749:
        /* <DEDUP_REMOVED lines=14> */
.L_x_775:
        /* <DEDUP_REMOVED lines=15> */
.L_x_778:
[----:B------:R-:W-:-:S11]  /*19660*/  DADD R22, R42, 2 ;  /* 0x400000002a167429 */ /* 0x000fd60000000000 */
.L_x_777:
[----:B------:R-:W-:Y:S05]  /*19670*/  BSYNC.RECONVERGENT B0 ;  /* 0x0000000000007941 */ /* 0x000fea0003800200 */
.L_x_776:
        /* <DEDUP_REMOVED lines=9> */
.L_x_779:
        /* <DEDUP_REMOVED lines=15> */
.L_x_782:
[----:B------:R-:W-:-:S11]  /*19800*/  DADD R4, R24, 2 ;  /* 0x4000000018047429 */ /* 0x000fd60000000000 */
.L_x_781:
[----:B------:R-:W-:Y:S05]  /*19810*/  BSYNC.RECONVERGENT B0 ;  /* 0x0000000000007941 */ /* 0x000fea0003800200 */
.L_x_780:
        /* <DEDUP_REMOVED lines=20> */
.L_x_783:
        /* <DEDUP_REMOVED lines=15> */
.L_x_786:
[----:B------:R-:W-:-:S11]  /*19a50*/  DADD R4, R22, 2 ;  /* 0x4000000016047429 */ /* 0x000fd60000000000 */
.L_x_785:
[----:B------:R-:W-:Y:S05]  /*19a60*/  BSYNC.RECONVERGENT B0 ;  /* 0x0000000000007941 */ /* 0x000fea0003800200 */
.L_x_784:
        /* <DEDUP_REMOVED lines=16> */
.L_x_788:
[----:B------:R-:W-:-:S07]  /*19b70*/  CS2R R4, SRZ ;  /* 0x0000000000047805 */ /* 0x000fce000001ff00 */
.L_x_789:
[----:B------:R-:W-:Y:S05]  /*19b80*/  BSYNC.RECONVERGENT B0 ;  /* 0x0000000000007941 */ /* 0x000fea0003800200 */
.L_x_787:
        /* <DEDUP_REMOVED lines=12> */
.L_x_792:
[----:B------:R-:W-:-:S11]  /*19c50*/  DADD R4, R40, 1.5 ;  /* 0x3ff8000028047429 */ /* 0x000fd60000000000 */
.L_x_791:
[----:B------:R-:W-:Y:S05]  /*19c60*/  BSYNC.RECONVERGENT B0 ;  /* 0x0000000000007941 */ /* 0x000fea0003800200 */
.L_x_790:
        /* <DEDUP_REMOVED lines=27> */
.L_x_794:
[----:B------:R-:W-:Y:S05]  /*19e20*/  BSYNC.RECONVERGENT B1 ;  /* 0x0000000000017941 */ /* 0x000fea0003800200 */
.L_x_793:
        /* <DEDUP_REMOVED lines=25> */
.L_x_796:
[----:B------:R-:W-:Y:S05]  /*19fc0*/  BSYNC.RECONVERGENT B1 ;  /* 0x0000000000017941 */ /* 0x000fea0003800200 */
.L_x_795:
        /* <DEDUP_REMOVED lines=24> */
.L_x_798:
[----:B------:R-:W-:Y:S05]  /*1a150*/  BSYNC.RECONVERGENT B1 ;  /* 0x0000000000017941 */ /* 0x000fea0003800200 */
.L_x_797:
[----:B------:R-:W-:-:S11]  /*1a160*/  DADD R14, R14, -R6 ;  /* 0x000000000e0e7229 */ /* 0x000fd60000000806 */
.L_x_774:
        /* <DEDUP_REMOVED lines=14> */
.L_x_800:
        /* <DEDUP_REMOVED lines=15> */
.L_x_803:
[----:B------:R-:W-:-:S11]  /*1a340*/  DADD R22, R42, 2 ;  /* 0x400000002a167429 */ /* 0x000fd60000000000 */
.L_x_802:
[----:B------:R-:W-:Y:S05]  /*1a350*/  BSYNC.RECONVERGENT B0 ;  /* 0x0000000000007941 */ /* 0x000fea0003800200 */
.L_x_801:
        /* <DEDUP_REMOVED lines=9> */
.L_x_804:
        /* <DEDUP_REMOVED lines=15> */
.L_x_807:
[----:B------:R-:W-:-:S11]  /*1a4e0*/  DADD R4, R24, 2 ;  /* 0x4000000018047429 */ /* 0x000fd60000000000 */
.L_x_806:
[----:B------:R-:W-:Y:S05]  /*1a4f0*/  BSYNC.RECONVERGENT B0 ;  /* 0x0000000000007941 */ /* 0x000fea0003800200 */
.L_x_805:
        /* <DEDUP_REMOVED lines=20> */
.L_x_808:
        /* <DEDUP_REMOVED lines=15> */
.L_x_811:
[----:B------:R-:W-:-:S11]  /*1a730*/  DADD R4, R22, 2 ;  /* 0x4000000016047429 */ /* 0x000fd60000000000 */
.L_x_810:
[----:B------:R-:W-:Y:S05]  /*1a740*/  BSYNC.RECONVERGENT B0 ;  /* 0x0000000000007941 */ /* 0x000fea0003800200 */
.L_x_809:
        /* <DEDUP_REMOVED lines=16> */
.L_x_813:
[----:B------:R-:W-:-:S07]  /*1a850*/  CS2R R4, SRZ ;  /* 0x0000000000047805 */ /* 0x000fce000001ff00 */
.L_x_814:
[----:B------:R-:W-:Y:S05]  /*1a860*/  BSYNC.RECONVERGENT B0 ;  /* 0x0000000000007941 */ /* 0x000fea0003800200 */
.L_x_812:
        /* <DEDUP_REMOVED lines=12> */
.L_x_817:
[----:B------:R-:W-:-:S11]  /*1a930*/  DADD R4, R40, 1.5 ;  /* 0x3ff8000028047429 */ /* 0x000fd60000000000 */
.L_x_816:
[----:B------:R-:W-:Y:S05]  /*1a940*/  BSYNC.RECONVERGENT B0 ;  /* 0x0000000000007941 */ /* 0x000fea0003800200 */
.L_x_815:
        /* <DEDUP_REMOVED lines=27> */
.L_x_819:
[----:B------:R-:W-:Y:S05]  /*1ab00*/  BSYNC.RECONVERGENT B1 ;  /* 0x0000000000017941 */ /* 0x000fea0003800200 */
.L_x_818:
        /* <DEDUP_REMOVED lines=25> */
.L_x_821:
[----:B------:R-:W-:Y:S05]  /*1aca0*/  BSYNC.RECONVERGENT B1 ;  /* 0x0000000000017941 */ /* 0x000fea0003800200 */
.L_x_820:
        /* <DEDUP_REMOVED lines=24> */
.L_x_823:
[----:B------:R-:W-:Y:S05]  /*1ae30*/  BSYNC.RECONVERGENT B1 ;  /* 0x0000000000017941 */ /* 0x000fea0003800200 */
.L_x_822:
[----:B------:R-:W-:-:S11]  /*1ae40*/  DADD R14, R14, -R6 ;  /* 0x000000000e0e7229 */ /* 0x000fd60000000806 */
.L_x_799:
        /* <DEDUP_REMOVED lines=14> */
.L_x_825:
        /* <DEDUP_REMOVED lines=15> */
.L_x_828:
[----:B------:R-:W-:-:S11]  /*1b020*/  DADD R22, R42, 2 ;  /* 0x400000002a167429 */ /* 0x000fd60000000000 */
.L_x_827:
[----:B------:R-:W-:Y:S05]  /*1b030*/  BSYNC.RECONVERGENT B0 ;  /* 0x0000000000007941 */ /* 0x000fea0003800200 */
.L_x_826:
        /* <DEDUP_REMOVED lines=9> */
.L_x_829:
        /* <DEDUP_REMOVED lines=15> */
.L_x_832:
[----:B------:R-:W-:-:S11]  /*1b1c0*/  DADD R4, R24, 2 ;  /* 0x4000000018047429 */ /* 0x000fd60000000000 */
.L_x_831:
[----:B------:R-:W-:Y:S05]  /*1b1d0*/  BSYNC.RECONVERGENT B0 ;  /* 0x0000000000007941 */ /* 0x000fea0003800200 */
.L_x_830:
        /* <DEDUP_REMOVED lines=20> */
.L_x_833:
        /* <DEDUP_REMOVED lines=15> */
.L_x_836:
[----:B------:R-:W-:-:S11]  /*1b410*/  DADD R4, R22, 2 ;  /* 0x4000000016047429 */ /* 0x000fd60000000000 */
.L_x_835:
[----:B------:R-:W-:Y:S05]  /*1b420*/  BSYNC.RECONVERGENT B0 ;  /* 0x0000000000007941 */ /* 0x000fea0003800200 */
.L_x_834:
        /* <DEDUP_REMOVED lines=16> */
.L_x_838:
[----:B------:R-:W-:-:S07]  /*1b530*/  CS2R R4, SRZ ;  /* 0x0000000000047805 */ /* 0x000fce000001ff00 */
.L_x_839:
[----:B------:R-:W-:Y:S05]  /*1b540*/  BSYNC.RECONVERGENT B0 ;  /* 0x0000000000007941 */ /* 0x000fea0003800200 */
.L_x_837:
        /* <DEDUP_REMOVED lines=12> */
.L_x_842:
[----:B------:R-:W-:-:S11]  /*1b610*/  DADD R4, R40, 1.5 ;  /* 0x3ff8000028047429 */ /* 0x000fd60000000000 */
.L_x_841:
[----:B------:R-:W-:Y:S05]  /*1b620*/  BSYNC.RECONVERGENT B0 ;  /* 0x0000000000007941 */ /* 0x000fea0003800200 */
.L_x_840:
        /* <DEDUP_REMOVED lines=27> */
.L_x_844:
[----:B------:R-:W-:Y:S05]  /*1b7e0*/  BSYNC.RECONVERGENT B1 ;  /* 0x0000000000017941 */ /* 0x000fea0003800200 */
.L_x_843:
        /* <DEDUP_REMOVED lines=25> */
.L_x_846:
[----:B------:R-:W-:Y:S05]  /*1b980*/  BSYNC.RECONVERGENT B1 ;  /* 0x0000000000017941 */ /* 0x000fea0003800200 */
.L_x_845:
        /* <DEDUP_REMOVED lines=24> */
.L_x_848:
[----:B------:R-:W-:Y:S05]  /*1bb10*/  BSYNC.RECONVERGENT B1 ;  /* 0x0000000000017941 */ /* 0x000fea0003800200 */
.L_x_847:
[----:B------:R-:W-:-:S11]  /*1bb20*/  DADD R14, R14, -R6 ;  /* 0x000000000e0e7229 */ /* 0x000fd60000000806 */
.L_x_824:
        /* <DEDUP_REMOVED lines=14> */
.L_x_850:
        /* <DEDUP_REMOVED lines=15> */
.L_x_853:
[----:B------:R-:W-:-:S11]  /*1bd00*/  DADD R22, R42, 2 ;  /* 0x400000002a167429 */ /* 0x000fd60000000000 */
.L_x_852:
[----:B------:R-:W-:Y:S05]  /*1bd10*/  BSYNC.RECONVERGENT B0 ;  /* 0x0000000000007941 */ /* 0x000fea0003800200 */
.L_x_851:
        /* <DEDUP_REMOVED lines=9> */
.L_x_854:
        /* <DEDUP_REMOVED lines=15> */
.L_x_857:
[----:B------:R-:W-:-:S11]  /*1bea0*/  DADD R4, R24, 2 ;  /* 0x4000000018047429 */ /* 0x000fd60000000000 */
.L_x_856:
[----:B------:R-:W-:Y:S05]  /*1beb0*/  BSYNC.RECONVERGENT B0 ;  /* 0x0000000000007941 */ /* 0x000fea0003800200 */
.L_x_855:
        /* <DEDUP_REMOVED lines=20> */
.L_x_858:
        /* <DEDUP_REMOVED lines=15> */
.L_x_861:
[----:B------:R-:W-:-:S11]  /*1c0f0*/  DADD R4, R22, 2 ;  /* 0x4000000016047429 */ /* 0x000fd60000000000 */
.L_x_860:
[----:B------:R-:W-:Y:S05]  /*1c100*/  BSYNC.RECONVERGENT B0 ;  /* 0x0000000000007941 */ /* 0x000fea0003800200 */
.L_x_859:
        /* <DEDUP_REMOVED lines=16> */
.L_x_863:
[----:B------:R-:W-:-:S07]  /*1c210*/  CS2R R4, SRZ ;  /* 0x0000000000047805 */ /* 0x000fce000001ff00 */
.L_x_864:
[----:B------:R-:W-:Y:S05]  /*1c220*/  BSYNC.RECONVERGENT B0 ;  /* 0x0000000000007941 */ /* 0x000fea0003800200 */
.L_x_862:
        /* <DEDUP_REMOVED lines=12> */
.L_x_867:
[----:B------:R-:W-:-:S11]  /*1c2f0*/  DADD R4, R40, 1.5 ;  /* 0x3ff8000028047429 */ /* 0x000fd60000000000 */
.L_x_866:
[----:B------:R-:W-:Y:S05]  /*1c300*/  BSYNC.RECONVERGENT B0 ;  /* 0x0000000000007941 */ /* 0x000fea0003800200 */
.L_x_865:
        /* <DEDUP_REMOVED lines=27> */
.L_x_869:
[----:B------:R-:W-:Y:S05]  /*1c4c0*/  BSYNC.RECONVERGENT B1 ;  /* 0x0000000000017941 */ /* 0x000fea0003800200 */
.L_x_868:
        /* <DEDUP_REMOVED lines=25> */
.L_x_871:
[----:B------:R-:W-:Y:S05]  /*1c660*/  BSYNC.RECONVERGENT B1 ;  /* 0x0000000000017941 */ /* 0x000fea0003800200 */
.L_x_870:
        /* <DEDUP_REMOVED lines=24> */
.L_x_873:
[----:B------:R-:W-:Y:S05]  /*1c7f0*/  BSYNC.RECONVERGENT B1 ;  /* 0x0000000000017941 */ /* 0x000fea0003800200 */
.L_x_872:
[----:B------:R-:W-:-:S11]  /*1c800*/  DADD R14, R14, -R6 ;  /* 0x000000000e0e7229 */ /* 0x000fd60000000806 */
.L_x_849:
        /* <DEDUP_REMOVED lines=14> */
.L_x_875:
        /* <DEDUP_REMOVED lines=15> */
.L_x_878:
[----:B------:R-:W-:-:S11]  /*1c9e0*/  DADD R22, R42, 2 ;  /* 0x400000002a167429 */ /* 0x000fd60000000000 */
.L_x_877:
[----:B------:R-:W-:Y:S05]  /*1c9f0*/  BSYNC.RECONVERGENT B0 ;  /* 0x0000000000007941 */ /* 0x000fea0003800200 */
.L_x_876:
        /* <DEDUP_REMOVED lines=9> */
.L_x_879:
        /* <DEDUP_REMOVED lines=15> */
.L_x_882:
[----:B------:R-:W-:-:S11]  /*1cb80*/  DADD R4, R24, 2 ;  /* 0x4000000018047429 */ /* 0x000fd60000000000 */
.L_x_881:
[----:B------:R-:W-:Y:S05]  /*1cb90*/  BSYNC.RECONVERGENT B0 ;  /* 0x0000000000007941 */ /* 0x000fea0003800200 */
.L_x_880:
        /* <DEDUP_REMOVED lines=20> */
.L_x_883:
        /* <DEDUP_REMOVED lines=15> */
.L_x_886:
[----:B------:R-:W-:-:S11]  /*1cdd0*/  DADD R4, R22, 2 ;  /* 0x4000000016047429 */ /* 0x000fd60000000000 */
.L_x_885:
[----:B------:R-:W-:Y:S05]  /*1cde0*/  BSYNC.RECONVERGENT B0 ;  /* 0x0000000000007941 */ /* 0x000fea0003800200 */
.L_x_884:
        /* <DEDUP_REMOVED lines=16> */
.L_x_888:
[----:B------:R-:W-:-:S07]  /*1cef0*/  CS2R R4, SRZ ;  /* 0x0000000000047805 */ /* 0x000fce000001ff00 */
.L_x_889:
[----:B------:R-:W-:Y:S05]  /*1cf00*/  BSYNC.RECONVERGENT B0 ;  /* 0x0000000000007941 */ /* 0x000fea0003800200 */
.L_x_887:
        /* <DEDUP_REMOVED lines=12> */
.L_x_892:
[----:B------:R-:W-:-:S11]  /*1cfd0*/  DADD R4, R40, 1.5 ;  /* 0x3ff8000028047429 */ /* 0x000fd60000000000 */
.L_x_891:
[----:B------:R-:W-:Y:S05]  /*1cfe0*/  BSYNC.RECONVERGENT B0 ;  /* 0x0000000000007941 */ /* 0x000fea0003800200 */
.L_x_890:
        /* <DEDUP_REMOVED lines=27> */
.L_x_894:
[----:B------:R-:W-:Y:S05]  /*1d1a0*/  BSYNC.RECONVERGENT B1 ;  /* 0x0000000000017941 */ /* 0x000fea0003800200 */
.L_x_893:
        /* <DEDUP_REMOVED lines=25> */
.L_x_896:
[----:B------:R-:W-:Y:S05]  /*1d340*/  BSYNC.RECONVERGENT B1 ;  /* 0x0000000000017941 */ /* 0x000fea0003800200 */
.L_x_895:
        /* <DEDUP_REMOVED lines=24> */
.L_x_898:
[----:B------:R-:W-:Y:S05]  /*1d4d0*/  BSYNC.RECONVERGENT B1 ;  /* 0x0000000000017941 */ /* 0x000fea0003800200 */
.L_x_897:
[----:B------:R-:W-:-:S11]  /*1d4e0*/  DADD R14, R14, -R6 ;  /* 0x000000000e0e7229 */ /* 0x000fd60000000806 */
.L_x_874:
        /* <DEDUP_REMOVED lines=14> */
.L_x_900:
        /* <DEDUP_REMOVED lines=15> */
.L_x_903:
[----:B------:R-:W-:-:S11]  /*1d6c0*/  DADD R22, R42, 2 ;  /* 0x400000002a167429 */ /* 0x000fd60000000000 */
.L_x_902:
[----:B------:R-:W-:Y:S05]  /*1d6d0*/  BSYNC.RECONVERGENT B0 ;  /* 0x0000000000007941 */ /* 0x000fea0003800200 */
.L_x_901:
        /* <DEDUP_REMOVED lines=9> */
.L_x_904:
        /* <DEDUP_REMOVED lines=15> */
.L_x_907:
[----:B------:R-:W-:-:S11]  /*1d860*/  DADD R4, R24, 2 ;  /* 0x4000000018047429 */ /* 0x000fd60000000000 */
.L_x_906:
[----:B------:R-:W-:Y:S05]  /*1d870*/  BSYNC.RECONVERGENT B0 ;  /* 0x0000000000007941 */ /* 0x000fea0003800200 */
.L_x_905:
        /* <DEDUP_REMOVED lines=20> */
.L_x_908:
        /* <DEDUP_REMOVED lines=15> */
.L_x_911:
[----:B------:R-:W-:-:S11]  /*1dab0*/  DADD R4, R22, 2 ;  /* 0x4000000016047429 */ /* 0x000fd60000000000 */
.L_x_910:
[----:B------:R-:W-:Y:S05]  /*1dac0*/  BSYNC.RECONVERGENT B0 ;  /* 0x0000000000007941 */ /* 0x000fea0003800200 */
.L_x_909:
        /* <DEDUP_REMOVED lines=16> */
.L_x_913:
[----:B------:R-:W-:-:S07]  /*1dbd0*/  CS2R R4, SRZ ;  /* 0x0000000000047805 */ /* 0x000fce000001ff00 */
.L_x_914:
[----:B------:R-:W-:Y:S05]  /*1dbe0*/  BSYNC.RECONVERGENT B0 ;  /* 0x0000000000007941 */ /* 0x000fea0003800200 */
.L_x_912:
        /* <DEDUP_REMOVED lines=12> */
.L_x_917:
[----:B------:R-:W-:-:S11]  /*1dcb0*/  DADD R4, R40, 1.5 ;  /* 0x3ff8000028047429 */ /* 0x000fd60000000000 */
.L_x_916:
[----:B------:R-:W-:Y:S05]  /*1dcc0*/  BSYNC.RECONVERGENT B0 ;  /* 0x0000000000007941 */ /* 0x000fea0003800200 */
.L_x_915:
        /* <DEDUP_REMOVED lines=27> */
.L_x_919:
[----:B------:R-:W-:Y:S05]  /*1de80*/  BSYNC.RECONVERGENT B1 ;  /* 0x0000000000017941 */ /* 0x000fea0003800200 */
.L_x_918:
        /* <DEDUP_REMOVED lines=25> */
.L_x_921:
[----:B------:R-:W-:Y:S05]  /*1e020*/  BSYNC.RECONVERGENT B1 ;  /* 0x0000000000017941 */ /* 0x000fea0003800200 */
.L_x_920:
        /* <DEDUP_REMOVED lines=24> */
.L_x_923:
[----:B------:R-:W-:Y:S05]  /*1e1b0*/  BSYNC.RECONVERGENT B1 ;  /* 0x0000000000017941 */ /* 0x000fea0003800200 */
.L_x_922:
[----:B------:R-:W-:-:S11]  /*1e1c0*/  DADD R14, R14, -R6 ;  /* 0x000000000e0e7229 */ /* 0x000fd60000000806 */
.L_x_899:
        /* <DEDUP_REMOVED lines=14> */
.L_x_925:
        /* <DEDUP_REMOVED lines=15> */
.L_x_928:
[----:B------:R-:W-:-:S11]  /*1e3a0*/  DADD R22, R42, 2 ;  /* 0x400000002a167429 */ /* 0x000fd60000000000 */
.L_x_927:
[----:B------:R-:W-:Y:S05]  /*1e3b0*/  BSYNC.RECONVERGENT B0 ;  /* 0x0000000000007941 */ /* 0x000fea0003800200 */
.L_x_926:
        /* <DEDUP_REMOVED lines=9> */
.L_x_929:
        /* <DEDUP_REMOVED lines=15> */
.L_x_932:
[----:B------:R-:W-:-:S11]  /*1e540*/  DADD R4, R24, 2 ;  /* 0x4000000018047429 */ /* 0x000fd60000000000 */
.L_x_931:
[----:B------:R-:W-:Y:S05]  /*1e550*/  BSYNC.RECONVERGENT B0 ;  /* 0x0000000000007941 */ /* 0x000fea0003800200 */
.L_x_930:
        /* <DEDUP_REMOVED lines=20> */
.L_x_933:
        /* <DEDUP_REMOVED lines=15> */
.L_x_936:
[----:B------:R-:W-:-:S11]  /*1e790*/  DADD R4, R22, 2 ;  /* 0x4000000016047429 */ /* 0x000fd60000000000 */
.L_x_935:
[----:B------:R-:W-:Y:S05]  /*1e7a0*/  BSYNC.RECONVERGENT B0 ;  /* 0x0000000000007941 */ /* 0x000fea0003800200 */
.L_x_934:
        /* <DEDUP_REMOVED lines=16> */
.L_x_938:
[----:B------:R-:W-:-:S07]  /*1e8b0*/  CS2R R4, SRZ ;  /* 0x0000000000047805 */ /* 0x000fce000001ff00 */
.L_x_939:
[----:B------:R-:W-:Y:S05]  /*1e8c0*/  BSYNC.RECONVERGENT B0 ;  /* 0x0000000000007941 */ /* 0x000fea0003800200 */
.L_x_937:
        /* <DEDUP_REMOVED lines=12> */
.L_x_942:
[----:B------:R-:W-:-:S11]  /*1e990*/  DADD R4, R40, 1.5 ;  /* 0x3ff8000028047429 */ /* 0x000fd60000000000 */
.L_x_941:
[----:B------:R-:W-:Y:S05]  /*1e9a0*/  BSYNC.RECONVERGENT B0 ;  /* 0x0000000000007941 */ /* 0x000fea0003800200 */
.L_x_940:
        /* <DEDUP_REMOVED lines=27> */
.L_x_944:
[----:B------:R-:W-:Y:S05]  /*1eb60*/  BSYNC.RECONVERGENT B1 ;  /* 0x0000000000017941 */ /* 0x000fea0003800200 */
.L_x_943:
        /* <DEDUP_REMOVED lines=25> */
.L_x_946:
[----:B------:R-:W-:Y:S05]  /*1ed00*/  BSYNC.RECONVERGENT B1 ;  /* 0x0000000000017941 */ /* 0x000fea0003800200 */
.L_x_945:
        /* <DEDUP_REMOVED lines=24> */
.L_x_948:
[----:B------:R-:W-:Y:S05]  /*1ee90*/  BSYNC.RECONVERGENT B1 ;  /* 0x0000000000017941 */ /* 0x000fea0003800200 */
.L_x_947:
[----:B------:R-:W-:-:S11]  /*1eea0*/  DADD R14, R14, -R6 ;  /* 0x000000000e0e7229 */ /* 0x000fd60000000806 */
.L_x_924:
        /* <DEDUP_REMOVED lines=14> */
.L_x_950:
        /* <DEDUP_REMOVED lines=15> */
.L_x_953:
[----:B------:R-:W-:-:S11]  /*1f080*/  DADD R22, R42, 2 ;  /* 0x400000002a167429 */ /* 0x000fd60000000000 */
.L_x_952:
[----:B------:R-:W-:Y:S05]  /*1f090*/  BSYNC.RECONVERGENT B0 ;  /* 0x0000000000007941 */ /* 0x000fea0003800200 */
.L_x_951:
        /* <DEDUP_REMOVED lines=9> */
.L_x_954:
        /* <DEDUP_REMOVED lines=15> */
.L_x_957:
[----:B------:R-:W-:-:S11]  /*1f220*/  DADD R4, R24, 2 ;  /* 0x4000000018047429 */ /* 0x000fd60000000000 */
.L_x_956:
[----:B------:R-:W-:Y:S05]  /*1f230*/  BSYNC.RECONVERGENT B0 ;  /* 0x0000000000007941 */ /* 0x000fea0003800200 */
.L_x_955:
        /* <DEDUP_REMOVED lines=20> */
.L_x_958:
        /* <DEDUP_REMOVED lines=15> */
.L_x_961:
[----:B------:R-:W-:-:S11]  /*1f470*/  DADD R4, R22, 2 ;  /* 0x4000000016047429 */ /* 0x000fd60000000000 */
.L_x_960:
[----:B------:R-:W-:Y:S05]  /*1f480*/  BSYNC.RECONVERGENT B0 ;  /* 0x0000000000007941 */ /* 0x000fea0003800200 */
.L_x_959:
        /* <DEDUP_REMOVED lines=16> */
.L_x_963:
[----:B------:R-:W-:-:S07]  /*1f590*/  CS2R R4, SRZ ;  /* 0x0000000000047805 */ /* 0x000fce000001ff00 */
.L_x_964:
[----:B------:R-:W-:Y:S05]  /*1f5a0*/  BSYNC.RECONVERGENT B0 ;  /* 0x0000000000007941 */ /* 0x000fea0003800200 */
.L_x_962:
        /* <DEDUP_REMOVED lines=12> */
.L_x_967:
[----:B------:R-:W-:-:S11]  /*1f670*/  DADD R4, R40, 1.5 ;  /* 0x3ff8000028047429 */ /* 0x000fd60000000000 */
.L_x_966:
[----:B------:R-:W-:Y:S05]  /*1f680*/  BSYNC.RECONVERGENT B0 ;  /* 0x0000000000007941 */ /* 0x000fea0003800200 */
.L_x_965:
        /* <DEDUP_REMOVED lines=27> */
.L_x_969:
[----:B------:R-:W-:Y:S05]  /*1f840*/  BSYNC.RECONVERGENT B1 ;  /* 0x0000000000017941 */ /* 0x000fea0003800200 */
.L_x_968:
        /* <DEDUP_REMOVED lines=25> */
.L_x_971:
[----:B------:R-:W-:Y:S05]  /*1f9e0*/  BSYNC.RECONVERGENT B1 ;  /* 0x0000000000017941 */ /* 0x000fea0003800200 */
.L_x_970:
        /* <DEDUP_REMOVED lines=24> */
.L_x_973:
[----:B------:R-:W-:Y:S05]  /*1fb70*/  BSYNC.RECONVERGENT B1 ;  /* 0x0000000000017941 */ /* 0x000fea0003800200 */
.L_x_972:
[----:B------:R-:W-:-:S11]  /*1fb80*/  DADD R14, R14, -R6 ;  /* 0x000000000e0e7229 */ /* 0x000fd60000000806 */
.L_x_949:
        /* <DEDUP_REMOVED lines=14> */
.L_x_975:
        /* <DEDUP_REMOVED lines=15> */
.L_x_978:
[----:B------:R-:W-:-:S11]  /*1fd60*/  DADD R22, R42, 2 ;  /* 0x400000002a167429 */ /* 0x000fd60000000000 */
.L_x_977:
[----:B------:R-:W-:Y:S05]  /*1fd70*/  BSYNC.RECONVERGENT B0 ;  /* 0x0000000000007941 */ /* 0x000fea0003800200 */
.L_x_976:
        /* <DEDUP_REMOVED lines=9> */
.L_x_979:
        /* <DEDUP_REMOVED lines=15> */
.L_x_982:
[----:B------:R-:W-:-:S11]  /*1ff00*/  DADD R4, R24, 2 ;  /* 0x4000000018047429 */ /* 0x000fd60000000000 */
.L_x_981:
[----:B------:R-:W-:Y:S05]  /*1ff10*/  BSYNC.RECONVERGENT B0 ;  /* 0x0000000000007941 */ /* 0x000fea0003800200 */
.L_x_980:
        /* <DEDUP_REMOVED lines=20> */
.L_x_983:
        /* <DEDUP_REMOVED lines=15> */
.L_x_986:
[----:B------:R-:W-:-:S11]  /*20150*/  DADD R4, R22, 2 ;  /* 0x4000000016047429 */ /* 0x000fd60000000000 */
.L_x_985:
[----:B------:R-:W-:Y:S05]  /*20160*/  BSYNC.RECONVERGENT B0 ;  /* 0x0000000000007941 */ /* 0x000fea0003800200 */
.L_x_984:
        /* <DEDUP_REMOVED lines=16> */
.L_x_988:
[----:B------:R-:W-:-:S07]  /*20270*/  CS2R R4, SRZ ;  /* 0x0000000000047805 */ /* 0x000fce000001ff00 */
.L_x_989:
[----:B------:R-:W-:Y:S05]  /*20280*/  BSYNC.RECONVERGENT B0 ;  /* 0x0000000000007941 */ /* 0x000fea0003800200 */
.L_x_987:
        /* <DEDUP_REMOVED lines=12> */
.L_x_992:
[----:B------:R-:W-:-:S11]  /*20350*/  DADD R4, R40, 1.5 ;  /* 0x3ff8000028047429 */ /* 0x000fd60000000000 */
.L_x_991:
[----:B------:R-:W-:Y:S05]  /*20360*/  BSYNC.RECONVERGENT B0 ;  /* 0x0000000000007941 */ /* 0x000fea0003800200 */
.L_x_990:
        /* <DEDUP_REMOVED lines=27> */
.L_x_994:
[----:B------:R-:W-:Y:S05]  /*20520*/  BSYNC.RECONVERGENT B1 ;  /* 0x0000000000017941 */ /* 0x000fea0003800200 */
.L_x_993:
        /* <DEDUP_REMOVED lines=25> */
.L_x_996:
[----:B------:R-:W-:Y:S05]  /*206c0*/  BSYNC.RECONVERGENT B1 ;  /* 0x0000000000017941 */ /* 0x000fea0003800200 */
.L_x_995:
        /* <DEDUP_REMOVED lines=24> */
.L_x_998:
[----:B------:R-:W-:Y:S05]  /*20850*/  BSYNC.RECONVERGENT B1 ;  /* 0x0000000000017941 */ /* 0x000fea0003800200 */
.L_x_997:
[----:B------:R-:W-:-:S11]  /*20860*/  DADD R14, R14, -R6 ;  /* 0x000000000e0e7229 */ /* 0x000fd60000000806 */
.L_x_974:
        /* <DEDUP_REMOVED lines=14> */
.L_x_1000:
        /* <DEDUP_REMOVED lines=15> */
.L_x_1003:
[----:B------:R-:W-:-:S11]  /*20a40*/  DADD R22, R42, 2 ;  /* 0x400000002a167429 */ /* 0x000fd60000000000 */
.L_x_1002:
[----:B------:R-:W-:Y:S05]  /*20a50*/  BSYNC.RECONVERGENT B0 ;  /* 0x0000000000007941 */ /* 0x000fea0003800200 */
.L_x_1001:
        /* <DEDUP_REMOVED lines=9> */
.L_x_1004:
        /* <DEDUP_REMOVED lines=15> */
.L_x_1007:
[----:B------:R-:W-:-:S11]  /*20be0*/  DADD R4, R24, 2 ;  /* 0x4000000018047429 */ /* 0x000fd60000000000 */
.L_x_1006:
[----:B------:R-:W-:Y:S05]  /*20bf0*/  BSYNC.RECONVERGENT B0 ;  /* 0x0000000000007941 */ /* 0x000fea0003800200 */
.L_x_1005:
        /* <DEDUP_REMOVED lines=20> */
.L_x_1008:
        /* <DEDUP_REMOVED lines=15> */
.L_x_1011:
[----:B------:R-:W-:-:S11]  /*20e30*/  DADD R4, R22, 2 ;  /* 0x4000000016047429 */ /* 0x000fd60000000000 */
.L_x_1010:
[----:B------:R-:W-:Y:S05]  /*20e40*/  BSYNC.RECONVERGENT B0 ;  /* 0x0000000000007941 */ /* 0x000fea0003800200 */
.L_x_1009:
        /* <DEDUP_REMOVED lines=16> */
.L_x_1013:
[----:B------:R-:W-:-:S07]  /*20f50*/  CS2R R4, SRZ ;  /* 0x0000000000047805 */ /* 0x000fce000001ff00 */
.L_x_1014:
[----:B------:R-:W-:Y:S05]  /*20f60*/  BSYNC.RECONVERGENT B0 ;  /* 0x0000000000007941 */ /* 0x000fea0003800200 */
.L_x_1012:
        /* <DEDUP_REMOVED lines=12> */
.L_x_1017:
[----:B------:R-:W-:-:S11]  /*21030*/  DADD R4, R40, 1.5 ;  /* 0x3ff8000028047429 */ /* 0x000fd60000000000 */
.L_x_1016:
[----:B------:R-:W-:Y:S05]  /*21040*/  BSYNC.RECONVERGENT B0 ;  /* 0x0000000000007941 */ /* 0x000fea0003800200 */
.L_x_1015:
        /* <DEDUP_REMOVED lines=27> */
.L_x_1019:
[----:B------:R-:W-:Y:S05]  /*21200*/  BSYNC.RECONVERGENT B1 ;  /* 0x0000000000017941 */ /* 0x000fea0003800200 */
.L_x_1018:
        /* <DEDUP_REMOVED lines=25> */
.L_x_1021:
[----:B------:R-:W-:Y:S05]  /*213a0*/  BSYNC.RECONVERGENT B1 ;  /* 0x0000000000017941 */ /* 0x000fea0003800200 */
.L_x_1020:
        /* <DEDUP_REMOVED lines=24> */
.L_x_1023:
[----:B------:R-:W-:Y:S05]  /*21530*/  BSYNC.RECONVERGENT B1 ;  /* 0x0000000000017941 */ /* 0x000fea0003800200 */
.L_x_1022:
[----:B------:R-:W-:-:S11]  /*21540*/  DADD R14, R14, -R6 ;  /* 0x000000000e0e7229 */ /* 0x000fd60000000806 */
.L_x_999:
        /* <DEDUP_REMOVED lines=14> */
.L_x_1025:
        /* <DEDUP_REMOVED lines=15> */
.L_x_1028:
[----:B------:R-:W-:-:S11]  /*21720*/  DADD R22, R42, 2 ;  /* 0x400000002a167429 */ /* 0x000fd60000000000 */
.L_x_1027:
[----:B------:R-:W-:Y:S05]  /*21730*/  BSYNC.RECONVERGENT B0 ;  /* 0x0000000000007941 */ /* 0x000fea0003800200 */
.L_x_1026:
        /* <DEDUP_REMOVED lines=9> */
.L_x_1029:
        /* <DEDUP_REMOVED lines=15> */
.L_x_1032:
[----:B------:R-:W-:-:S11]  /*218c0*/  DADD R4, R24, 2 ;  /* 0x4000000018047429 */ /* 0x000fd60000000000 */
.L_x_1031:
[----:B------:R-:W-:Y:S05]  /*218d0*/  BSYNC.RECONVERGENT B0 ;  /* 0x0000000000007941 */ /* 0x000fea0003800200 */
.L_x_1030:
        /* <DEDUP_REMOVED lines=20> */
.L_x_1033:
        /* <DEDUP_REMOVED lines=15> */
.L_x_1036:
[----:B------:R-:W-:-:S11]  /*21b10*/  DADD R4, R22, 2 ;  /* 0x4000000016047429 */ /* 0x000fd60000000000 */
.L_x_1035:
[----:B------:R-:W-:Y:S05]  /*21b20*/  BSYNC.RECONVERGENT B0 ;  /* 0x0000000000007941 */ /* 0x000fea0003800200 */
.L_x_1034:
        /* <DEDUP_REMOVED lines=16> */
.L_x_1038:
[----:B------:R-:W-:-:S07]  /*21c30*/  CS2R R4, SRZ ;  /* 0x0000000000047805 */ /* 0x000fce000001ff00 */
.L_x_1039:
[----:B------:R-:W-:Y:S05]  /*21c40*/  BSYNC.RECONVERGENT B0 ;  /* 0x0000000000007941 */ /* 0x000fea0003800200 */
.L_x_1037:
        /* <DEDUP_REMOVED lines=12> */
.L_x_1042:
[----:B------:R-:W-:-:S11]  /*21d10*/  DADD R4, R40, 1.5 ;  /* 0x3ff8000028047429 */ /* 0x000fd60000000000 */
.L_x_1041:
[----:B------:R-:W-:Y:S05]  /*21d20*/  BSYNC.RECONVERGENT B0 ;  /* 0x0000000000007941 */ /* 0x000fea0003800200 */
.L_x_1040:
        /* <DEDUP_REMOVED lines=27> */
.L_x_1044:
[----:B------:R-:W-:Y:S05]  /*21ee0*/  BSYNC.RECONVERGENT B1 ;  /* 0x0000000000017941 */ /* 0x000fea0003800200 */
.L_x_1043:
        /* <DEDUP_REMOVED lines=25> */
.L_x_1046:
[----:B------:R-:W-:Y:S05]  /*22080*/  BSYNC.RECONVERGENT B1 ;  /* 0x0000000000017941 */ /* 0x000fea0003800200 */
.L_x_1045:
        /* <DEDUP_REMOVED lines=24> */
.L_x_1048:
[----:B------:R-:W-:Y:S05]  /*22210*/  BSYNC.RECONVERGENT B1 ;  /* 0x0000000000017941 */ /* 0x000fea0003800200 */
.L_x_1047:
[----:B------:R-:W-:-:S11]  /*22220*/  DADD R14, R14, -R6 ;  /* 0x000000000e0e7229 */ /* 0x000fd60000000806 */
.L_x_1024:
        /* <DEDUP_REMOVED lines=14> */
.L_x_1050:
        /* <DEDUP_REMOVED lines=15> */
.L_x_1053:
[----:B------:R-:W-:-:S11]  /*22400*/  DADD R22, R42, 2 ;  /* 0x400000002a167429 */ /* 0x000fd60000000000 */
.L_x_1052:
[----:B------:R-:W-:Y:S05]  /*22410*/  BSYNC.RECONVERGENT B0 ;  /* 0x0000000000007941 */ /* 0x000fea0003800200 */
.L_x_1051:
        /* <DEDUP_REMOVED lines=9> */
.L_x_1054:
        /* <DEDUP_REMOVED lines=15> */
.L_x_1057:
[----:B------:R-:W-:-:S11]  /*225a0*/  DADD R4, R24, 2 ;  /* 0x4000000018047429 */ /* 0x000fd60000000000 */
.L_x_1056:
[----:B------:R-:W-:Y:S05]  /*225b0*/  BSYNC.RECONVERGENT B0 ;  /* 0x0000000000007941 */ /* 0x000fea0003800200 */
.L_x_1055:
        /* <DEDUP_REMOVED lines=20> */
.L_x_1058:
        /* <DEDUP_REMOVED lines=15> */
.L_x_1061:
[----:B------:R-:W-:-:S11]  /*227f0*/  DADD R4, R22, 2 ;  /* 0x4000000016047429 */ /* 0x000fd60000000000 */
.L_x_1060:
[----:B------:R-:W-:Y:S05]  /*22800*/  BSYNC.RECONVERGENT B0 ;  /* 0x0000000000007941 */ /* 0x000fea0003800200 */
.L_x_1059:
        /* <DEDUP_REMOVED lines=16> */
.L_x_1063:
[----:B------:R-:W-:-:S07]  /*22910*/  CS2R R4, SRZ ;  /* 0x0000000000047805 */ /* 0x000fce000001ff00 */
.L_x_1064:
[----:B------:R-:W-:Y:S05]  /*22920*/  BSYNC.RECONVERGENT B0 ;  /* 0x0000000000007941 */ /* 0x000fea0003800200 */
.L_x_1062:
        /* <DEDUP_REMOVED lines=12> */
.L_x_1067:
[----:B------:R-:W-:-:S11]  /*229f0*/  DADD R4, R40, 1.5 ;  /* 0x3ff8000028047429 */ /* 0x000fd60000000000 */
.L_x_1066:
[----:B------:R-:W-:Y:S05]  /*22a00*/  BSYNC.RECONVERGENT B0 ;  /* 0x0000000000007941 */ /* 0x000fea0003800200 */
.L_x_1065:
        /* <DEDUP_REMOVED lines=27> */
.L_x_1069:
[----:B------:R-:W-:Y:S05]  /*22bc0*/  BSYNC.RECONVERGENT B1 ;  /* 0x0000000000017941 */ /* 0x000fea0003800200 */
.L_x_1068:
        /* <DEDUP_REMOVED lines=25> */
.L_x_1071:
[----:B------:R-:W-:Y:S05]  /*22d60*/  BSYNC.RECONVERGENT B1 ;  /* 0x0000000000017941 */ /* 0x000fea0003800200 */
.L_x_1070:
        /* <DEDUP_REMOVED lines=24> */
.L_x_1073:
[----:B------:R-:W-:Y:S05]  /*22ef0*/  BSYNC.RECONVERGENT B1 ;  /* 0x0000000000017941 */ /* 0x000fea0003800200 */
.L_x_1072:
[----:B------:R-:W-:-:S11]  /*22f00*/  DADD R14, R14, -R6 ;  /* 0x000000000e0e7229 */ /* 0x000fd60000000806 */
.L_x_1049:
        /* <DEDUP_REMOVED lines=14> */
.L_x_1075:
        /* <DEDUP_REMOVED lines=15> */
.L_x_1078:
[----:B------:R-:W-:-:S11]  /*230e0*/  DADD R22, R42, 2 ;  /* 0x400000002a167429 */ /* 0x000fd60000000000 */
.L_x_1077:
[----:B------:R-:W-:Y:S05]  /*230f0*/  BSYNC.RECONVERGENT B0 ;  /* 0x0000000000007941 */ /* 0x000fea0003800200 */
.L_x_1076:
        /* <DEDUP_REMOVED lines=9> */
.L_x_1079:
        /* <DEDUP_REMOVED lines=15> */
.L_x_1082:
[----:B------:R-:W-:-:S11]  /*23280*/  DADD R4, R24, 2 ;  /* 0x4000000018047429 */ /* 0x000fd60000000000 */
.L_x_1081:
[----:B------:R-:W-:Y:S05]  /*23290*/  BSYNC.RECONVERGENT B0 ;  /* 0x0000000000007941 */ /* 0x000fea0003800200 */
.L_x_1080:
        /* <DEDUP_REMOVED lines=20> */
.L_x_1083:
        /* <DEDUP_REMOVED lines=15> */
.L_x_1086:
[----:B------:R-:W-:-:S11]  /*234d0*/  DADD R4, R22, 2 ;  /* 0x4000000016047429 */ /* 0x000fd60000000000 */
.L_x_1085:
[----:B------:R-:W-:Y:S05]  /*234e0*/  BSYNC.RECONVERGENT B0 ;  /* 0x0000000000007941 */ /* 0x000fea0003800200 */
.L_x_1084:
        /* <DEDUP_REMOVED lines=16> */
.L_x_1088:
[----:B------:R-:W-:-:S07]  /*235f0*/  CS2R R4, SRZ ;  /* 0x0000000000047805 */ /* 0x000fce000001ff00 */
.L_x_1089:
[----:B------:R-:W-:Y:S05]  /*23600*/  BSYNC.RECONVERGENT B0 ;  /* 0x0000000000007941 */ /* 0x000fea0003800200 */
.L_x_1087:
        /* <DEDUP_REMOVED lines=12> */
.L_x_1092:
[----:B------:R-:W-:-:S11]  /*236d0*/  DADD R4, R40, 1.5 ;  /* 0x3ff8000028047429 */ /* 0x000fd60000000000 */
.L_x_1091:
[----:B------:R-:W-:Y:S05]  /*236e0*/  BSYNC.RECONVERGENT B0 ;  /* 0x0000000000007941 */ /* 0x000fea0003800200 */
.L_x_1090:
        /* <DEDUP_REMOVED lines=27> */
.L_x_1094:
[----:B------:R-:W-:Y:S05]  /*238a0*/  BSYNC.RECONVERGENT B1 ;  /* 0x0000000000017941 */ /* 0x000fea0003800200 */
.L_x_1093:
        /* <DEDUP_REMOVED lines=25> */
.L_x_1096:
[----:B------:R-:W-:Y:S05]  /*23a40*/  BSYNC.RECONVERGENT B1 ;  /* 0x0000000000017941 */ /* 0x000fea0003800200 */
.L_x_1095:
        /* <DEDUP_REMOVED lines=24> */
.L_x_1098:
[----:B------:R-:W-:Y:S05]  /*23bd0*/  BSYNC.RECONVERGENT B1 ;  /* 0x0000000000017941 */ /* 0x000fea0003800200 */
.L_x_1097:
[----:B------:R-:W-:-:S11]  /*23be0*/  DADD R14, R14, -R6 ;  /* 0x000000000e0e7229 */ /* 0x000fd60000000806 */
.L_x_1074:
        /* <DEDUP_REMOVED lines=14> */
.L_x_1100:
        /* <DEDUP_REMOVED lines=15> */
.L_x_1103:
[----:B------:R-:W-:-:S11]  /*23dc0*/  DADD R22, R42, 2 ;  /* 0x400000002a167429 */ /* 0x000fd60000000000 */
.L_x_1102:
[----:B------:R-:W-:Y:S05]  /*23dd0*/  BSYNC.RECONVERGENT B0 ;  /* 0x0000000000007941 */ /* 0x000fea0003800200 */
.L_x_1101:
        /* <DEDUP_REMOVED lines=9> */
.L_x_1104:
        /* <DEDUP_REMOVED lines=15> */
.L_x_1107:
[----:B------:R-:W-:-:S11]  /*23f60*/  DADD R4, R24, 2 ;  /* 0x4000000018047429 */ /* 0x000fd60000000000 */
.L_x_1106:
[----:B------:R-:W-:Y:S05]  /*23f70*/  BSYNC.RECONVERGENT B0 ;  /* 0x0000000000007941 */ /* 0x000fea0003800200 */
.L_x_1105:
        /* <DEDUP_REMOVED lines=20> */
.L_x_1108:
        /* <DEDUP_REMOVED lines=15> */
.L_x_1111:
[----:B------:R-:W-:-:S11]  /*241b0*/  DADD R4, R22, 2 ;  /* 0x4000000016047429 */ /* 0x000fd60000000000 */
.L_x_1110:
[----:B------:R-:W-:Y:S05]  /*241c0*/  BSYNC.RECONVERGENT B0 ;  /* 0x0000000000007941 */ /* 0x000fea0003800200 */
.L_x_1109:
        /* <DEDUP_REMOVED lines=16> */
.L_x_1113:
[----:B------:R-:W-:-:S07]  /*242d0*/  CS2R R4, SRZ ;  /* 0x0000000000047805 */ /* 0x000fce000001ff00 */
.L_x_1114:
[----:B------:R-:W-:Y:S05]  /*242e0*/  BSYNC.RECONVERGENT B0 ;  /* 0x0000000000007941 */ /* 0x000fea0003800200 */
.L_x_1112:
        /* <DEDUP_REMOVED lines=12> */
.L_x_1117:
[----:B------:R-:W-:-:S11]  /*243b0*/  DADD R4, R40, 1.5 ;  /* 0x3ff8000028047429 */ /* 0x000fd60000000000 */
.L_x_1116:
[----:B------:R-:W-:Y:S05]  /*243c0*/  BSYNC.RECONVERGENT B0 ;  /* 0x0000000000007941 */ /* 0x000fea0003800200 */
.L_x_1115:
        /* <DEDUP_REMOVED lines=27> */
.L_x_1119:
[----:B------:R-:W-:Y:S05]  /*24580*/  BSYNC.RECONVERGENT B1 ;  /* 0x0000000000017941 */ /* 0x000fea0003800200 */
.L_x_1118:
        /* <DEDUP_REMOVED lines=25> */
.L_x_1121:
[----:B------:R-:W-:Y:S05]  /*24720*/  BSYNC.RECONVERGENT B1 ;  /* 0x0000000000017941 */ /* 0x000fea0003800200 */
.L_x_1120:
        /* <DEDUP_REMOVED lines=24> */
.L_x_1123:
[----:B------:R-:W-:Y:S05]  /*248b0*/  BSYNC.RECONVERGENT B1 ;  /* 0x0000000000017941 */ /* 0x000fea0003800200 */
.L_x_1122:
[----:B------:R-:W-:-:S11]  /*248c0*/  DADD R14, R14, -R6 ;  /* 0x000000000e0e7229 */ /* 0x000fd60000000806 */
.L_x_1099:
        /* <DEDUP_REMOVED lines=14> */
.L_x_1125:
        /* <DEDUP_REMOVED lines=15> */
.L_x_1128:
[----:B------:R-:W-:-:S11]  /*24aa0*/  DADD R22, R42, 2 ;  /* 0x400000002a167429 */ /* 0x000fd60000000000 */
.L_x_1127:
[----:B------:R-:W-:Y:S05]  /*24ab0*/  BSYNC.RECONVERGENT B0 ;  /* 0x0000000000007941 */ /* 0x000fea0003800200 */
.L_x_1126:
        /* <DEDUP_REMOVED lines=9> */
.L_x_1129:
        /* <DEDUP_REMOVED lines=15> */
.L_x_1132:
[----:B------:R-:W-:-:S11]  /*24c40*/  DADD R4, R24, 2 ;  /* 0x4000000018047429 */ /* 0x000fd60000000000 */
.L_x_1131:
[----:B------:R-:W-:Y:S05]  /*24c50*/  BSYNC.RECONVERGENT B0 ;  /* 0x0000000000007941 */ /* 0x000fea0003800200 */
.L_x_1130:
        /* <DEDUP_REMOVED lines=20> */
.L_x_1133:
        /* <DEDUP_REMOVED lines=15> */
.L_x_1136:
[----:B------:R-:W-:-:S11]  /*24e90*/  DADD R4, R22, 2 ;  /* 0x4000000016047429 */ /* 0x000fd60000000000 */
.L_x_1135:
[----:B------:R-:W-:Y:S05]  /*24ea0*/  BSYNC.RECONVERGENT B0 ;  /* 0x0000000000007941 */ /* 0x000fea0003800200 */
.L_x_1134:
        /* <DEDUP_REMOVED lines=16> */
.L_x_1138:
[----:B------:R-:W-:-:S07]  /*24fb0*/  CS2R R4, SRZ ;  /* 0x0000000000047805 */ /* 0x000fce000001ff00 */
.L_x_1139:
[----:B------:R-:W-:Y:S05]  /*24fc0*/  BSYNC.RECONVERGENT B0 ;  /* 0x0000000000007941 */ /* 0x000fea0003800200 */
.L_x_1137:
        /* <DEDUP_REMOVED lines=12> */
.L_x_1142:
[----:B------:R-:W-:-:S11]  /*25090*/  DADD R4, R40, 1.5 ;  /* 0x3ff8000028047429 */ /* 0x000fd60000000000 */
.L_x_1141:
[----:B------:R-:W-:Y:S05]  /*250a0*/  BSYNC.RECONVERGENT B0 ;  /* 0x0000000000007941 */ /* 0x000fea0003800200 */
.L_x_1140:
        /* <DEDUP_REMOVED lines=27> */
.L_x_1144:
[----:B------:R-:W-:Y:S05]  /*25260*/  BSYNC.RECONVERGENT B1 ;  /* 0x0000000000017941 */ /* 0x000fea0003800200 */
.L_x_1143:
        /* <DEDUP_REMOVED lines=25> */
.L_x_1146:
[----:B------:R-:W-:Y:S05]  /*25400*/  BSYNC.RECONVERGENT B1 ;  /* 0x0000000000017941 */ /* 0x000fea0003800200 */
.L_x_1145:
        /* <DEDUP_REMOVED lines=24> */
.L_x_1148:
[----:B------:R-:W-:Y:S05]  /*25590*/  BSYNC.RECONVERGENT B1 ;  /* 0x0000000000017941 */ /* 0x000fea0003800200 */
.L_x_1147:
[----:B------:R-:W-:-:S11]  /*255a0*/  DADD R14, R14, -R6 ;  /* 0x000000000e0e7229 */ /* 0x000fd60000000806 */
.L_x_1124:
        /* <DEDUP_REMOVED lines=14> */
.L_x_1150:
        /* <DEDUP_REMOVED lines=15> */
.L_x_1153:
[----:B------:R-:W-:-:S11]  /*25780*/  DADD R22, R42, 2 ;  /* 0x400000002a167429 */ /* 0x000fd60000000000 */
.L_x_1152:
[----:B------:R-:W-:Y:S05]  /*25790*/  BSYNC.RECONVERGENT B0 ;  /* 0x0000000000007941 */ /* 0x000fea0003800200 */
.L_x_1151:
        /* <DEDUP_REMOVED lines=9> */
.L_x_1154:
        /* <DEDUP_REMOVED lines=15> */
.L_x_1157:
[----:B------:R-:W-:-:S11]  /*25920*/  DADD R4, R24, 2 ;  /* 0x4000000018047429 */ /* 0x000fd60000000000 */
.L_x_1156:
[----:B------:R-:W-:Y:S05]  /*25930*/  BSYNC.RECONVERGENT B0 ;  /* 0x0000000000007941 */ /* 0x000fea0003800200 */
.L_x_1155:
        /* <DEDUP_REMOVED lines=20> */
.L_x_1158:
        /* <DEDUP_REMOVED lines=15> */
.L_x_1161:
[----:B------:R-:W-:-:S11]  /*25b70*/  DADD R4, R22, 2 ;  /* 0x4000000016047429 */ /* 0x000fd60000000000 */
.L_x_1160:
[----:B------:R-:W-:Y:S05]  /*25b80*/  BSYNC.RECONVERGENT B0 ;  /* 0x0000000000007941 */ /* 0x000fea0003800200 */
.L_x_1159:
        /* <DEDUP_REMOVED lines=16> */
.L_x_1163:
[----:B------:R-:W-:-:S07]  /*25c90*/  CS2R R4, SRZ ;  /* 0x0000000000047805 */ /* 0x000fce000001ff00 */
.L_x_1164:
[----:B------:R-:W-:Y:S05]  /*25ca0*/  BSYNC.RECONVERGENT B0 ;  /* 0x0000000000007941 */ /* 0x000fea0003800200 */
.L_x_1162:
        /* <DEDUP_REMOVED lines=12> */
.L_x_1167:
[----:B------:R-:W-:-:S11]  /*25d70*/  DADD R4, R40, 1.5 ;  /* 0x3ff8000028047429 */ /* 0x000fd60000000000 */
.L_x_1166:
[----:B------:R-:W-:Y:S05]  /*25d80*/  BSYNC.RECONVERGENT B0 ;  /* 0x0000000000007941 */ /* 0x000fea0003800200 */
.L_x_1165:
        /* <DEDUP_REMOVED lines=27> */
.L_x_1169:
[----:B------:R-:W-:Y:S05]  /*25f40*/  BSYNC.RECONVERGENT B1 ;  /* 0x0000000000017941 */ /* 0x000fea0003800200 */
.L_x_1168:
        /* <DEDUP_REMOVED lines=25> */
.L_x_1171:
[----:B------:R-:W-:Y:S05]  /*260e0*/  BSYNC.RECONVERGENT B1 ;  /* 0x0000000000017941 */ /* 0x000fea0003800200 */
.L_x_1170:
        /* <DEDUP_REMOVED lines=24> */
.L_x_1173:
[----:B------:R-:W-:Y:S05]  /*26270*/  BSYNC.RECONVERGENT B1 ;  /* 0x0000000000017941 */ /* 0x000fea0003800200 */
.L_x_1172:
[----:B------:R-:W-:-:S11]  /*26280*/  DADD R14, R14, -R6 ;  /* 0x000000000e0e7229 */ /* 0x000fd60000000806 */
.L_x_1149:
        /* <DEDUP_REMOVED lines=14> */
.L_x_1175:
        /* <DEDUP_REMOVED lines=15> */
.L_x_1178:
[----:B------:R-:W-:-:S11]  /*26460*/  DADD R22, R42, 2 ;  /* 0x400000002a167429 */ /* 0x000fd60000000000 */
.L_x_1177:
[----:B------:R-:W-:Y:S05]  /*26470*/  BSYNC.RECONVERGENT B0 ;  /* 0x0000000000007941 */ /* 0x000fea0003800200 */
.L_x_1176:
        /* <DEDUP_REMOVED lines=9> */
.L_x_1179:
        /* <DEDUP_REMOVED lines=15> */
.L_x_1182:
[----:B------:R-:W-:-:S11]  /*26600*/  DADD R4, R24, 2 ;  /* 0x4000000018047429 */ /* 0x000fd60000000000 */
.L_x_1181:
[----:B------:R-:W-:Y:S05]  /*26610*/  BSYNC.RECONVERGENT B0 ;  /* 0x0000000000007941 */ /* 0x000fea0003800200 */
.L_x_1180:
        /* <DEDUP_REMOVED lines=20> */
.L_x_1183:
        /* <DEDUP_REMOVED lines=15> */
.L_x_1186:
[----:B------:R-:W-:-:S11]  /*26850*/  DADD R4, R22, 2 ;  /* 0x4000000016047429 */ /* 0x000fd60000000000 */
.L_x_1185:
[----:B------:R-:W-:Y:S05]  /*26860*/  BSYNC.RECONVERGENT B0 ;  /* 0x0000000000007941 */ /* 0x000fea0003800200 */
.L_x_1184:
        /* <DEDUP_REMOVED lines=16> */
.L_x_1188:
[----:B------:R-:W-:-:S07]  /*26970*/  CS2R R4, SRZ ;  /* 0x0000000000047805 */ /* 0x000fce000001ff00 */
.L_x_1189:
[----:B------:R-:W-:Y:S05]  /*26980*/  BSYNC.RECONVERGENT B0 ;  /* 0x0000000000007941 */ /* 0x000fea0003800200 */
.L_x_1187:
        /* <DEDUP_REMOVED lines=12> */
.L_x_1192:
[----:B------:R-:W-:-:S11]  /*26a50*/  DADD R4, R40, 1.5 ;  /* 0x3ff8000028047429 */ /* 0x000fd60000000000 */
.L_x_1191:
[----:B------:R-:W-:Y:S05]  /*26a60*/  BSYNC.RECONVERGENT B0 ;  /* 0x0000000000007941 */ /* 0x000fea0003800200 */
.L_x_1190:
        /* <DEDUP_REMOVED lines=27> */
.L_x_1194:
[----:B------:R-:W-:Y:S05]  /*26c20*/  BSYNC.RECONVERGENT B1 ;  /* 0x0000000000017941 */ /* 0x000fea0003800200 */
.L_x_1193:
        /* <DEDUP_REMOVED lines=25> */
.L_x_1196:
[----:B------:R-:W-:Y:S05]  /*26dc0*/  BSYNC.RECONVERGENT B1 ;  /* 0x0000000000017941 */ /* 0x000fea0003800200 */
.L_x_1195:
        /* <DEDUP_REMOVED lines=24> */
.L_x_1198:
[----:B------:R-:W-:Y:S05]  /*26f50*/  BSYNC.RECONVERGENT B1 ;  /* 0x0000000000017941 */ /* 0x000fea0003800200 */
.L_x_1197:
[----:B------:R-:W-:-:S11]  /*26f60*/  DADD R14, R14, -R6 ;  /* 0x000000000e0e7229 */ /* 0x000fd60000000806 */
.L_x_1174:
        /* <DEDUP_REMOVED lines=14> */
.L_x_1200:
        /* <DEDUP_REMOVED lines=15> */
.L_x_1203:
[----:B------:R-:W-:-:S11]  /*27140*/  DADD R22, R42, 2 ;  /* 0x400000002a167429 */ /* 0x000fd60000000000 */
.L_x_1202:
[----:B------:R-:W-:Y:S05]  /*27150*/  BSYNC.RECONVERGENT B0 ;  /* 0x0000000000007941 */ /* 0x000fea0003800200 */
.L_x_1201:
        /* <DEDUP_REMOVED lines=9> */
.L_x_1204:
        /* <DEDUP_REMOVED lines=15> */
.L_x_1207:
[----:B------:R-:W-:-:S11]  /*272e0*/  DADD R4, R24, 2 ;  /* 0x4000000018047429 */ /* 0x000fd60000000000 */
.L_x_1206:
[----:B------:R-:W-:Y:S05]  /*272f0*/  BSYNC.RECONVERGENT B0 ;  /* 0x0000000000007941 */ /* 0x000fea0003800200 */
.L_x_1205:
        /* <DEDUP_REMOVED lines=20> */
.L_x_1208:
        /* <DEDUP_REMOVED lines=15> */
.L_x_1211:
[----:B------:R-:W-:-:S11]  /*27530*/  DADD R4, R22, 2 ;  /* 0x4000000016047429 */ /* 0x000fd60000000000 */
.L_x_1210:
[----:B------:R-:W-:Y:S05]  /*27540*/  BSYNC.RECONVERGENT B0 ;  /* 0x0000000000007941 */ /* 0x000fea0003800200 */
.L_x_1209:
        /* <DEDUP_REMOVED lines=16> */
.L_x_1213:
[----:B------:R-:W-:-:S07]  /*27650*/  CS2R R4, SRZ ;  /* 0x0000000000047805 */ /* 0x000fce000001ff00 */
.L_x_1214:
[----:B------:R-:W-:Y:S05]  /*27660*/  BSYNC.RECONVERGENT B0 ;  /* 0x0000000000007941 */ /* 0x000fea0003800200 */
.L_x_1212:
        /* <DEDUP_REMOVED lines=12> */
.L_x_1217:
[----:B------:R-:W-:-:S11]  /*27730*/  DADD R4, R40, 1.5 ;  /* 0x3ff8000028047429 */ /* 0x000fd60000000000 */
.L_x_1216:
[----:B------:R-:W-:Y:S05]  /*27740*/  BSYNC.RECONVERGENT B0 ;  /* 0x0000000000007941 */ /* 0x000fea0003800200 */
.L_x_1215:
        /* <DEDUP_REMOVED lines=27> */
.L_x_1219:
[----:B------:R-:W-:Y:S05]  /*27900*/  BSYNC.RECONVERGENT B1 ;  /* 0x0000000000017941 */ /* 0x000fea0003800200 */
.L_x_1218:
        /* <DEDUP_REMOVED lines=25> */
.L_x_1221:
[----:B------:R-:W-:Y:S05]  /*27aa0*/  BSYNC.RECONVERGENT B1 ;  /* 0x0000000000017941 */ /* 0x000fea0003800200 */
.L_x_1220:
        /* <DEDUP_REMOVED lines=24> */
.L_x_1223:
[----:B------:R-:W-:Y:S05]  /*27c30*/  BSYNC.RECONVERGENT B1 ;  /* 0x0000000000017941 */ /* 0x000fea0003800200 */
.L_x_1222:
[----:B------:R-:W-:-:S11]  /*27c40*/  DADD R14, R14, -R6 ;  /* 0x000000000e0e7229 */ /* 0x000fd60000000806 */
.L_x_1199:
        /* <DEDUP_REMOVED lines=14> */
.L_x_1225:
        /* <DEDUP_REMOVED lines=15> */
.L_x_1228:
[----:B------:R-:W-:-:S11]  /*27e20*/  DADD R22, R42, 2 ;  /* 0x400000002a167429 */ /* 0x000fd60000000000 */
.L_x_1227:
[----:B------:R-:W-:Y:S05]  /*27e30*/  BSYNC.RECONVERGENT B0 ;  /* 0x0000000000007941 */ /* 0x000fea0003800200 */
.L_x_1226:
        /* <DEDUP_REMOVED lines=9> */
.L_x_1229:
        /* <DEDUP_REMOVED lines=15> */
.L_x_1232:
[----:B------:R-:W-:-:S11]  /*27fc0*/  DADD R4, R24, 2 ;  /* 0x4000000018047429 */ /* 0x000fd60000000000 */
.L_x_1231:
[----:B------:R-:W-:Y:S05]  /*27fd0*/  BSYNC.RECONVERGENT B0 ;  /* 0x0000000000007941 */ /* 0x000fea0003800200 */
.L_x_1230:
        /* <DEDUP_REMOVED lines=20> */
.L_x_1233:
        /* <DEDUP_REMOVED lines=15> */
.L_x_1236:
[----:B------:R-:W-:-:S11]  /*28210*/  DADD R4, R22, 2 ;  /* 0x4000000016047429 */ /* 0x000fd60000000000 */
.L_x_1235:
[----:B------:R-:W-:Y:S05]  /*28220*/  BSYNC.RECONVERGENT B0 ;  /* 0x0000000000007941 */ /* 0x000fea0003800200 */
.L_x_1234:
        /* <DEDUP_REMOVED lines=16> */
.L_x_1238:
[----:B------:R-:W-:-:S07]  /*28330*/  CS2R R4, SRZ ;  /* 0x0000000000047805 */ /* 0x000fce000001ff00 */
.L_x_1239:
[----:B------:R-:W-:Y:S05]  /*28340*/  BSYNC.RECONVERGENT B0 ;  /* 0x0000000000007941 */ /* 0x000fea0003800200 */
.L_x_1237:
        /* <DEDUP_REMOVED lines=12> */
.L_x_1242:
[----:B------:R-:W-:-:S11]  /*28410*/  DADD R4, R40, 1.5 ;  /* 0x3ff8000028047429 */ /* 0x000fd60000000000 */
.L_x_1241:
[----:B------:R-:W-:Y:S05]  /*28420*/  BSYNC.RECONVERGENT B0 ;  /* 0x0000000000007941 */ /* 0x000fea0003800200 */
.L_x_1240:
        /* <DEDUP_REMOVED lines=27> */
.L_x_1244:
[----:B------:R-:W-:Y:S05]  /*285e0*/  BSYNC.RECONVERGENT B1 ;  /* 0x0000000000017941 */ /* 0x000fea0003800200 */
.L_x_1243:
        /* <DEDUP_REMOVED lines=25> */
.L_x_1246:
[----:B------:R-:W-:Y:S05]  /*28780*/  BSYNC.RECONVERGENT B1 ;  /* 0x0000000000017941 */ /* 0x000fea0003800200 */
.L_x_1245:
        /* <DEDUP_REMOVED lines=24> */
.L_x_1248:
[----:B------:R-:W-:Y:S05]  /*28910*/  BSYNC.RECONVERGENT B1 ;  /* 0x0000000000017941 */ /* 0x000fea0003800200 */
.L_x_1247:
[----:B------:R-:W-:-:S11]  /*28920*/  DADD R14, R14, -R6 ;  /* 0x000000000e0e7229 */ /* 0x000fd60000000806 */
.L_x_1224:
        /* <DEDUP_REMOVED lines=14> */
.L_x_1250:
        /* <DEDUP_REMOVED lines=15> */
.L_x_1253:
[----:B------:R-:W-:-:S11]  /*28b00*/  DADD R22, R42, 2 ;  /* 0x400000002a167429 */ /* 0x000fd60000000000 */
.L_x_1252:
[----:B------:R-:W-:Y:S05]  /*28b10*/  BSYNC.RECONVERGENT B0 ;  /* 0x0000000000007941 */ /* 0x000fea0003800200 */
.L_x_1251:
        /* <DEDUP_REMOVED lines=9> */
.L_x_1254:
        /* <DEDUP_REMOVED lines=15> */
.L_x_1257:
[----:B------:R-:W-:-:S11]  /*28ca0*/  DADD R4, R24, 2 ;  /* 0x4000000018047429 */ /* 0x000fd60000000000 */
.L_x_1256:
[----:B------:R-:W-:Y:S05]  /*28cb0*/  BSYNC.RECONVERGENT B0 ;  /* 0x0000000000007941 */ /* 0x000fea0003800200 */
.L_x_1255:
        /* <DEDUP_REMOVED lines=20> */
.L_x_1258:
        /* <DEDUP_REMOVED lines=15> */
.L_x_1261:
[----:B------:R-:W-:-:S11]  /*28ef0*/  DADD R4, R22, 2 ;  /* 0x4000000016047429 */ /* 0x000fd60000000000 */
.L_x_1260:
[----:B------:R-:W-:Y:S05]  /*28f00*/  BSYNC.RECONVERGENT B0 ;  /* 0x0000000000007941 */ /* 0x000fea0003800200 */
.L_x_1259:
        /* <DEDUP_REMOVED lines=16> */
.L_x_1263:
[----:B------:R-:W-:-:S07]  /*29010*/  CS2R R4, SRZ ;  /* 0x0000000000047805 */ /* 0x000fce000001ff00 */
.L_x_1264:
[----:B------:R-:W-:Y:S05]  /*29020*/  BSYNC.RECONVERGENT B0 ;  /* 0x0000000000007941 */ /* 0x000fea0003800200 */
.L_x_1262:
        /* <DEDUP_REMOVED lines=12> */
.L_x_1267:
[----:B------:R-:W-:-:S11]  /*290f0*/  DADD R4, R40, 1.5 ;  /* 0x3ff8000028047429 */ /* 0x000fd60000000000 */
.L_x_1266:
[----:B------:R-:W-:Y:S05]  /*29100*/  BSYNC.RECONVERGENT B0 ;  /* 0x0000000000007941 */ /* 0x000fea0003800200 */
.L_x_1265:
        /* <DEDUP_REMOVED lines=27> */
.L_x_1269:
[----:B------:R-:W-:Y:S05]  /*292c0*/  BSYNC.RECONVERGENT B1 ;  /* 0x0000000000017941 */ /* 0x000fea0003800200 */
.L_x_1268:
        /* <DEDUP_REMOVED lines=25> */
.L_x_1271:
[----:B------:R-:W-:Y:S05]  /*29460*/  BSYNC.RECONVERGENT B1 ;  /* 0x0000000000017941 */ /* 0x000fea0003800200 */
.L_x_1270:
        /* <DEDUP_REMOVED lines=24> */
.L_x_1273:
[----:B------:R-:W-:Y:S05]  /*295f0*/  BSYNC.RECONVERGENT B1 ;  /* 0x0000000000017941 */ /* 0x000fea0003800200 */
.L_x_1272:
[----:B------:R-:W-:-:S11]  /*29600*/  DADD R14, R14, -R6 ;  /* 0x000000000e0e7229 */ /* 0x000fd60000000806 */
.L_x_1249:
        /* <DEDUP_REMOVED lines=14> */
.L_x_1275:
        /* <DEDUP_REMOVED lines=15> */
.L_x_1278:
[----:B------:R-:W-:-:S11]  /*297e0*/  DADD R22, R42, 2 ;  /* 0x400000002a167429 */ /* 0x000fd60000000000 */
.L_x_1277:
[----:B------:R-:W-:Y:S05]  /*297f0*/  BSYNC.RECONVERGENT B0 ;  /* 0x0000000000007941 */ /* 0x000fea0003800200 */
.L_x_1276:
        /* <DEDUP_REMOVED lines=9> */
.L_x_1279:
        /* <DEDUP_REMOVED lines=15> */
.L_x_1282:
[----:B------:R-:W-:-:S11]  /*29980*/  DADD R4, R24, 2 ;  /* 0x4000000018047429 */ /* 0x000fd60000000000 */
.L_x_1281:
[----:B------:R-:W-:Y:S05]  /*29990*/  BSYNC.RECONVERGENT B0 ;  /* 0x0000000000007941 */ /* 0x000fea0003800200 */
.L_x_1280:
        /* <DEDUP_REMOVED lines=20> */
.L_x_1283:
        /* <DEDUP_REMOVED lines=15> */
.L_x_1286:
[----:B------:R-:W-:-:S11]  /*29bd0*/  DADD R4, R22, 2 ;  /* 0x4000000016047429 */ /* 0x000fd60000000000 */
.L_x_1285:
[----:B------:R-:W-:Y:S05]  /*29be0*/  BSYNC.RECONVERGENT B0 ;  /* 0x0000000000007941 */ /* 0x000fea0003800200 */
.L_x_1284:
        /* <DEDUP_REMOVED lines=16> */
.L_x_1288:
[----:B------:R-:W-:-:S07]  /*29cf0*/  CS2R R4, SRZ ;  /* 0x0000000000047805 */ /* 0x000fce000001ff00 */
.L_x_1289:
[----:B------:R-:W-:Y:S05]  /*29d00*/  BSYNC.RECONVERGENT B0 ;  /* 0x0000000000007941 */ /* 0x000fea0003800200 */
.L_x_1287:
        /* <DEDUP_REMOVED lines=12> */
.L_x_1292:
[----:B------:R-:W-:-:S11]  /*29dd0*/  DADD R4, R40, 1.5 ;  /* 0x3ff8000028047429 */ /* 0x000fd60000000000 */
.L_x_1291:
[----:B------:R-:W-:Y:S05]  /*29de0*/  BSYNC.RECONVERGENT B0 ;  /* 0x0000000000007941 */ /* 0x000fea0003800200 */
.L_x_1290:
        /* <DEDUP_REMOVED lines=27> */
.L_x_1294:
[----:B------:R-:W-:Y:S05]  /*29fa0*/  BSYNC.RECONVERGENT B1 ;  /* 0x0000000000017941 */ /* 0x000fea0003800200 */
.L_x_1293:
        /* <DEDUP_REMOVED lines=25> */
.L_x_1296:
[----:B------:R-:W-:Y:S05]  /*2a140*/  BSYNC.RECONVERGENT B1 ;  /* 0x0000000000017941 */ /* 0x000fea0003800200 */
.L_x_1295:
        /* <DEDUP_REMOVED lines=24> */
.L_x_1298:
[----:B------:R-:W-:Y:S05]  /*2a2d0*/  BSYNC.RECONVERGENT B1 ;  /* 0x0000000000017941 */ /* 0x000fea0003800200 */
.L_x_1297:
[----:B------:R-:W-:-:S11]  /*2a2e0*/  DADD R14, R14, -R6 ;  /* 0x000000000e0e7229 */ /* 0x000fd60000000806 */
.L_x_1274:
        /* <DEDUP_REMOVED lines=14> */
.L_x_1300:
        /* <DEDUP_REMOVED lines=15> */
.L_x_1303:
[----:B------:R-:W-:-:S11]  /*2a4c0*/  DADD R22, R42, 2 ;  /* 0x400000002a167429 */ /* 0x000fd60000000000 */
.L_x_1302:
[----:B------:R-:W-:Y:S05]  /*2a4d0*/  BSYNC.RECONVERGENT B0 ;  /* 0x0000000000007941 */ /* 0x000fea0003800200 */
.L_x_1301:
        /* <DEDUP_REMOVED lines=9> */
.L_x_1304:
        /* <DEDUP_REMOVED lines=15> */
.L_x_1307:
[----:B------:R-:W-:-:S11]  /*2a660*/  DADD R4, R24, 2 ;  /* 0x4000000018047429 */ /* 0x000fd60000000000 */
.L_x_1306:
[----:B------:R-:W-:Y:S05]  /*2a670*/  BSYNC.RECONVERGENT B0 ;  /* 0x0000000000007941 */ /* 0x000fea0003800200 */
.L_x_1305:
        /* <DEDUP_REMOVED lines=20> */
.L_x_1308:
        /* <DEDUP_REMOVED lines=15> */
.L_x_1311:
[----:B------:R-:W-:-:S11]  /*2a8b0*/  DADD R4, R22, 2 ;  /* 0x4000000016047429 */ /* 0x000fd60000000000 */
.L_x_1310:
[----:B------:R-:W-:Y:S05]  /*2a8c0*/  BSYNC.RECONVERGENT B0 ;  /* 0x0000000000007941 */ /* 0x000fea0003800200 */
.L_x_1309:
        /* <DEDUP_REMOVED lines=16> */
.L_x_1313:
[----:B------:R-:W-:-:S07]  /*2a9d0*/  CS2R R4, SRZ ;  /* 0x0000000000047805 */ /* 0x000fce000001ff00 */
.L_x_1314:
[----:B------:R-:W-:Y:S05]  /*2a9e0*/  BSYNC.RECONVERGENT B0 ;  /* 0x0000000000007941 */ /* 0x000fea0003800200 */
.L_x_1312:
        /* <DEDUP_REMOVED lines=12> */
.L_x_1317:
[----:B------:R-:W-:-:S11]  /*2aab0*/  DADD R4, R40, 1.5 ;  /* 0x3ff8000028047429 */ /* 0x000fd60000000000 */
.L_x_1316:
[----:B------:R-:W-:Y:S05]  /*2aac0*/  BSYNC.RECONVERGENT B0 ;  /* 0x0000000000007941 */ /* 0x000fea0003800200 */
.L_x_1315:
        /* <DEDUP_REMOVED lines=27> */
.L_x_1319:
[----:B------:R-:W-:Y:S05]  /*2ac80*/  BSYNC.RECONVERGENT B1 ;  /* 0x0000000000017941 */ /* 0x000fea0003800200 */
.L_x_1318:
        /* <DEDUP_REMOVED lines=25> */
.L_x_1321:
[----:B------:R-:W-:Y:S05]  /*2ae20*/  BSYNC.RECONVERGENT B1 ;  /* 0x0000000000017941 */ /* 0x000fea0003800200 */
.L_x_1320:
        /* <DEDUP_REMOVED lines=24> */
.L_x_1323:
[----:B------:R-:W-:Y:S05]  /*2afb0*/  BSYNC.RECONVERGENT B1 ;  /* 0x0000000000017941 */ /* 0x000fea0003800200 */
.L_x_1322:
[----:B------:R-:W-:-:S11]  /*2afc0*/  DADD R14, R14, -R6 ;  /* 0x000000000e0e7229 */ /* 0x000fd60000000806 */
.L_x_1299:
        /* <DEDUP_REMOVED lines=14> */
.L_x_1325:
        /* <DEDUP_REMOVED lines=15> */
.L_x_1328:
[----:B------:R-:W-:-:S11]  /*2b1a0*/  DADD R22, R42, 2 ;  /* 0x400000002a167429 */ /* 0x000fd60000000000 */
.L_x_1327:
[----:B------:R-:W-:Y:S05]  /*2b1b0*/  BSYNC.RECONVERGENT B0 ;  /* 0x0000000000007941 */ /* 0x000fea0003800200 */
.L_x_1326:
        /* <DEDUP_REMOVED lines=9> */
.L_x_1329:
        /* <DEDUP_REMOVED lines=15> */
.L_x_1332:
[----:B------:R-:W-:-:S11]  /*2b340*/  DADD R4, R24, 2 ;  /* 0x4000000018047429 */ /* 0x000fd60000000000 */
.L_x_1331:
[----:B------:R-:W-:Y:S05]  /*2b350*/  BSYNC.RECONVERGENT B0 ;  /* 0x0000000000007941 */ /* 0x000fea0003800200 */
.L_x_1330:
        /* <DEDUP_REMOVED lines=20> */
.L_x_1333:
        /* <DEDUP_REMOVED lines=15> */
.L_x_1336:
[----:B------:R-:W-:-:S11]  /*2b590*/  DADD R4, R22, 2 ;  /* 0x4000000016047429 */ /* 0x000fd60000000000 */
.L_x_1335:
[----:B------:R-:W-:Y:S05]  /*2b5a0*/  BSYNC.RECONVERGENT B0 ;  /* 0x0000000000007941 */ /* 0x000fea0003800200 */
.L_x_1334:
        /* <DEDUP_REMOVED lines=16> */
.L_x_1338:
[----:B------:R-:W-:-:S07]  /*2b6b0*/  CS2R R4, SRZ ;  /* 0x0000000000047805 */ /* 0x000fce000001ff00 */
.L_x_1339:
[----:B------:R-:W-:Y:S05]  /*2b6c0*/  BSYNC.RECONVERGENT B0 ;  /* 0x0000000000007941 */ /* 0x000fea0003800200 */
.L_x_1337:
        /* <DEDUP_REMOVED lines=12> */
.L_x_1342:
[----:B------:R-:W-:-:S11]  /*2b790*/  DADD R4, R40, 1.5 ;  /* 0x3ff8000028047429 */ /* 0x000fd60000000000 */
.L_x_1341:
[----:B------:R-:W-:Y:S05]  /*2b7a0*/  BSYNC.RECONVERGENT B0 ;  /* 0x0000000000007941 */ /* 0x000fea0003800200 */
.L_x_1340:
        /* <DEDUP_REMOVED lines=27> */
.L_x_1344:
[----:B------:R-:W-:Y:S05]  /*2b960*/  BSYNC.RECONVERGENT B1 ;  /* 0x0000000000017941 */ /* 0x000fea0003800200 */
.L_x_1343:
        /* <DEDUP_REMOVED lines=25> */
.L_x_1346:
[----:B------:R-:W-:Y:S05]  /*2bb00*/  BSYNC.RECONVERGENT B1 ;  /* 0x0000000000017941 */ /* 0x000fea0003800200 */
.L_x_1345:
        /* <DEDUP_REMOVED lines=24> */
.L_x_1348:
[----:B------:R-:W-:Y:S05]  /*2bc90*/  BSYNC.RECONVERGENT B1 ;  /* 0x0000000000017941 */ /* 0x000fea0003800200 */
.L_x_1347:
[----:B------:R-:W-:-:S11]  /*2bca0*/  DADD R14, R14, -R6 ;  /* 0x000000000e0e7229 */ /* 0x000fd60000000806 */
.L_x_1324:
        /* <DEDUP_REMOVED lines=14> */
.L_x_1350:
        /* <DEDUP_REMOVED lines=15> */
.L_x_1353:
[----:B------:R-:W-:-:S11]  /*2be80*/  DADD R22, R42, 2 ;  /* 0x400000002a167429 */ /* 0x000fd60000000000 */
.L_x_1352:
[----:B------:R-:W-:Y:S05]  /*2be90*/  BSYNC.RECONVERGENT B0 ;  /* 0x0000000000007941 */ /* 0x000fea0003800200 */
.L_x_1351:
        /* <DEDUP_REMOVED lines=9> */
.L_x_1354:
        /* <DEDUP_REMOVED lines=15> */
.L_x_1357:
[----:B------:R-:W-:-:S11]  /*2c020*/  DADD R4, R24, 2 ;  /* 0x4000000018047429 */ /* 0x000fd60000000000 */
.L_x_1356:
[----:B------:R-:W-:Y:S05]  /*2c030*/  BSYNC.RECONVERGENT B0 ;  /* 0x0000000000007941 */ /* 0x000fea0003800200 */
.L_x_1355:
        /* <DEDUP_REMOVED lines=20> */
.L_x_1358:
        /* <DEDUP_REMOVED lines=15> */
.L_x_1361:
[----:B------:R-:W-:-:S11]  /*2c270*/  DADD R4, R22, 2 ;  /* 0x4000000016047429 */ /* 0x000fd60000000000 */
.L_x_1360:
[----:B------:R-:W-:Y:S05]  /*2c280*/  BSYNC.RECONVERGENT B0 ;  /* 0x0000000000007941 */ /* 0x000fea0003800200 */
.L_x_1359:
        /* <DEDUP_REMOVED lines=16> */
.L_x_1363:
[----:B------:R-:W-:-:S07]  /*2c390*/  CS2R R4, SRZ ;  /* 0x0000000000047805 */ /* 0x000fce000001ff00 */
.L_x_1364:
[----:B------:R-:W-:Y:S05]  /*2c3a0*/  BSYNC.RECONVERGENT B0 ;  /* 0x0000000000007941 */ /* 0x000fea0003800200 */
.L_x_1362:
        /* <DEDUP_REMOVED lines=12> */
.L_x_1367:
[----:B------:R-:W-:-:S11]  /*2c470*/  DADD R4, R40, 1.5 ;  /* 0x3ff8000028047429 */ /* 0x000fd60000000000 */
.L_x_1366:
[----:B------:R-:W-:Y:S05]  /*2c480*/  BSYNC.RECONVERGENT B0 ;  /* 0x0000000000007941 */ /* 0x000fea0003800200 */
.L_x_1365:
        /* <DEDUP_REMOVED lines=27> */
.L_x_1369:
[----:B------:R-:W-:Y:S05]  /*2c640*/  BSYNC.RECONVERGENT B1 ;  /* 0x0000000000017941 */ /* 0x000fea0003800200 */
.L_x_1368:
        /* <DEDUP_REMOVED lines=25> */
.L_x_1371:
[----:B------:R-:W-:Y:S05]  /*2c7e0*/  BSYNC.RECONVERGENT B1 ;  /* 0x0000000000017941 */ /* 0x000fea0003800200 */
.L_x_1370:
        /* <DEDUP_REMOVED lines=24> */
.L_x_1373:
[----:B------:R-:W-:Y:S05]  /*2c970*/  BSYNC.RECONVERGENT B1 ;  /* 0x0000000000017941 */ /* 0x000fea0003800200 */
.L_x_1372:
[----:B------:R-:W-:-:S11]  /*2c980*/  DADD R14, R14, -R6 ;  /* 0x000000000e0e7229 */ /* 0x000fd60000000806 */
.L_x_1349:
        /* <DEDUP_REMOVED lines=14> */
.L_x_1375:
        /* <DEDUP_REMOVED lines=15> */
.L_x_1378:
[----:B------:R-:W-:-:S11]  /*2cb60*/  DADD R22, R42, 2 ;  /* 0x400000002a167429 */ /* 0x000fd60000000000 */
.L_x_1377:
[----:B------:R-:W-:Y:S05]  /*2cb70*/  BSYNC.RECONVERGENT B0 ;  /* 0x0000000000007941 */ /* 0x000fea0003800200 */
.L_x_1376:
        /* <DEDUP_REMOVED lines=9> */
.L_x_1379:
        /* <DEDUP_REMOVED lines=15> */
.L_x_1382:
[----:B------:R-:W-:-:S11]  /*2cd00*/  DADD R4, R24, 2 ;  /* 0x4000000018047429 */ /* 0x000fd60000000000 */
.L_x_1381:
[----:B------:R-:W-:Y:S05]  /*2cd10*/  BSYNC.RECONVERGENT B0 ;  /* 0x0000000000007941 */ /* 0x000fea0003800200 */
.L_x_1380:
        /* <DEDUP_REMOVED lines=20> */
.L_x_1383:
        /* <DEDUP_REMOVED lines=15> */
.L_x_1386:
[----:B------:R-:W-:-:S11]  /*2cf50*/  DADD R4, R22, 2 ;  /* 0x4000000016047429 */ /* 0x000fd60000000000 */
.L_x_1385:
[----:B------:R-:W-:Y:S05]  /*2cf60*/  BSYNC.RECONVERGENT B0 ;  /* 0x0000000000007941 */ /* 0x000fea0003800200 */
.L_x_1384:
        /* <DEDUP_REMOVED lines=16> */
.L_x_1388:
[----:B------:R-:W-:-:S07]  /*2d070*/  CS2R R4, SRZ ;  /* 0x0000000000047805 */ /* 0x000fce000001ff00 */
.L_x_1389:
[----:B------:R-:W-:Y:S05]  /*2d080*/  BSYNC.RECONVERGENT B0 ;  /* 0x0000000000007941 */ /* 0x000fea0003800200 */
.L_x_1387:
        /* <DEDUP_REMOVED lines=12> */
.L_x_1392:
[----:B------:R-:W-:-:S11]  /*2d150*/  DADD R4, R40, 1.5 ;  /* 0x3ff8000028047429 */ /* 0x000fd60000000000 */
.L_x_1391:
[----:B------:R-:W-:Y:S05]  /*2d160*/  BSYNC.RECONVERGENT B0 ;  /* 0x0000000000007941 */ /* 0x000fea0003800200 */
.L_x_1390:
        /* <DEDUP_REMOVED lines=27> */
.L_x_1394:
[----:B------:R-:W-:Y:S05]  /*2d320*/  BSYNC.RECONVERGENT B1 ;  /* 0x0000000000017941 */ /* 0x000fea0003800200 */
.L_x_1393:
        /* <DEDUP_REMOVED lines=25> */
.L_x_1396:
[----:B------:R-:W-:Y:S05]  /*2d4c0*/  BSYNC.RECONVERGENT B1 ;  /* 0x0000000000017941 */ /* 0x000fea0003800200 */
.L_x_1395:
        /* <DEDUP_REMOVED lines=24> */
.L_x_1398:
[----:B------:R-:W-:Y:S05]  /*2d650*/  BSYNC.RECONVERGENT B1 ;  /* 0x0000000000017941 */ /* 0x000fea0003800200 */
.L_x_1397:
[----:B------:R-:W-:-:S11]  /*2d660*/  DADD R14, R14, -R6 ;  /* 0x000000000e0e7229 */ /* 0x000fd60000000806 */
.L_x_1374:
        /* <DEDUP_REMOVED lines=14> */
.L_x_1400:
        /* <DEDUP_REMOVED lines=15> */
.L_x_1403:
[----:B------:R-:W-:-:S11]  /*2d840*/  DADD R22, R42, 2 ;  /* 0x400000002a167429 */ /* 0x000fd60000000000 */
.L_x_1402:
[----:B------:R-:W-:Y:S05]  /*2d850*/  BSYNC.RECONVERGENT B0 ;  /* 0x0000000000007941 */ /* 0x000fea0003800200 */
.L_x_1401:
        /* <DEDUP_REMOVED lines=9> */
.L_x_1404:
        /* <DEDUP_REMOVED lines=15> */
.L_x_1407:
[----:B------:R-:W-:-:S11]  /*2d9e0*/  DADD R4, R24, 2 ;  /* 0x4000000018047429 */ /* 0x000fd60000000000 */
.L_x_1406:
[----:B------:R-:W-:Y:S05]  /*2d9f0*/  BSYNC.RECONVERGENT B0 ;  /* 0x0000000000007941 */ /* 0x000fea0003800200 */
.L_x_1405:
        /* <DEDUP_REMOVED lines=20> */
.L_x_1408:
        /* <DEDUP_REMOVED lines=15> */
.L_x_1411:
[----:B------:R-:W-:-:S11]  /*2dc30*/  DADD R4, R22, 2 ;  /* 0x4000000016047429 */ /* 0x000fd60000000000 */
.L_x_1410:
[----:B------:R-:W-:Y:S05]  /*2dc40*/  BSYNC.RECONVERGENT B0 ;  /* 0x0000000000007941 */ /* 0x000fea0003800200 */
.L_x_1409:
        /* <DEDUP_REMOVED lines=16> */
.L_x_1413:
[----:B------:R-:W-:-:S07]  /*2dd50*/  CS2R R4, SRZ ;  /* 0x0000000000047805 */ /* 0x000fce000001ff00 */
.L_x_1414:
[----:B------:R-:W-:Y:S05]  /*2dd60*/  BSYNC.RECONVERGENT B0 ;  /* 0x0000000000007941 */ /* 0x000fea0003800200 */
.L_x_1412:
        /* <DEDUP_REMOVED lines=12> */
.L_x_1417:
[----:B------:R-:W-:-:S11]  /*2de30*/  DADD R4, R40, 1.5 ;  /* 0x3ff8000028047429 */ /* 0x000fd60000000000 */
.L_x_1416:
[----:B------:R-:W-:Y:S05]  /*2de40*/  BSYNC.RECONVERGENT B0 ;  /* 0x0000000000007941 */ /* 0x000fea0003800200 */
.L_x_1415:
        /* <DEDUP_REMOVED lines=27> */
.L_x_1419:
[----:B------:R-:W-:Y:S05]  /*2e000*/  BSYNC.RECONVERGENT B1 ;  /* 0x0000000000017941 */ /* 0x000fea0003800200 */
.L_x_1418:
        /* <DEDUP_REMOVED lines=25> */
.L_x_1421:
[----:B------:R-:W-:Y:S05]  /*2e1a0*/  BSYNC.RECONVERGENT B1 ;  /* 0x0000000000017941 */ /* 0x000fea0003800200 */
.L_x_1420:
        /* <DEDUP_REMOVED lines=24> */
.L_x_1423:
[----:B------:R-:W-:Y:S05]  /*2e330*/  BSYNC.RECONVERGENT B1 ;  /* 0x0000000000017941 */ /* 0x000fea0003800200 */
.L_x_1422:
[----:B------:R-:W-:-:S11]  /*2e340*/  DADD R14, R14, -R6 ;  /* 0x000000000e0e7229 */ /* 0x000fd60000000806 */
.L_x_1399:
        /* <DEDUP_REMOVED lines=14> */
.L_x_1425:
        /* <DEDUP_REMOVED lines=15> */
.L_x_1428:
[----:B------:R-:W-:-:S11]  /*2e520*/  DADD R22, R42, 2 ;  /* 0x400000002a167429 */ /* 0x000fd60000000000 */
.L_x_1427:
[----:B------:R-:W-:Y:S05]  /*2e530*/  BSYNC.RECONVERGENT B0 ;  /* 0x0000000000007941 */ /* 0x000fea0003800200 */
.L_x_1426:
        /* <DEDUP_REMOVED lines=9> */
.L_x_1429:
        /* <DEDUP_REMOVED lines=15> */
.L_x_1432:
[----:B------:R-:W-:-:S11]  /*2e6c0*/  DADD R4, R24, 2 ;  /* 0x4000000018047429 */ /* 0x000fd60000000000 */
.L_x_1431:
[----:B------:R-:W-:Y:S05]  /*2e6d0*/  BSYNC.RECONVERGENT B0 ;  /* 0x0000000000007941 */ /* 0x000fea0003800200 */
.L_x_1430:
        /* <DEDUP_REMOVED lines=20> */
.L_x_1433:
        /* <DEDUP_REMOVED lines=15> */
.L_x_1436:
[----:B------:R-:W-:-:S11]  /*2e910*/  DADD R4, R22, 2 ;  /* 0x4000000016047429 */ /* 0x000fd60000000000 */
.L_x_1435:
[----:B------:R-:W-:Y:S05]  /*2e920*/  BSYNC.RECONVERGENT B0 ;  /* 0x0000000000007941 */ /* 0x000fea0003800200 */
.L_x_1434:
        /* <DEDUP_REMOVED lines=16> */
.L_x_1438:
[----:B------:R-:W-:-:S07]  /*2ea30*/  CS2R R4, SRZ ;  /* 0x0000000000047805 */ /* 0x000fce000001ff00 */
.L_x_1439:
[----:B------:R-:W-:Y:S05]  /*2ea40*/  BSYNC.RECONVERGENT B0 ;  /* 0x0000000000007941 */ /* 0x000fea0003800200 */
.L_x_1437:
        /* <DEDUP_REMOVED lines=12> */
.L_x_1442:
[----:B------:R-:W-:-:S11]  /*2eb10*/  DADD R4, R40, 1.5 ;  /* 0x3ff8000028047429 */ /* 0x000fd60000000000 */
.L_x_1441:
[----:B------:R-:W-:Y:S05]  /*2eb20*/  BSYNC.RECONVERGENT B0 ;  /* 0x0000000000007941 */ /* 0x000fea0003800200 */
.L_x_1440:
        /* <DEDUP_REMOVED lines=27> */
.L_x_1444:
[----:B------:R-:W-:Y:S05]  /*2ece0*/  BSYNC.RECONVERGENT B1 ;  /* 0x0000000000017941 */ /* 0x000fea0003800200 */
.L_x_1443:
        /* <DEDUP_REMOVED lines=25> */
.L_x_1446:
[----:B------:R-:W-:Y:S05]  /*2ee80*/  BSYNC.RECONVERGENT B1 ;  /* 0x0000000000017941 */ /* 0x000fea0003800200 */
.L_x_1445:
        /* <DEDUP_REMOVED lines=24> */
.L_x_1448:
[----:B------:R-:W-:Y:S05]  /*2f010*/  BSYNC.RECONVERGENT B1 ;  /* 0x0000000000017941 */ /* 0x000fea0003800200 */
.L_x_1447:
[----:B------:R-:W-:-:S11]  /*2f020*/  DADD R14, R14, -R6 ;  /* 0x000000000e0e7229 */ /* 0x000fd60000000806 */
.L_x_1424:
        /* <DEDUP_REMOVED lines=14> */
.L_x_1450:
        /* <DEDUP_REMOVED lines=15> */
.L_x_1453:
[----:B------:R-:W-:-:S11]  /*2f200*/  DADD R22, R42, 2 ;  /* 0x400000002a167429 */ /* 0x000fd60000000000 */
.L_x_1452:
[----:B------:R-:W-:Y:S05]  /*2f210*/  BSYNC.RECONVERGENT B0 ;  /* 0x0000000000007941 */ /* 0x000fea0003800200 */
.L_x_1451:
        /* <DEDUP_REMOVED lines=9> */
.L_x_1454:
        /* <DEDUP_REMOVED lines=15> */
.L_x_1457:
[----:B------:R-:W-:-:S11]  /*2f3a0*/  DADD R4, R24, 2 ;  /* 0x4000000018047429 */ /* 0x000fd60000000000 */
.L_x_1456:
[----:B------:R-:W-:Y:S05]  /*2f3b0*/  BSYNC.RECONVERGENT B0 ;  /* 0x0000000000007941 */ /* 0x000fea0003800200 */
.L_x_1455:
        /* <DEDUP_REMOVED lines=20> */
.L_x_1458:
        /* <DEDUP_REMOVED lines=15> */
.L_x_1461:
[----:B------:R-:W-:-:S11]  /*2f5f0*/  DADD R4, R22, 2 ;  /* 0x4000000016047429 */ /* 0x000fd60000000000 */
.L_x_1460:
[----:B------:R-:W-:Y:S05]  /*2f600*/  BSYNC.RECONVERGENT B0 ;  /* 0x0000000000007941 */ /* 0x000fea0003800200 */
.L_x_1459:
        /* <DEDUP_REMOVED lines=16> */
.L_x_1463:
[----:B------:R-:W-:-:S07]  /*2f710*/  CS2R R4, SRZ ;  /* 0x0000000000047805 */ /* 0x000fce000001ff00 */
.L_x_1464:
[----:B------:R-:W-:Y:S05]  /*2f720*/  BSYNC.RECONVERGENT B0 ;  /* 0x0000000000007941 */ /* 0x000fea0003800200 */
.L_x_1462:
        /* <DEDUP_REMOVED lines=12> */
.L_x_1467:
[----:B------:R-:W-:-:S11]  /*2f7f0*/  DADD R4, R40, 1.5 ;  /* 0x3ff8000028047429 */ /* 0x000fd60000000000 */
.L_x_1466:
[----:B------:R-:W-:Y:S05]  /*2f800*/  BSYNC.RECONVERGENT B0 ;  /* 0x0000000000007941 */ /* 0x000fea0003800200 */
.L_x_1465:
        /* <DEDUP_REMOVED lines=27> */
.L_x_1469:
[----:B------:R-:W-:Y:S05]  /*2f9c0*/  BSYNC.RECONVERGENT B1 ;  /* 0x0000000000017941 */ /* 0x000fea0003800200 */
.L_x_1468:
        /* <DEDUP_REMOVED lines=25> */
.L_x_1471:
[----:B------:R-:W-:Y:S05]  /*2fb60*/  BSYNC.RECONVERGENT B1 ;  /* 0x0000000000017941 */ /* 0x000fea0003800200 */
.L_x_1470:
        /* <DEDUP_REMOVED lines=24> */
.L_x_1473:
[----:B------:R-:W-:Y:S05]  /*2fcf0*/  BSYNC.RECONVERGENT B1 ;  /* 0x0000000000017941 */ /* 0x000fea0003800200 */
.L_x_1472:
[----:B------:R-:W-:-:S11]  /*2fd00*/  DADD R14, R14, -R6 ;  /* 0x000000000e0e7229 */ /* 0x000fd60000000806 */
.L_x_1449:
        /* <DEDUP_REMOVED lines=14> */
.L_x_1475:
        /* <DEDUP_REMOVED lines=15> */
.L_x_1478:
[----:B------:R-:W-:-:S11]  /*2fee0*/  DADD R22, R42, 2 ;  /* 0x400000002a167429 */ /* 0x000fd60000000000 */
.L_x_1477:
[----:B------:R-:W-:Y:S05]  /*2fef0*/  BSYNC.RECONVERGENT B0 ;  /* 0x0000000000007941 */ /* 0x000fea0003800200 */
.L_x_1476:
        /* <DEDUP_REMOVED lines=9> */
.L_x_1479:
        /* <DEDUP_REMOVED lines=15> */
.L_x_1482:
[----:B------:R-:W-:-:S11]  /*30080*/  DADD R4, R24, 2 ;  /* 0x4000000018047429 */ /* 0x000fd60000000000 */
.L_x_1481:
[----:B------:R-:W-:Y:S05]  /*30090*/  BSYNC.RECONVERGENT B0 ;  /* 0x0000000000007941 */ /* 0x000fea0003800200 */
.L_x_1480:
        /* <DEDUP_REMOVED lines=20> */
.L_x_1483:
        /* <DEDUP_REMOVED lines=15> */
.L_x_1486:
[----:B------:R-:W-:-:S11]  /*302d0*/  DADD R4, R22, 2 ;  /* 0x4000000016047429 */ /* 0x000fd60000000000 */
.L_x_1485:
[----:B------:R-:W-:Y:S05]  /*302e0*/  BSYNC.RECONVERGENT B0 ;  /* 0x0000000000007941 */ /* 0x000fea0003800200 */
.L_x_1484:
        /* <DEDUP_REMOVED lines=16> */
.L_x_1488:
[----:B------:R-:W-:-:S07]  /*303f0*/  CS2R R4, SRZ ;  /* 0x0000000000047805 */ /* 0x000fce000001ff00 */
.L_x_1489:
[----:B------:R-:W-:Y:S05]  /*30400*/  BSYNC.RECONVERGENT B0 ;  /* 0x0000000000007941 */ /* 0x000fea0003800200 */
.L_x_1487:
        /* <DEDUP_REMOVED lines=12> */
.L_x_1492:
[----:B------:R-:W-:-:S11]  /*304d0*/  DADD R4, R40, 1.5 ;  /* 0x3ff8000028047429 */ /* 0x000fd60000000000 */
.L_x_1491:
[----:B------:R-:W-:Y:S05]  /*304e0*/  BSYNC.RECONVERGENT B0 ;  /* 0x0000000000007941 */ /* 0x000fea0003800200 */
.L_x_1490:
        /* <DEDUP_REMOVED lines=27> */
.L_x_1494:
[----:B------:R-:W-:Y:S05]  /*306a0*/  BSYNC.RECONVERGENT B1 ;  /* 0x0000000000017941 */ /* 0x000fea0003800200 */
.L_x_1493:
        /* <DEDUP_REMOVED lines=25> */
.L_x_1496:
[----:B------:R-:W-:Y:S05]  /*30840*/  BSYNC.RECONVERGENT B1 ;  /* 0x0000000000017941 */ /* 0x000fea0003800200 */
.L_x_1495:
        /* <DEDUP_REMOVED lines=24> */
.L_x_1498:
[----:B------:R-:W-:Y:S05]  /*309d0*/  BSYNC.RECONVERGENT B1 ;  /* 0x0000000000017941 */ /* 0x000fea0003800200 */
.L_x_1497:
[----:B------:R-:W-:-:S11]  /*309e0*/  DADD R14, R14, -R6 ;  /* 0x000000000e0e7229 */ /* 0x000fd60000000806 */
.L_x_1474:
        /* <DEDUP_REMOVED lines=14> */
.L_x_1500:
        /* <DEDUP_REMOVED lines=15> */
.L_x_1503:
[----:B------:R-:W-:-:S11]  /*30bc0*/  DADD R22, R42, 2 ;  /* 0x400000002a167429 */ /* 0x000fd60000000000 */
.L_x_1502:
[----:B------:R-:W-:Y:S05]  /*30bd0*/  BSYNC.RECONVERGENT B0 ;  /* 0x0000000000007941 */ /* 0x000fea0003800200 */
.L_x_1501:
        /* <DEDUP_REMOVED lines=9> */
.L_x_1504:
        /* <DEDUP_REMOVED lines=15> */
.L_x_1507:
[----:B------:R-:W-:-:S11]  /*30d60*/  DADD R4, R24, 2 ;  /* 0x4000000018047429 */ /* 0x000fd60000000000 */
.L_x_1506:
[----:B------:R-:W-:Y:S05]  /*30d70*/  BSYNC.RECONVERGENT B0 ;  /* 0x0000000000007941 */ /* 0x000fea0003800200 */
.L_x_1505:
        /* <DEDUP_REMOVED lines=20> */
.L_x_1508:
        /* <DEDUP_REMOVED lines=15> */
.L_x_1511:
[----:B------:R-:W-:-:S11]  /*30fb0*/  DADD R4, R22, 2 ;  /* 0x4000000016047429 */ /* 0x000fd60000000000 */
.L_x_1510:
[----:B------:R-:W-:Y:S05]  /*30fc0*/  BSYNC.RECONVERGENT B0 ;  /* 0x0000000000007941 */ /* 0x000fea0003800200 */
.L_x_1509:
        /* <DEDUP_REMOVED lines=16> */
.L_x_1513:
[----:B------:R-:W-:-:S07]  /*310d0*/  CS2R R4, SRZ ;  /* 0x0000000000047805 */ /* 0x000fce000001ff00 */
.L_x_1514:
[----:B------:R-:W-:Y:S05]  /*310e0*/  BSYNC.RECONVERGENT B0 ;  /* 0x0000000000007941 */ /* 0x000fea0003800200 */
.L_x_1512:
        /* <DEDUP_REMOVED lines=12> */
.L_x_1517:
[----:B------:R-:W-:-:S11]  /*311b0*/  DADD R4, R40, 1.5 ;  /* 0x3ff8000028047429 */ /* 0x000fd60000000000 */
.L_x_1516:
[----:B------:R-:W-:Y:S05]  /*311c0*/  BSYNC.RECONVERGENT B0 ;  /* 0x0000000000007941 */ /* 0x000fea0003800200 */
.L_x_1515:
        /* <DEDUP_REMOVED lines=27> */
.L_x_1519:
[----:B------:R-:W-:Y:S05]  /*31380*/  BSYNC.RECONVERGENT B1 ;  /* 0x0000000000017941 */ /* 0x000fea0003800200 */
.L_x_1518:
        /* <DEDUP_REMOVED lines=25> */
.L_x_1521:
[----:B------:R-:W-:Y:S05]  /*31520*/  BSYNC.RECONVERGENT B1 ;  /* 0x0000000000017941 */ /* 0x000fea0003800200 */
.L_x_1520:
        /* <DEDUP_REMOVED lines=24> */
.L_x_1523:
[----:B------:R-:W-:Y:S05]  /*316b0*/  BSYNC.RECONVERGENT B1 ;  /* 0x0000000000017941 */ /* 0x000fea0003800200 */
.L_x_1522:
[----:B------:R-:W-:-:S11]  /*316c0*/  DADD R14, R14, -R6 ;  /* 0x000000000e0e7229 */ /* 0x000fd60000000806 */
.L_x_1499:
        /* <DEDUP_REMOVED lines=14> */
.L_x_1525:
        /* <DEDUP_REMOVED lines=15> */
.L_x_1528:
[----:B------:R-:W-:-:S11]  /*318a0*/  DADD R22, R42, 2 ;  /* 0x400000002a167429 */ /* 0x000fd60000000000 */
.L_x_1527:
[----:B------:R-:W-:Y:S05]  /*318b0*/  BSYNC.RECONVERGENT B0 ;  /* 0x0000000000007941 */ /* 0x000fea0003800200 */
.L_x_1526:
        /* <DEDUP_REMOVED lines=9> */
.L_x_1529:
        /* <DEDUP_REMOVED lines=15> */
.L_x_1532:
[----:B------:R-:W-:-:S11]  /*31a40*/  DADD R4, R24, 2 ;  /* 0x4000000018047429 */ /* 0x000fd60000000000 */
.L_x_1531:
[----:B------:R-:W-:Y:S05]  /*31a50*/  BSYNC.RECONVERGENT B0 ;  /* 0x0000000000007941 */ /* 0x000fea0003800200 */
.L_x_1530:
        /* <DEDUP_REMOVED lines=20> */
.L_x_1533:
        /* <DEDUP_REMOVED lines=15> */
.L_x_1536:
[----:B------:R-:W-:-:S11]  /*31c90*/  DADD R4, R22, 2 ;  /* 0x4000000016047429 */ /* 0x000fd60000000000 */
.L_x_1535:
[----:B------:R-:W-:Y:S05]  /*31ca0*/  BSYNC.RECONVERGENT B0 ;  /* 0x0000000000007941 */ /* 0x000fea0003800200 */
.L_x_1534:
        /* <DEDUP_REMOVED lines=16> */
.L_x_1538:
[----:B------:R-:W-:-:S07]  /*31db0*/  CS2R R4, SRZ ;  /* 0x0000000000047805 */ /* 0x000fce000001ff00 */
.L_x_1539:
[----:B------:R-:W-:Y:S05]  /*31dc0*/  BSYNC.RECONVERGENT B0 ;  /* 0x0000000000007941 */ /* 0x000fea0003800200 */
.L_x_1537:
        /* <DEDUP_REMOVED lines=12> */
.L_x_1542:
[----:B------:R-:W-:-:S11]  /*31e90*/  DADD R4, R40, 1.5 ;  /* 0x3ff8000028047429 */ /* 0x000fd60000000000 */
.L_x_1541:
[----:B------:R-:W-:Y:S05]  /*31ea0*/  BSYNC.RECONVERGENT B0 ;  /* 0x0000000000007941 */ /* 0x000fea0003800200 */
.L_x_1540:
        /* <DEDUP_REMOVED lines=27> */
.L_x_1544:
[----:B------:R-:W-:Y:S05]  /*32060*/  BSYNC.RECONVERGENT B1 ;  /* 0x0000000000017941 */ /* 0x000fea0003800200 */
.L_x_1543:
        /* <DEDUP_REMOVED lines=25> */
.L_x_1546:
[----:B------:R-:W-:Y:S05]  /*32200*/  BSYNC.RECONVERGENT B1 ;  /* 0x0000000000017941 */ /* 0x000fea0003800200 */
.L_x_1545:
        /* <DEDUP_REMOVED lines=24> */
.L_x_1548:
[----:B------:R-:W-:Y:S05]  /*32390*/  BSYNC.RECONVERGENT B1 ;  /* 0x0000000000017941 */ /* 0x000fea0003800200 */
.L_x_1547:
[----:B------:R-:W-:-:S11]  /*323a0*/  DADD R14, R14, -R6 ;  /* 0x000000000e0e7229 */ /* 0x000fd60000000806 */
.L_x_1524:
        /* <DEDUP_REMOVED lines=14> */
.L_x_1550:
        /* <DEDUP_REMOVED lines=15> */
.L_x_1553:
[----:B------:R-:W-:-:S11]  /*32580*/  DADD R22, R42, 2 ;  /* 0x400000002a167429 */ /* 0x000fd60000000000 */
.L_x_1552:
[----:B------:R-:W-:Y:S05]  /*32590*/  BSYNC.RECONVERGENT B0 ;  /* 0x0000000000007941 */ /* 0x000fea0003800200 */
.L_x_1551:
        /* <DEDUP_REMOVED lines=9> */
.L_x_1554:
        /* <DEDUP_REMOVED lines=15> */
.L_x_1557:
[----:B------:R-:W-:-:S11]  /*32720*/  DADD R4, R24, 2 ;  /* 0x4000000018047429 */ /* 0x000fd60000000000 */
.L_x_1556:
[----:B------:R-:W-:Y:S05]  /*32730*/  BSYNC.RECONVERGENT B0 ;  /* 0x0000000000007941 */ /* 0x000fea0003800200 */
.L_x_1555:
        /* <DEDUP_REMOVED lines=20> */
.L_x_1558:
        /* <DEDUP_REMOVED lines=15> */
.L_x_1561:
[----:B------:R-:W-:-:S11]  /*32970*/  DADD R4, R22, 2 ;  /* 0x4000000016047429 */ /* 0x000fd60000000000 */
.L_x_1560:
[----:B------:R-:W-:Y:S05]  /*32980*/  BSYNC.RECONVERGENT B0 ;  /* 0x0000000000007941 */ /* 0x000fea0003800200 */
.L_x_1559:
        /* <DEDUP_REMOVED lines=16> */
.L_x_1563:
[----:B------:R-:W-:-:S07]  /*32a90*/  CS2R R4, SRZ ;  /* 0x0000000000047805 */ /* 0x000fce000001ff00 */
.L_x_1564:
[----:B------:R-:W-:Y:S05]  /*32aa0*/  BSYNC.RECONVERGENT B0 ;  /* 0x0000000000007941 */ /* 0x000fea0003800200 */
.L_x_1562:
        /* <DEDUP_REMOVED lines=12> */
.L_x_1567:
[----:B------:R-:W-:-:S11]  /*32b70*/  DADD R4, R40, 1.5 ;  /* 0x3ff8000028047429 */ /* 0x000fd60000000000 */
.L_x_1566:
[----:B------:R-:W-:Y:S05]  /*32b80*/  BSYNC.RECONVERGENT B0 ;  /* 0x0000000000007941 */ /* 0x000fea0003800200 */
.L_x_1565:
        /* <DEDUP_REMOVED lines=27> */
.L_x_1569:
[----:B------:R-:W-:Y:S05]  /*32d40*/  BSYNC.RECONVERGENT B1 ;  /* 0x0000000000017941 */ /* 0x000fea0003800200 */
.L_x_1568:
        /* <DEDUP_REMOVED lines=25> */
.L_x_1571:
[----:B------:R-:W-:Y:S05]  /*32ee0*/  BSYNC.RECONVERGENT B1 ;  /* 0x0000000000017941 */ /* 0x000fea0003800200 */
.L_x_1570:
        /* <DEDUP_REMOVED lines=24> */
.L_x_1573:
[----:B------:R-:W-:Y:S05]  /*33070*/  BSYNC.RECONVERGENT B1 ;  /* 0x0000000000017941 */ /* 0x000fea0003800200 */
.L_x_1572:
[----:B------:R-:W-:-:S11]  /*33080*/  DADD R14, R14, -R6 ;  /* 0x000000000e0e7229 */ /* 0x000fd60000000806 */
.L_x_1549:
        /* <DEDUP_REMOVED lines=14> */
.L_x_1575:
        /* <DEDUP_REMOVED lines=15> */
.L_x_1578:
[----:B------:R-:W-:-:S11]  /*33260*/  DADD R22, R42, 2 ;  /* 0x400000002a167429 */ /* 0x000fd60000000000 */
.L_x_1577:
[----:B------:R-:W-:Y:S05]  /*33270*/  BSYNC.RECONVERGENT B0 ;  /* 0x0000000000007941 */ /* 0x000fea0003800200 */
.L_x_1576:
        /* <DEDUP_REMOVED lines=9> */
.L_x_1579:
        /* <DEDUP_REMOVED lines=15> */
.L_x_1582:
[----:B------:R-:W-:-:S11]  /*33400*/  DADD R4, R24, 2 ;  /* 0x4000000018047429 */ /* 0x000fd60000000000 */
.L_x_1581:
[----:B------:R-:W-:Y:S05]  /*33410*/  BSYNC.RECONVERGENT B0 ;  /* 0x0000000000007941 */ /* 0x000fea0003800200 */
.L_x_1580:
        /* <DEDUP_REMOVED lines=20> */
.L_x_1583:
        /* <DEDUP_REMOVED lines=15> */
.L_x_1586:
[----:B------:R-:W-:-:S11]  /*33650*/  DADD R4, R22, 2 ;  /* 0x4000000016047429 */ /* 0x000fd60000000000 */
.L_x_1585:
[----:B------:R-:W-:Y:S05]  /*33660*/  BSYNC.RECONVERGENT B0 ;  /* 0x0000000000007941 */ /* 0x000fea0003800200 */
.L_x_1584:
        /* <DEDUP_REMOVED lines=16> */
.L_x_1588:
[----:B------:R-:W-:-:S07]  /*33770*/  CS2R R4, SRZ ;  /* 0x0000000000047805 */ /* 0x000fce000001ff00 */
.L_x_1589:
[----:B------:R-:W-:Y:S05]  /*33780*/  BSYNC.RECONVERGENT B0 ;  /* 0x0000000000007941 */ /* 0x000fea0003800200 */
.L_x_1587:
        /* <DEDUP_REMOVED lines=12> */
.L_x_1592:
[----:B------:R-:W-:-:S11]  /*33850*/  DADD R4, R40, 1.5 ;  /* 0x3ff8000028047429 */ /* 0x000fd60000000000 */
.L_x_1591:
[----:B------:R-:W-:Y:S05]  /*33860*/  BSYNC.RECONVERGENT B0 ;  /* 0x0000000000007941 */ /* 0x000fea0003800200 */
.L_x_1590:
        /* <DEDUP_REMOVED lines=27> */
.L_x_1594:
[----:B------:R-:W-:Y:S05]  /*33a20*/  BSYNC.RECONVERGENT B1 ;  /* 0x0000000000017941 */ /* 0x000fea0003800200 */
.L_x_1593:
        /* <DEDUP_REMOVED lines=25> */
.L_x_1596:
[----:B------:R-:W-:Y:S05]  /*33bc0*/  BSYNC.RECONVERGENT B1 ;  /* 0x0000000000017941 */ /* 0x000fea0003800200 */
.L_x_1595:
        /* <DEDUP_REMOVED lines=24> */
.L_x_1598:
[----:B------:R-:W-:Y:S05]  /*33d50*/  BSYNC.RECONVERGENT B1 ;  /* 0x0000000000017941 */ /* 0x000fea0003800200 */
.L_x_1597:
[----:B------:R-:W-:-:S11]  /*33d60*/  DADD R14, R14, -R6 ;  /* 0x000000000e0e7229 */ /* 0x000fd60000000806 */
.L_x_1574:
        /* <DEDUP_REMOVED lines=14> */
.L_x_1600:
        /* <DEDUP_REMOVED lines=15> */
.L_x_1603:
[----:B------:R-:W-:-:S11]  /*33f40*/  DADD R22, R42, 2 ;  /* 0x400000002a167429 */ /* 0x000fd60000000000 */
.L_x_1602:
[----:B------:R-:W-:Y:S05]  /*33f50*/  BSYNC.RECONVERGENT B0 ;  /* 0x0000000000007941 */ /* 0x000fea0003800200 */
.L_x_1601:
        /* <DEDUP_REMOVED lines=9> */
.L_x_1604:
        /* <DEDUP_REMOVED lines=15> */
.L_x_1607:
[----:B------:R-:W-:-:S11]  /*340e0*/  DADD R4, R24, 2 ;  /* 0x4000000018047429 */ /* 0x000fd60000000000 */
.L_x_1606:
[----:B------:R-:W-:Y:S05]  /*340f0*/  BSYNC.RECONVERGENT B0 ;  /* 0x0000000000007941 */ /* 0x000fea0003800200 */
.L_x_1605:
        /* <DEDUP_REMOVED lines=20> */
.L_x_1608:
        /* <DEDUP_REMOVED lines=15> */
.L_x_1611:
[----:B------:R-:W-:-:S11]  /*34330*/  DADD R4, R22, 2 ;  /* 0x4000000016047429 */ /* 0x000fd60000000000 */
.L_x_1610:
[----:B------:R-:W-:Y:S05]  /*34340*/  BSYNC.RECONVERGENT B0 ;  /* 0x0000000000007941 */ /* 0x000fea0003800200 */
.L_x_1609:
        /* <DEDUP_REMOVED lines=16> */
.L_x_1613:
[----:B------:R-:W-:-:S07]  /*34450*/  CS2R R4, SRZ ;  /* 0x0000000000047805 */ /* 0x000fce000001ff00 */
.L_x_1614:
[----:B------:R-:W-:Y:S05]  /*34460*/  BSYNC.RECONVERGENT B0 ;  /* 0x0000000000007941 */ /* 0x000fea0003800200 */
.L_x_1612:
        /* <DEDUP_REMOVED lines=12> */
.L_x_1617:
[----:B------:R-:W-:-:S11]  /*34530*/  DADD R4, R40, 1.5 ;  /* 0x3ff8000028047429 */ /* 0x000fd60000000000 */
.L_x_1616:
[----:B------:R-:W-:Y:S05]  /*34540*/  BSYNC.RECONVERGENT B0 ;  /* 0x0000000000007941 */ /* 0x000fea0003800200 */
.L_x_1615:
        /* <DEDUP_REMOVED lines=27> */
.L_x_1619:
[----:B------:R-:W-:Y:S05]  /*34700*/  BSYNC.RECONVERGENT B1 ;  /* 0x0000000000017941 */ /* 0x000fea0003800200 */
.L_x_1618:
        /* <DEDUP_REMOVED lines=25> */
.L_x_1621:
[----:B------:R-:W-:Y:S05]  /*348a0*/  BSYNC.RECONVERGENT B1 ;  /* 0x0000000000017941 */ /* 0x000fea0003800200 */
.L_x_1620:
        /* <DEDUP_REMOVED lines=24> */
.L_x_1623:
[----:B------:R-:W-:Y:S05]  /*34a30*/  BSYNC.RECONVERGENT B1 ;  /* 0x0000000000017941 */ /* 0x000fea0003800200 */
.L_x_1622:
[----:B------:R-:W-:-:S11]  /*34a40*/  DADD R14, R14, -R6 ;  /* 0x000000000e0e7229 */ /* 0x000fd60000000806 */
.L_x_1599:
        /* <DEDUP_REMOVED lines=14> */
.L_x_1625:
        /* <DEDUP_REMOVED lines=15> */
.L_x_1628:
[----:B------:R-:W-:-:S11]  /*34c20*/  DADD R22, R42, 2 ;  /* 0x400000002a167429 */ /* 0x000fd60000000000 */
.L_x_1627:
[----:B------:R-:W-:Y:S05]  /*34c30*/  BSYNC.RECONVERGENT B0 ;  /* 0x0000000000007941 */ /* 0x000fea0003800200 */
.L_x_1626:
        /* <DEDUP_REMOVED lines=9> */
.L_x_1629:
        /* <DEDUP_REMOVED lines=15> */
.L_x_1632:
[----:B------:R-:W-:-:S11]  /*34dc0*/  DADD R4, R24, 2 ;  /* 0x4000000018047429 */ /* 0x000fd60000000000 */
.L_x_1631:
[----:B------:R-:W-:Y:S05]  /*34dd0*/  BSYNC.RECONVERGENT B0 ;  /* 0x0000000000007941 */ /* 0x000fea0003800200 */
.L_x_1630:
        /* <DEDUP_REMOVED lines=20> */
.L_x_1633:
        /* <DEDUP_REMOVED lines=15> */
.L_x_1636:
[----:B------:R-:W-:-:S11]  /*35010*/  DADD R4, R22, 2 ;  /* 0x4000000016047429 */ /* 0x000fd60000000000 */
.L_x_1635:
[----:B------:R-:W-:Y:S05]  /*35020*/  BSYNC.RECONVERGENT B0 ;  /* 0x0000000000007941 */ /* 0x000fea0003800200 */
.L_x_1634:
        /* <DEDUP_REMOVED lines=16> */
.L_x_1638:
[----:B------:R-:W-:-:S07]  /*35130*/  CS2R R4, SRZ ;  /* 0x0000000000047805 */ /* 0x000fce000001ff00 */
.L_x_1639:
[----:B------:R-:W-:Y:S05]  /*35140*/  BSYNC.RECONVERGENT B0 ;  /* 0x0000000000007941 */ /* 0x000fea0003800200 */
.L_x_1637:
        /* <DEDUP_REMOVED lines=12> */
.L_x_1642:
[----:B------:R-:W-:-:S11]  /*35210*/  DADD R4, R40, 1.5 ;  /* 0x3ff8000028047429 */ /* 0x000fd60000000000 */
.L_x_1641:
[----:B------:R-:W-:Y:S05]  /*35220*/  BSYNC.RECONVERGENT B0 ;  /* 0x0000000000007941 */ /* 0x000fea0003800200 */
.L_x_1640:
        /* <DEDUP_REMOVED lines=27> */
.L_x_1644:
[----:B------:R-:W-:Y:S05]  /*353e0*/  BSYNC.RECONVERGENT B1 ;  /* 0x0000000000017941 */ /* 0x000fea0003800200 */
.L_x_1643:
        /* <DEDUP_REMOVED lines=25> */
.L_x_1646:
[----:B------:R-:W-:Y:S05]  /*35580*/  BSYNC.RECONVERGENT B1 ;  /* 0x0000000000017941 */ /* 0x000fea0003800200 */
.L_x_1645:
        /* <DEDUP_REMOVED lines=24> */
.L_x_1648:
[----:B------:R-:W-:Y:S05]  /*35710*/  BSYNC.RECONVERGENT B1 ;  /* 0x0000000000017941 */ /* 0x000fea0003800200 */
.L_x_1647:
[----:B------:R-:W-:-:S11]  /*35720*/  DADD R14, R14, -R6 ;  /* 0x000000000e0e7229 */ /* 0x000fd60000000806 */
.L_x_1624:
        /* <DEDUP_REMOVED lines=14> */
.L_x_1650:
        /* <DEDUP_REMOVED lines=15> */
.L_x_1653:
[----:B------:R-:W-:-:S11]  /*35900*/  DADD R22, R42, 2 ;  /* 0x400000002a167429 */ /* 0x000fd60000000000 */
.L_x_1652:
[----:B------:R-:W-:Y:S05]  /*35910*/  BSYNC.RECONVERGENT B0 ;  /* 0x0000000000007941 */ /* 0x000fea0003800200 */
.L_x_1651:
        /* <DEDUP_REMOVED lines=9> */
.L_x_1654:
        /* <DEDUP_REMOVED lines=15> */
.L_x_1657:
[----:B------:R-:W-:-:S11]  /*35aa0*/  DADD R4, R24, 2 ;  /* 0x4000000018047429 */ /* 0x000fd60000000000 */
.L_x_1656:
[----:B------:R-:W-:Y:S05]  /*35ab0*/  BSYNC.RECONVERGENT B0 ;  /* 0x0000000000007941 */ /* 0x000fea0003800200 */
.L_x_1655:
        /* <DEDUP_REMOVED lines=20> */
.L_x_1658:
        /* <DEDUP_REMOVED lines=15> */
.L_x_1661:
[----:B------:R-:W-:-:S11]  /*35cf0*/  DADD R4, R22, 2 ;  /* 0x4000000016047429 */ /* 0x000fd60000000000 */
.L_x_1660:
[----:B------:R-:W-:Y:S05]  /*35d00*/  BSYNC.RECONVERGENT B0 ;  /* 0x0000000000007941 */ /* 0x000fea0003800200 */
.L_x_1659:
        /* <DEDUP_REMOVED lines=16> */
.L_x_1663:
[----:B------:R-:W-:-:S07]  /*35e10*/  CS2R R4, SRZ ;  /* 0x0000000000047805 */ /* 0x000fce000001ff00 */
.L_x_1664:
[----:B------:R-:W-:Y:S05]  /*35e20*/  BSYNC.RECONVERGENT B0 ;  /* 0x0000000000007941 */ /* 0x000fea0003800200 */
.L_x_1662:
        /* <DEDUP_REMOVED lines=12> */
.L_x_1667:
[----:B------:R-:W-:-:S11]  /*35ef0*/  DADD R4, R40, 1.5 ;  /* 0x3ff8000028047429 */ /* 0x000fd60000000000 */
.L_x_1666:
[----:B------:R-:W-:Y:S05]  /*35f00*/  BSYNC.RECONVERGENT B0 ;  /* 0x0000000000007941 */ /* 0x000fea0003800200 */
.L_x_1665:
        /* <DEDUP_REMOVED lines=27> */
.L_x_1669:
[----:B------:R-:W-:Y:S05]  /*360c0*/  BSYNC.RECONVERGENT B1 ;  /* 0x0000000000017941 */ /* 0x000fea0003800200 */
.L_x_1668:
        /* <DEDUP_REMOVED lines=25> */
.L_x_1671:
[----:B------:R-:W-:Y:S05]  /*36260*/  BSYNC.RECONVERGENT B1 ;  /* 0x0000000000017941 */ /* 0x000fea0003800200 */
.L_x_1670:
        /* <DEDUP_REMOVED lines=24> */
.L_x_1673:
[----:B------:R-:W-:Y:S05]  /*363f0*/  BSYNC.RECONVERGENT B1 ;  /* 0x0000000000017941 */ /* 0x000fea0003800200 */
.L_x_1672:
[----:B------:R-:W-:-:S11]  /*36400*/  DADD R14, R14, -R6 ;  /* 0x000000000e0e7229 */ /* 0x000fd60000000806 */
.L_x_1649:
        /* <DEDUP_REMOVED lines=14> */
.L_x_1675:
        /* <DEDUP_REMOVED lines=15> */
.L_x_1678:
[----:B------:R-:W-:-:S11]  /*365e0*/  DADD R22, R42, 2 ;  /* 0x400000002a167429 */ /* 0x000fd60000000000 */
.L_x_1677:
[----:B------:R-:W-:Y:S05]  /*365f0*/  BSYNC.RECONVERGENT B0 ;  /* 0x0000000000007941 */ /* 0x000fea0003800200 */
.L_x_1676:
        /* <DEDUP_REMOVED lines=9> */
.L_x_1679:
        /* <DEDUP_REMOVED lines=15> */
.L_x_1682:
[----:B------:R-:W-:-:S11]  /*36780*/  DADD R4, R24, 2 ;  /* 0x4000000018047429 */ /* 0x000fd60000000000 */
.L_x_1681:
[----:B------:R-:W-:Y:S05]  /*36790*/  BSYNC.RECONVERGENT B0 ;  /* 0x0000000000007941 */ /* 0x000fea0003800200 */
.L_x_1680:
        /* <DEDUP_REMOVED lines=20> */
.L_x_1683:
        /* <DEDUP_REMOVED lines=15> */
.L_x_1686:
[----:B------:R-:W-:-:S11]  /*369d0*/  DADD R4, R22, 2 ;  /* 0x4000000016047429 */ /* 0x000fd60000000000 */
.L_x_1685:
[----:B------:R-:W-:Y:S05]  /*369e0*/  BSYNC.RECONVERGENT B0 ;  /* 0x0000000000007941 */ /* 0x000fea0003800200 */
.L_x_1684:
        /* <DEDUP_REMOVED lines=16> */
.L_x_1688:
[----:B------:R-:W-:-:S07]  /*36af0*/  CS2R R4, SRZ ;  /* 0x0000000000047805 */ /* 0x000fce000001ff00 */
.L_x_1689:
[----:B------:R-:W-:Y:S05]  /*36b00*/  BSYNC.RECONVERGENT B0 ;  /* 0x0000000000007941 */ /* 0x000fea0003800200 */
.L_x_1687:
        /* <DEDUP_REMOVED lines=12> */
.L_x_1692:
[----:B------:R-:W-:-:S11]  /*36bd0*/  DADD R4, R40, 1.5 ;  /* 0x3ff8000028047429 */ /* 0x000fd60000000000 */
.L_x_1691:
[----:B------:R-:W-:Y:S05]  /*36be0*/  BSYNC.RECONVERGENT B0 ;  /* 0x0000000000007941 */ /* 0x000fea0003800200 */
.L_x_1690:
        /* <DEDUP_REMOVED lines=27> */
.L_x_1694:
[----:B------:R-:W-:Y:S05]  /*36da0*/  BSYNC.RECONVERGENT B1 ;  /* 0x0000000000017941 */ /* 0x000fea0003800200 */
.L_x_1693:
        /* <DEDUP_REMOVED lines=25> */
.L_x_1696:
[----:B------:R-:W-:Y:S05]  /*36f40*/  BSYNC.RECONVERGENT B1 ;  /* 0x0000000000017941 */ /* 0x000fea0003800200 */
.L_x_1695:
        /* <DEDUP_REMOVED lines=24> */
.L_x_1698:
[----:B------:R-:W-:Y:S05]  /*370d0*/  BSYNC.RECONVERGENT B1 ;  /* 0x0000000000017941 */ /* 0x000fea0003800200 */
.L_x_1697:
[----:B------:R-:W-:-:S11]  /*370e0*/  DADD R14, R14, -R6 ;  /* 0x000000000e0e7229 */ /* 0x000fd60000000806 */
.L_x_1674:
        /* <DEDUP_REMOVED lines=14> */
.L_x_1700:
        /* <DEDUP_REMOVED lines=15> */
.L_x_1703:
[----:B------:R-:W-:-:S11]  /*372c0*/  DADD R22, R42, 2 ;  /* 0x400000002a167429 */ /* 0x000fd60000000000 */
.L_x_1702:
[----:B------:R-:W-:Y:S05]  /*372d0*/  BSYNC.RECONVERGENT B0 ;  /* 0x0000000000007941 */ /* 0x000fea0003800200 */
.L_x_1701:
        /* <DEDUP_REMOVED lines=9> */
.L_x_1704:
        /* <DEDUP_REMOVED lines=15> */
.L_x_1707:
[----:B------:R-:W-:-:S11]  /*37460*/  DADD R4, R24, 2 ;  /* 0x4000000018047429 */ /* 0x000fd60000000000 */
.L_x_1706:
[----:B------:R-:W-:Y:S05]  /*37470*/  BSYNC.RECONVERGENT B0 ;  /* 0x0000000000007941 */ /* 0x000fea0003800200 */
.L_x_1705:
        /* <DEDUP_REMOVED lines=20> */
.L_x_1708:
        /* <DEDUP_REMOVED lines=15> */
.L_x_1711:
[----:B------:R-:W-:-:S11]  /*376b0*/  DADD R4, R22, 2 ;  /* 0x4000000016047429 */ /* 0x000fd60000000000 */
.L_x_1710:
[----:B------:R-:W-:Y:S05]  /*376c0*/  BSYNC.RECONVERGENT B0 ;  /* 0x0000000000007941 */ /* 0x000fea0003800200 */
.L_x_1709:
        /* <DEDUP_REMOVED lines=16> */
.L_x_1713:
[----:B------:R-:W-:-:S07]  /*377d0*/  CS2R R4, SRZ ;  /* 0x0000000000047805 */ /* 0x000fce000001ff00 */
.L_x_1714:
[----:B------:R-:W-:Y:S05]  /*377e0*/  BSYNC.RECONVERGENT B0 ;  /* 0x0000000000007941 */ /* 0x000fea0003800200 */
.L_x_1712:
        /* <DEDUP_REMOVED lines=12> */
.L_x_1717:
[----:B------:R-:W-:-:S11]  /*378b0*/  DADD R4, R40, 1.5 ;  /* 0x3ff8000028047429 */ /* 0x000fd60000000000 */
.L_x_1716:
[----:B------:R-:W-:Y:S05]  /*378c0*/  BSYNC.RECONVERGENT B0 ;  /* 0x0000000000007941 */ /* 0x000fea0003800200 */
.L_x_1715:
        /* <DEDUP_REMOVED lines=27> */
.L_x_1719:
[----:B------:R-:W-:Y:S05]  /*37a80*/  BSYNC.RECONVERGENT B1 ;  /* 0x0000000000017941 */ /* 0x000fea0003800200 */
.L_x_1718:
        /* <DEDUP_REMOVED lines=25> */
.L_x_1721:
[----:B------:R-:W-:Y:S05]  /*37c20*/  BSYNC.RECONVERGENT B1 ;  /* 0x0000000000017941 */ /* 0x000fea0003800200 */
.L_x_1720:
        /* <DEDUP_REMOVED lines=24> */
.L_x_1723:
[----:B------:R-:W-:Y:S05]  /*37db0*/  BSYNC.RECONVERGENT B1 ;  /* 0x0000000000017941 */ /* 0x000fea0003800200 */
.L_x_1722:
[----:B------:R-:W-:-:S11]  /*37dc0*/  DADD R14, R14, -R6 ;  /* 0x000000000e0e7229 */ /* 0x000fd60000000806 */
.L_x_1699:
        /* <DEDUP_REMOVED lines=14> */
.L_x_1725:
        /* <DEDUP_REMOVED lines=15> */
.L_x_1728:
[----:B------:R-:W-:-:S11]  /*37fa0*/  DADD R22, R42, 2 ;  /* 0x400000002a167429 */ /* 0x000fd60000000000 */
.L_x_1727:
[----:B------:R-:W-:Y:S05]  /*37fb0*/  BSYNC.RECONVERGENT B0 ;  /* 0x0000000000007941 */ /* 0x000fea0003800200 */
.L_x_1726:
        /* <DEDUP_REMOVED lines=9> */
.L_x_1729:
        /* <DEDUP_REMOVED lines=15> */
.L_x_1732:
[----:B------:R-:W-:-:S11]  /*38140*/  DADD R4, R24, 2 ;  /* 0x4000000018047429 */ /* 0x000fd60000000000 */
.L_x_1731:
[----:B------:R-:W-:Y:S05]  /*38150*/  BSYNC.RECONVERGENT B0 ;  /* 0x0000000000007941 */ /* 0x000fea0003800200 */
.L_x_1730:
        /* <DEDUP_REMOVED lines=20> */
.L_x_1733:
        /* <DEDUP_REMOVED lines=15> */
.L_x_1736:
[----:B------:R-:W-:-:S11]  /*38390*/  DADD R4, R22, 2 ;  /* 0x4000000016047429 */ /* 0x000fd60000000000 */
.L_x_1735:
[----:B------:R-:W-:Y:S05]  /*383a0*/  BSYNC.RECONVERGENT B0 ;  /* 0x0000000000007941 */ /* 0x000fea0003800200 */
.L_x_1734:
        /* <DEDUP_REMOVED lines=16> */
.L_x_1738:
[----:B------:R-:W-:-:S07]  /*384b0*/  CS2R R4, SRZ ;  /* 0x0000000000047805 */ /* 0x000fce000001ff00 */
.L_x_1739:
[----:B------:R-:W-:Y:S05]  /*384c0*/  BSYNC.RECONVERGENT B0 ;  /* 0x0000000000007941 */ /* 0x000fea0003800200 */
.L_x_1737:
        /* <DEDUP_REMOVED lines=12> */
.L_x_1742:
[----:B------:R-:W-:-:S11]  /*38590*/  DADD R4, R40, 1.5 ;  /* 0x3ff8000028047429 */ /* 0x000fd60000000000 */
.L_x_1741:
[----:B------:R-:W-:Y:S05]  /*385a0*/  BSYNC.RECONVERGENT B0 ;  /* 0x0000000000007941 */ /* 0x000fea0003800200 */
.L_x_1740:
        /* <DEDUP_REMOVED lines=27> */
.L_x_1744:
[----:B------:R-:W-:Y:S05]  /*38760*/  BSYNC.RECONVERGENT B1 ;  /* 0x0000000000017941 */ /* 0x000fea0003800200 */
.L_x_1743:
        /* <DEDUP_REMOVED lines=25> */
.L_x_1746:
[----:B------:R-:W-:Y:S05]  /*38900*/  BSYNC.RECONVERGENT B1 ;  /* 0x0000000000017941 */ /* 0x000fea0003800200 */
.L_x_1745:
        /* <DEDUP_REMOVED lines=24> */
.L_x_1748:
[----:B------:R-:W-:Y:S05]  /*38a90*/  BSYNC.RECONVERGENT B1 ;  /* 0x0000000000017941 */ /* 0x000fea0003800200 */
.L_x_1747:
[----:B------:R-:W-:-:S11]  /*38aa0*/  DADD R14, R14, -R6 ;  /* 0x000000000e0e7229 */ /* 0x000fd60000000806 */
.L_x_1724:
        /* <DEDUP_REMOVED lines=14> */
.L_x_1750:
        /* <DEDUP_REMOVED lines=15> */
.L_x_1753:
[----:B------:R-:W-:-:S11]  /*38c80*/  DADD R22, R42, 2 ;  /* 0x400000002a167429 */ /* 0x000fd60000000000 */
.L_x_1752:
[----:B------:R-:W-:Y:S05]  /*38c90*/  BSYNC.RECONVERGENT B0 ;  /* 0x0000000000007941 */ /* 0x000fea0003800200 */
.L_x_1751:
        /* <DEDUP_REMOVED lines=9> */
.L_x_1754:
        /* <DEDUP_REMOVED lines=15> */
.L_x_1757:
[----:B------:R-:W-:-:S11]  /*38e20*/  DADD R4, R24, 2 ;  /* 0x4000000018047429 */ /* 0x000fd60000000000 */
.L_x_1756:
[----:B------:R-:W-:Y:S05]  /*38e30*/  BSYNC.RECONVERGENT B0 ;  /* 0x0000000000007941 */ /* 0x000fea0003800200 */
.L_x_1755:
        /* <DEDUP_REMOVED lines=20> */
.L_x_1758:
        /* <DEDUP_REMOVED lines=15> */
.L_x_1761:
[----:B------:R-:W-:-:S11]  /*39070*/  DADD R4, R22, 2 ;  /* 0x4000000016047429 */ /* 0x000fd60000000000 */
.L_x_1760:
[----:B------:R-:W-:Y:S05]  /*39080*/  BSYNC.RECONVERGENT B0 ;  /* 0x0000000000007941 */ /* 0x000fea0003800200 */
.L_x_1759:
        /* <DEDUP_REMOVED lines=16> */
.L_x_1763:
[----:B------:R-:W-:-:S07]  /*39190*/  CS2R R4, SRZ ;  /* 0x0000000000047805 */ /* 0x000fce000001ff00 */
.L_x_1764:
[----:B------:R-:W-:Y:S05]  /*391a0*/  BSYNC.RECONVERGENT B0 ;  /* 0x0000000000007941 */ /* 0x000fea0003800200 */
.L_x_1762:
        /* <DEDUP_REMOVED lines=12> */
.L_x_1767:
[----:B------:R-:W-:-:S11]  /*39270*/  DADD R4, R40, 1.5 ;  /* 0x3ff8000028047429 */ /* 0x000fd60000000000 */
.L_x_1766:
[----:B------:R-:W-:Y:S05]  /*39280*/  BSYNC.RECONVERGENT B0 ;  /* 0x0000000000007941 */ /* 0x000fea0003800200 */
.L_x_1765:
        /* <DEDUP_REMOVED lines=27> */
.L_x_1769:
[----:B------:R-:W-:Y:S05]  /*39440*/  BSYNC.RECONVERGENT B1 ;  /* 0x0000000000017941 */ /* 0x000fea0003800200 */
.L_x_1768:
        /* <DEDUP_REMOVED lines=25> */
.L_x_1771:
[----:B------:R-:W-:Y:S05]  /*395e0*/  BSYNC.RECONVERGENT B1 ;  /* 0x0000000000017941 */ /* 0x000fea0003800200 */
.L_x_1770:
        /* <DEDUP_REMOVED lines=24> */
.L_x_1773:
[----:B------:R-:W-:Y:S05]  /*39770*/  BSYNC.RECONVERGENT B1 ;  /* 0x0000000000017941 */ /* 0x000fea0003800200 */
.L_x_1772:
[----:B------:R-:W-:-:S11]  /*39780*/  DADD R14, R14, -R6 ;  /* 0x000000000e0e7229 */ /* 0x000fd60000000806 */
.L_x_1749:
        /* <DEDUP_REMOVED lines=14> */
.L_x_1775:
        /* <DEDUP_REMOVED lines=15> */
.L_x_1778:
[----:B------:R-:W-:-:S11]  /*39960*/  DADD R22, R42, 2 ;  /* 0x400000002a167429 */ /* 0x000fd60000000000 */
.L_x_1777:
[----:B------:R-:W-:Y:S05]  /*39970*/  BSYNC.RECONVERGENT B0 ;  /* 0x0000000000007941 */ /* 0x000fea0003800200 */
.L_x_1776:
        /* <DEDUP_REMOVED lines=9> */
.L_x_1779:
        /* <DEDUP_REMOVED lines=15> */
.L_x_1782:
[----:B------:R-:W-:-:S11]  /*39b00*/  DADD R4, R24, 2 ;  /* 0x4000000018047429 */ /* 0x000fd60000000000 */
.L_x_1781:
[----:B------:R-:W-:Y:S05]  /*39b10*/  BSYNC.RECONVERGENT B0 ;  /* 0x0000000000007941 */ /* 0x000fea0003800200 */
.L_x_1780:
        /* <DEDUP_REMOVED lines=20> */
.L_x_1783:
        /* <DEDUP_REMOVED lines=15> */
.L_x_1786:
[----:B------:R-:W-:-:S11]  /*39d50*/  DADD R4, R22, 2 ;  /* 0x4000000016047429 */ /* 0x000fd60000000000 */
.L_x_1785:
[----:B------:R-:W-:Y:S05]  /*39d60*/  BSYNC.RECONVERGENT B0 ;  /* 0x0000000000007941 */ /* 0x000fea0003800200 */
.L_x_1784:
        /* <DEDUP_REMOVED lines=16> */
.L_x_1788:
[----:B------:R-:W-:-:S07]  /*39e70*/  CS2R R4, SRZ ;  /* 0x0000000000047805 */ /* 0x000fce000001ff00 */
.L_x_1789:
[----:B------:R-:W-:Y:S05]  /*39e80*/  BSYNC.RECONVERGENT B0 ;  /* 0x0000000000007941 */ /* 0x000fea0003800200 */
.L_x_1787:
        /* <DEDUP_REMOVED lines=12> */
.L_x_1792:
[----:B------:R-:W-:-:S11]  /*39f50*/  DADD R4, R40, 1.5 ;  /* 0x3ff8000028047429 */ /* 0x000fd60000000000 */
.L_x_1791:
[----:B------:R-:W-:Y:S05]  /*39f60*/  BSYNC.RECONVERGENT B0 ;  /* 0x0000000000007941 */ /* 0x000fea0003800200 */
.L_x_1790:
        /* <DEDUP_REMOVED lines=27> */
.L_x_1794:
[----:B------:R-:W-:Y:S05]  /*3a120*/  BSYNC.RECONVERGENT B1 ;  /* 0x0000000000017941 */ /* 0x000fea0003800200 */
.L_x_1793:
        /* <DEDUP_REMOVED lines=25> */
.L_x_1796:
[----:B------:R-:W-:Y:S05]  /*3a2c0*/  BSYNC.RECONVERGENT B1 ;  /* 0x0000000000017941 */ /* 0x000fea0003800200 */
.L_x_1795:
        /* <DEDUP_REMOVED lines=24> */
.L_x_1798:
[----:B------:R-:W-:Y:S05]  /*3a450*/  BSYNC.RECONVERGENT B1 ;  /* 0x0000000000017941 */ /* 0x000fea0003800200 */
.L_x_1797:
[----:B------:R-:W-:-:S11]  /*3a460*/  DADD R14, R14, -R6 ;  /* 0x000000000e0e7229 */ /* 0x000fd60000000806 */
.L_x_1774:
        /* <DEDUP_REMOVED lines=14> */
.L_x_1800:
        /* <DEDUP_REMOVED lines=15> */
.L_x_1803:
[----:B------:R-:W-:-:S11]  /*3a640*/  DADD R22, R42, 2 ;  /* 0x400000002a167429 */ /* 0x000fd60000000000 */
.L_x_1802:
[----:B------:R-:W-:Y:S05]  /*3a650*/  BSYNC.RECONVERGENT B0 ;  /* 0x0000000000007941 */ /* 0x000fea0003800200 */
.L_x_1801:
        /* <DEDUP_REMOVED lines=9> */
.L_x_1804:
        /* <DEDUP_REMOVED lines=15> */
.L_x_1807:
[----:B------:R-:W-:-:S11]  /*3a7e0*/  DADD R4, R24, 2 ;  /* 0x4000000018047429 */ /* 0x000fd60000000000 */
.L_x_1806:
[----:B------:R-:W-:Y:S05]  /*3a7f0*/  BSYNC.RECONVERGENT B0 ;  /* 0x0000000000007941 */ /* 0x000fea0003800200 */
.L_x_1805:
        /* <DEDUP_REMOVED lines=20> */
.L_x_1808:
        /* <DEDUP_REMOVED lines=15> */
.L_x_1811:
[----:B------:R-:W-:-:S11]  /*3aa30*/  DADD R4, R22, 2 ;  /* 0x4000000016047429 */ /* 0x000fd60000000000 */
.L_x_1810:
[----:B------:R-:W-:Y:S05]  /*3aa40*/  BSYNC.RECONVERGENT B0 ;  /* 0x0000000000007941 */ /* 0x000fea0003800200 */
.L_x_1809:
        /* <DEDUP_REMOVED lines=16> */
.L_x_1813:
[----:B------:R-:W-:-:S07]  /*3ab50*/  CS2R R4, SRZ ;  /* 0x0000000000047805 */ /* 0x000fce000001ff00 */
.L_x_1814:
[----:B------:R-:W-:Y:S05]  /*3ab60*/  BSYNC.RECONVERGENT B0 ;  /* 0x0000000000007941 */ /* 0x000fea0003800200 */
.L_x_1812:
        /* <DEDUP_REMOVED lines=12> */
.L_x_1817:
[----:B------:R-:W-:-:S11]  /*3ac30*/  DADD R4, R40, 1.5 ;  /* 0x3ff8000028047429 */ /* 0x000fd60000000000 */
.L_x_1816:
[----:B------:R-:W-:Y:S05]  /*3ac40*/  BSYNC.RECONVERGENT B0 ;  /* 0x0000000000007941 */ /* 0x000fea0003800200 */
.L_x_1815:
        /* <DEDUP_REMOVED lines=27> */
.L_x_1819:
[----:B------:R-:W-:Y:S05]  /*3ae00*/  BSYNC.RECONVERGENT B1 ;  /* 0x0000000000017941 */ /* 0x000fea0003800200 */
.L_x_1818:
        /* <DEDUP_REMOVED lines=25> */
.L_x_1821:
[----:B------:R-:W-:Y:S05]  /*3afa0*/  BSYNC.RECONVERGENT B1 ;  /* 0x0000000000017941 */ /* 0x000fea0003800200 */
.L_x_1820:
        /* <DEDUP_REMOVED lines=24> */
.L_x_1823:
[----:B------:R-:W-:Y:S05]  /*3b130*/  BSYNC.RECONVERGENT B1 ;  /* 0x0000000000017941 */ /* 0x000fea0003800200 */
.L_x_1822:
[----:B------:R-:W-:-:S11]  /*3b140*/  DADD R14, R14, -R6 ;  /* 0x000000000e0e7229 */ /* 0x000fd60000000806 */
.L_x_1799:
        /* <DEDUP_REMOVED lines=14> */
.L_x_1825:
        /* <DEDUP_REMOVED lines=15> */
.L_x_1828:
[----:B------:R-:W-:-:S11]  /*3b320*/  DADD R22, R42, 2 ;  /* 0x400000002a167429 */ /* 0x000fd60000000000 */
.L_x_1827:
[----:B------:R-:W-:Y:S05]  /*3b330*/  BSYNC.RECONVERGENT B0 ;  /* 0x0000000000007941 */ /* 0x000fea0003800200 */
.L_x_1826:
        /* <DEDUP_REMOVED lines=9> */
.L_x_1829:
        /* <DEDUP_REMOVED lines=15> */
.L_x_1832:
[----:B------:R-:W-:-:S11]  /*3b4c0*/  DADD R4, R24, 2 ;  /* 0x4000000018047429 */ /* 0x000fd60000000000 */
.L_x_1831:
[----:B------:R-:W-:Y:S05]  /*3b4d0*/  BSYNC.RECONVERGENT B0 ;  /* 0x0000000000007941 */ /* 0x000fea0003800200 */
.L_x_1830:
        /* <DEDUP_REMOVED lines=20> */
.L_x_1833:
        /* <DEDUP_REMOVED lines=15> */
.L_x_1836:
[----:B------:R-:W-:-:S11]  /*3b710*/  DADD R4, R22, 2 ;  /* 0x4000000016047429 */ /* 0x000fd60000000000 */
.L_x_1835:
[----:B------:R-:W-:Y:S05]  /*3b720*/  BSYNC.RECONVERGENT B0 ;  /* 0x0000000000007941 */ /* 0x000fea0003800200 */
.L_x_1834:
        /* <DEDUP_REMOVED lines=16> */
.L_x_1838:
[----:B------:R-:W-:-:S07]  /*3b830*/  CS2R R4, SRZ ;  /* 0x0000000000047805 */ /* 0x000fce000001ff00 */
.L_x_1839:
[----:B------:R-:W-:Y:S05]  /*3b840*/  BSYNC.RECONVERGENT B0 ;  /* 0x0000000000007941 */ /* 0x000fea0003800200 */
.L_x_1837:
        /* <DEDUP_REMOVED lines=12> */
.L_x_1842:
[----:B------:R-:W-:-:S11]  /*3b910*/  DADD R4, R40, 1.5 ;  /* 0x3ff8000028047429 */ /* 0x000fd60000000000 */
.L_x_1841:
[----:B------:R-:W-:Y:S05]  /*3b920*/  BSYNC.RECONVERGENT B0 ;  /* 0x0000000000007941 */ /* 0x000fea0003800200 */
.L_x_1840:
        /* <DEDUP_REMOVED lines=27> */
.L_x_1844:
[----:B------:R-:W-:Y:S05]  /*3bae0*/  BSYNC.RECONVERGENT B1 ;  /* 0x0000000000017941 */ /* 0x000fea0003800200 */
.L_x_1843:
        /* <DEDUP_REMOVED lines=25> */
.L_x_1846:
[----:B------:R-:W-:Y:S05]  /*3bc80*/  BSYNC.RECONVERGENT B1 ;  /* 0x0000000000017941 */ /* 0x000fea0003800200 */
.L_x_1845:
        /* <DEDUP_REMOVED lines=24> */
.L_x_1848:
[----:B------:R-:W-:Y:S05]  /*3be10*/  BSYNC.RECONVERGENT B1 ;  /* 0x0000000000017941 */ /* 0x000fea0003800200 */
.L_x_1847:
[----:B------:R-:W-:-:S11]  /*3be20*/  DADD R14, R14, -R6 ;  /* 0x000000000e0e7229 */ /* 0x000fd60000000806 */
.L_x_1824:
        /* <DEDUP_REMOVED lines=14> */
.L_x_1850:
        /* <DEDUP_REMOVED lines=15> */
.L_x_1853:
[----:B------:R-:W-:-:S11]  /*3c000*/  DADD R22, R42, 2 ;  /* 0x400000002a167429 */ /* 0x000fd60000000000 */
.L_x_1852:
[----:B------:R-:W-:Y:S05]  /*3c010*/  BSYNC.RECONVERGENT B0 ;  /* 0x0000000000007941 */ /* 0x000fea0003800200 */
.L_x_1851:
        /* <DEDUP_REMOVED lines=9> */
.L_x_1854:
        /* <DEDUP_REMOVED lines=15> */
.L_x_1857:
[----:B------:R-:W-:-:S11]  /*3c1a0*/  DADD R4, R24, 2 ;  /* 0x4000000018047429 */ /* 0x000fd60000000000 */
.L_x_1856:
[----:B------:R-:W-:Y:S05]  /*3c1b0*/  BSYNC.RECONVERGENT B0 ;  /* 0x0000000000007941 */ /* 0x000fea0003800200 */
.L_x_1855:
        /* <DEDUP_REMOVED lines=20> */
.L_x_1858:
        /* <DEDUP_REMOVED lines=15> */
.L_x_1861:
[----:B------:R-:W-:-:S11]  /*3c3f0*/  DADD R4, R22, 2 ;  /* 0x4000000016047429 */ /* 0x000fd60000000000 */
.L_x_1860:
[----:B------:R-:W-:Y:S05]  /*3c400*/  BSYNC.RECONVERGENT B0 ;  /* 0x0000000000007941 */ /* 0x000fea0003800200 */
.L_x_1859:
        /* <DEDUP_REMOVED lines=16> */
.L_x_1863:
[----:B------:R-:W-:-:S07]  /*3c510*/  CS2R R4, SRZ ;  /* 0x0000000000047805 */ /* 0x000fce000001ff00 */
.L_x_1864:
[----:B------:R-:W-:Y:S05]  /*3c520*/  BSYNC.RECONVERGENT B0 ;  /* 0x0000000000007941 */ /* 0x000fea0003800200 */
.L_x_1862:
        /* <DEDUP_REMOVED lines=12> */
.L_x_1867:
[----:B------:R-:W-:-:S11]  /*3c5f0*/  DADD R4, R40, 1.5 ;  /* 0x3ff8000028047429 */ /* 0x000fd60000000000 */
.L_x_1866:
[----:B------:R-:W-:Y:S05]  /*3c600*/  BSYNC.RECONVERGENT B0 ;  /* 0x0000000000007941 */ /* 0x000fea0003800200 */
.L_x_1865:
        /* <DEDUP_REMOVED lines=27> */
.L_x_1869:
[----:B------:R-:W-:Y:S05]  /*3c7c0*/  BSYNC.RECONVERGENT B1 ;  /* 0x0000000000017941 */ /* 0x000fea0003800200 */
.L_x_1868:
        /* <DEDUP_REMOVED lines=25> */
.L_x_1871:
[----:B------:R-:W-:Y:S05]  /*3c960*/  BSYNC.RECONVERGENT B1 ;  /* 0x0000000000017941 */ /* 0x000fea0003800200 */
.L_x_1870:
        /* <DEDUP_REMOVED lines=24> */
.L_x_1873:
[----:B------:R-:W-:Y:S05]  /*3caf0*/  BSYNC.RECONVERGENT B1 ;  /* 0x0000000000017941 */ /* 0x000fea0003800200 */
.L_x_1872:
[----:B------:R-:W-:-:S11]  /*3cb00*/  DADD R14, R14, -R6 ;  /* 0x000000000e0e7229 */ /* 0x000fd60000000806 */
.L_x_1849:
        /* <DEDUP_REMOVED lines=14> */
.L_x_1875:
        /* <DEDUP_REMOVED lines=15> */
.L_x_1878:
[----:B------:R-:W-:-:S11]  /*3cce0*/  DADD R22, R42, 2 ;  /* 0x400000002a167429 */ /* 0x000fd60000000000 */
.L_x_1877:
[----:B------:R-:W-:Y:S05]  /*3ccf0*/  BSYNC.RECONVERGENT B0 ;  /* 0x0000000000007941 */ /* 0x000fea0003800200 */
.L_x_1876:
        /* <DEDUP_REMOVED lines=9> */
.L_x_1879:
        /* <DEDUP_REMOVED lines=15> */
.L_x_1882:
[----:B------:R-:W-:-:S11]  /*3ce80*/  DADD R4, R24, 2 ;  /* 0x4000000018047429 */ /* 0x000fd60000000000 */
.L_x_1881:
[----:B------:R-:W-:Y:S05]  /*3ce90*/  BSYNC.RECONVERGENT B0 ;  /* 0x0000000000007941 */ /* 0x000fea0003800200 */
.L_x_1880:
        /* <DEDUP_REMOVED lines=20> */
.L_x_1883:
        /* <DEDUP_REMOVED lines=15> */
.L_x_1886:
[----:B------:R-:W-:-:S11]  /*3d0d0*/  DADD R4, R22, 2 ;  /* 0x4000000016047429 */ /* 0x000fd60000000000 */
.L_x_1885:
[----:B------:R-:W-:Y:S05]  /*3d0e0*/  BSYNC.RECONVERGENT B0 ;  /* 0x0000000000007941 */ /* 0x000fea0003800200 */
.L_x_1884:
        /* <DEDUP_REMOVED lines=16> */
.L_x_1888:
[----:B------:R-:W-:-:S07]  /*3d1f0*/  CS2R R4, SRZ ;  /* 0x0000000000047805 */ /* 0x000fce000001ff00 */
.L_x_1889:
[----:B------:R-:W-:Y:S05]  /*3d200*/  BSYNC.RECONVERGENT B0 ;  /* 0x0000000000007941 */ /* 0x000fea0003800200 */
.L_x_1887:
        /* <DEDUP_REMOVED lines=12> */
.L_x_1892:
[----:B------:R-:W-:-:S11]  /*3d2d0*/  DADD R4, R40, 1.5 ;  /* 0x3ff8000028047429 */ /* 0x000fd60000000000 */
.L_x_1891:
[----:B------:R-:W-:Y:S05]  /*3d2e0*/  BSYNC.RECONVERGENT B0 ;  /* 0x0000000000007941 */ /* 0x000fea0003800200 */
.L_x_1890:
        /* <DEDUP_REMOVED lines=27> */
.L_x_1894:
[----:B------:R-:W-:Y:S05]  /*3d4a0*/  BSYNC.RECONVERGENT B1 ;  /* 0x0000000000017941 */ /* 0x000fea0003800200 */
.L_x_1893:
        /* <DEDUP_REMOVED lines=25> */
.L_x_1896:
[----:B------:R-:W-:Y:S05]  /*3d640*/  BSYNC.RECONVERGENT B1 ;  /* 0x0000000000017941 */ /* 0x000fea0003800200 */
.L_x_1895:
        /* <DEDUP_REMOVED lines=24> */
.L_x_1898:
[----:B------:R-:W-:Y:S05]  /*3d7d0*/  BSYNC.RECONVERGENT B1 ;  /* 0x0000000000017941 */ /* 0x000fea0003800200 */
.L_x_1897:
[----:B------:R-:W-:-:S11]  /*3d7e0*/  DADD R14, R14, -R6 ;  /* 0x000000000e0e7229 */ /* 0x000fd60000000806 */
.L_x_1874:
        /* <DEDUP_REMOVED lines=14> */
.L_x_1900:
        /* <DEDUP_REMOVED lines=15> */
.L_x_1903:
[----:B------:R-:W-:-:S11]  /*3d9c0*/  DADD R22, R42, 2 ;  /* 0x400000002a167429 */ /* 0x000fd60000000000 */
.L_x_1902:
[----:B------:R-:W-:Y:S05]  /*3d9d0*/  BSYNC.RECONVERGENT B0 ;  /* 0x0000000000007941 */ /* 0x000fea0003800200 */
.L_x_1901:
        /* <DEDUP_REMOVED lines=9> */
.L_x_1904:
        /* <DEDUP_REMOVED lines=15> */
.L_x_1907:
[----:B------:R-:W-:-:S11]  /*3db60*/  DADD R4, R24, 2 ;  /* 0x4000000018047429 */ /* 0x000fd60000000000 */
.L_x_1906:
[----:B------:R-:W-:Y:S05]  /*3db70*/  BSYNC.RECONVERGENT B0 ;  /* 0x0000000000007941 */ /* 0x000fea0003800200 */
.L_x_1905:
        /* <DEDUP_REMOVED lines=20> */
.L_x_1908:
        /* <DEDUP_REMOVED lines=15> */
.L_x_1911:
[----:B------:R-:W-:-:S11]  /*3ddb0*/  DADD R4, R22, 2 ;  /* 0x4000000016047429 */ /* 0x000fd60000000000 */
.L_x_1910:
[----:B------:R-:W-:Y:S05]  /*3ddc0*/  BSYNC.RECONVERGENT B0 ;  /* 0x0000000000007941 */ /* 0x000fea0003800200 */
.L_x_1909:
        /* <DEDUP_REMOVED lines=16> */
.L_x_1913:
[----:B------:R-:W-:-:S07]  /*3ded0*/  CS2R R4, SRZ ;  /* 0x0000000000047805 */ /* 0x000fce000001ff00 */
.L_x_1914:
[----:B------:R-:W-:Y:S05]  /*3dee0*/  BSYNC.RECONVERGENT B0 ;  /* 0x0000000000007941 */ /* 0x000fea0003800200 */
.L_x_1912:
        /* <DEDUP_REMOVED lines=12> */
.L_x_1917:
[----:B------:R-:W-:-:S11]  /*3dfb0*/  DADD R4, R40, 1.5 ;  /* 0x3ff8000028047429 */ /* 0x000fd60000000000 */
.L_x_1916:
[----:B------:R-:W-:Y:S05]  /*3dfc0*/  BSYNC.RECONVERGENT B0 ;  /* 0x0000000000007941 */ /* 0x000fea0003800200 */
.L_x_1915:
        /* <DEDUP_REMOVED lines=27> */
.L_x_1919:
[----:B------:R-:W-:Y:S05]  /*3e180*/  BSYNC.RECONVERGENT B1 ;  /* 0x0000000000017941 */ /* 0x000fea0003800200 */
.L_x_1918:
        /* <DEDUP_REMOVED lines=25> */
.L_x_1921:
[----:B------:R-:W-:Y:S05]  /*3e320*/  BSYNC.RECONVERGENT B1 ;  /* 0x0000000000017941 */ /* 0x000fea0003800200 */
.L_x_1920:
        /* <DEDUP_REMOVED lines=24> */
.L_x_1923:
[----:B------:R-:W-:Y:S05]  /*3e4b0*/  BSYNC.RECONVERGENT B1 ;  /* 0x0000000000017941 */ /* 0x000fea0003800200 */
.L_x_1922:
[----:B------:R-:W-:-:S11]  /*3e4c0*/  DADD R14, R14, -R6 ;  /* 0x000000000e0e7229 */ /* 0x000fd60000000806 */
.L_x_1899:
        /* <DEDUP_REMOVED lines=14> */
.L_x_1925:
        /* <DEDUP_REMOVED lines=15> */
.L_x_1928:
[----:B------:R-:W-:-:S11]  /*3e6a0*/  DADD R22, R42, 2 ;  /* 0x400000002a167429 */ /* 0x000fd60000000000 */
.L_x_1927:
[----:B------:R-:W-:Y:S05]  /*3e6b0*/  BSYNC.RECONVERGENT B0 ;  /* 0x0000000000007941 */ /* 0x000fea0003800200 */
.L_x_1926:
        /* <DEDUP_REMOVED lines=9> */
.L_x_1929:
        /* <DEDUP_REMOVED lines=15> */
.L_x_1932:
[----:B------:R-:W-:-:S11]  /*3e840*/  DADD R4, R24, 2 ;  /* 0x4000000018047429 */ /* 0x000fd60000000000 */
.L_x_1931:
[----:B------:R-:W-:Y:S05]  /*3e850*/  BSYNC.RECONVERGENT B0 ;  /* 0x0000000000007941 */ /* 0x000fea0003800200 */
.L_x_1930:
        /* <DEDUP_REMOVED lines=20> */
.L_x_1933:
        /* <DEDUP_REMOVED lines=15> */
.L_x_1936:
[----:B------:R-:W-:-:S11]  /*3ea90*/  DADD R4, R22, 2 ;  /* 0x4000000016047429 */ /* 0x000fd60000000000 */
.L_x_1935:
[----:B------:R-:W-:Y:S05]  /*3eaa0*/  BSYNC.RECONVERGENT B0 ;  /* 0x0000000000007941 */ /* 0x000fea0003800200 */
.L_x_1934:
        /* <DEDUP_REMOVED lines=16> */
.L_x_1938:
[----:B------:R-:W-:-:S07]  /*3ebb0*/  CS2R R4, SRZ ;  /* 0x0000000000047805 */ /* 0x000fce000001ff00 */
.L_x_1939:
[----:B------:R-:W-:Y:S05]  /*3ebc0*/  BSYNC.RECONVERGENT B0 ;  /* 0x0000000000007941 */ /* 0x000fea0003800200 */
.L_x_1937:
        /* <DEDUP_REMOVED lines=12> */
.L_x_1942:
[----:B------:R-:W-:-:S11]  /*3ec90*/  DADD R4, R40, 1.5 ;  /* 0x3ff8000028047429 */ /* 0x000fd60000000000 */
.L_x_1941:
[----:B------:R-:W-:Y:S05]  /*3eca0*/  BSYNC.RECONVERGENT B0 ;  /* 0x0000000000007941 */ /* 0x000fea0003800200 */
.L_x_1940:
        /* <DEDUP_REMOVED lines=27> */
.L_x_1944:
[----:B------:R-:W-:Y:S05]  /*3ee60*/  BSYNC.RECONVERGENT B1 ;  /* 0x0000000000017941 */ /* 0x000fea0003800200 */
.L_x_1943:
        /* <DEDUP_REMOVED lines=25> */
.L_x_1946:
[----:B------:R-:W-:Y:S05]  /*3f000*/  BSYNC.RECONVERGENT B1 ;  /* 0x0000000000017941 */ /* 0x000fea0003800200 */
.L_x_1945:
        /* <DEDUP_REMOVED lines=24> */
.L_x_1948:
[----:B------:R-:W-:Y:S05]  /*3f190*/  BSYNC.RECONVERGENT B1 ;  /* 0x0000000000017941 */ /* 0x000fea0003800200 */
.L_x_1947:
[----:B------:R-:W-:-:S11]  /*3f1a0*/  DADD R14, R14, -R6 ;  /* 0x000000000e0e7229 */ /* 0x000fd60000000806 */
.L_x_1924:
        /* <DEDUP_REMOVED lines=14> */
.L_x_1950:
        /* <DEDUP_REMOVED lines=15> */
.L_x_1953:
[----:B------:R-:W-:-:S11]  /*3f380*/  DADD R22, R42, 2 ;  /* 0x400000002a167429 */ /* 0x000fd60000000000 */
.L_x_1952:
[----:B------:R-:W-:Y:S05]  /*3f390*/  BSYNC.RECONVERGENT B0 ;  /* 0x0000000000007941 */ /* 0x000fea0003800200 */
.L_x_1951:
        /* <DEDUP_REMOVED lines=9> */
.L_x_1954:
        /* <DEDUP_REMOVED lines=15> */
.L_x_1957:
[----:B------:R-:W-:-:S11]  /*3f520*/  DADD R4, R24, 2 ;  /* 0x4000000018047429 */ /* 0x000fd60000000000 */
.L_x_1956:
[----:B------:R-:W-:Y:S05]  /*3f530*/  BSYNC.RECONVERGENT B0 ;  /* 0x0000000000007941 */ /* 0x000fea0003800200 */
.L_x_1955:
        /* <DEDUP_REMOVED lines=20> */
.L_x_1958:
        /* <DEDUP_REMOVED lines=15> */
.L_x_1961:
[----:B------:R-:W-:-:S11]  /*3f770*/  DADD R4, R22, 2 ;  /* 0x4000000016047429 */ /* 0x000fd60000000000 */
.L_x_1960:
[----:B------:R-:W-:Y:S05]  /*3f780*/  BSYNC.RECONVERGENT B0 ;  /* 0x0000000000007941 */ /* 0x000fea0003800200 */
.L_x_1959:
        /* <DEDUP_REMOVED lines=16> */
.L_x_1963:
[----:B------:R-:W-:-:S07]  /*3f890*/  CS2R R4, SRZ ;  /* 0x0000000000047805 */ /* 0x000fce000001ff00 */
.L_x_1964:
[----:B------:R-:W-:Y:S05]  /*3f8a0*/  BSYNC.RECONVERGENT B0 ;  /* 0x0000000000007941 */ /* 0x000fea0003800200 */
.L_x_1962:
        /* <DEDUP_REMOVED lines=12> */
.L_x_1967:
[----:B------:R-:W-:-:S11]  /*3f970*/  DADD R4, R40, 1.5 ;  /* 0x3ff8000028047429 */ /* 0x000fd60000000000 */
.L_x_1966:
[----:B------:R-:W-:Y:S05]  /*3f980*/  BSYNC.RECONVERGENT B0 ;  /* 0x0000000000007941 */ /* 0x000fea0003800200 */
.L_x_1965:
        /* <DEDUP_REMOVED lines=27> */
.L_x_1969:
[----:B------:R-:W-:Y:S05]  /*3fb40*/  BSYNC.RECONVERGENT B1 ;  /* 0x0000000000017941 */ /* 0x000fea0003800200 */
.L_x_1968:
        /* <DEDUP_REMOVED lines=25> */
.L_x_1971:
[----:B------:R-:W-:Y:S05]  /*3fce0*/  BSYNC.RECONVERGENT B1 ;  /* 0x0000000000017941 */ /* 0x000fea0003800200 */
.L_x_1970:
        /* <DEDUP_REMOVED lines=24> */
.L_x_1973:
[----:B------:R-:W-:Y:S05]  /*3fe70*/  BSYNC.RECONVERGENT B1 ;  /* 0x0000000000017941 */ /* 0x000fea0003800200 */
.L_x_1972:
[----:B------:R-:W-:-:S11]  /*3fe80*/  DADD R14, R14, -R6 ;  /* 0x000000000e0e7229 */ /* 0x000fd60000000806 */
.L_x_1949:
        /* <DEDUP_REMOVED lines=14> */
.L_x_1975:
        /* <DEDUP_REMOVED lines=15> */
.L_x_1978:
[----:B------:R-:W-:-:S11]  /*40060*/  DADD R22, R42, 2 ;  /* 0x400000002a167429 */ /* 0x000fd60000000000 */
.L_x_1977:
[----:B------:R-:W-:Y:S05]  /*40070*/  BSYNC.RECONVERGENT B0 ;  /* 0x0000000000007941 */ /* 0x000fea0003800200 */
.L_x_1976:
        /* <DEDUP_REMOVED lines=9> */
.L_x_1979:
        /* <DEDUP_REMOVED lines=15> */
.L_x_1982:
[----:B------:R-:W-:-:S11]  /*40200*/  DADD R4, R24, 2 ;  /* 0x4000000018047429 */ /* 0x000fd60000000000 */
.L_x_1981:
[----:B------:R-:W-:Y:S05]  /*40210*/  BSYNC.RECONVERGENT B0 ;  /* 0x0000000000007941 */ /* 0x000fea0003800200 */
.L_x_1980:
        /* <DEDUP_REMOVED lines=20> */
.L_x_1983:
        /* <DEDUP_REMOVED lines=15> */
.L_x_1986:
[----:B------:R-:W-:-:S11]  /*40450*/  DADD R4, R22, 2 ;  /* 0x4000000016047429 */ /* 0x000fd60000000000 */
.L_x_1985:
[----:B------:R-:W-:Y:S05]  /*40460*/  BSYNC.RECONVERGENT B0 ;  /* 0x0000000000007941 */ /* 0x000fea0003800200 */
.L_x_1984:
        /* <DEDUP_REMOVED lines=16> */
.L_x_1988:
[----:B------:R-:W-:-:S07]  /*40570*/  CS2R R4, SRZ ;  /* 0x0000000000047805 */ /* 0x000fce000001ff00 */
.L_x_1989:
[----:B------:R-:W-:Y:S05]  /*40580*/  BSYNC.RECONVERGENT B0 ;  /* 0x0000000000007941 */ /* 0x000fea0003800200 */
.L_x_1987:
        /* <DEDUP_REMOVED lines=12> */
.L_x_1992:
[----:B------:R-:W-:-:S11]  /*40650*/  DADD R4, R40, 1.5 ;  /* 0x3ff8000028047429 */ /* 0x000fd60000000000 */
.L_x_1991:
[----:B------:R-:W-:Y:S05]  /*40660*/  BSYNC.RECONVERGENT B0 ;  /* 0x0000000000007941 */ /* 0x000fea0003800200 */
.L_x_1990:
        /* <DEDUP_REMOVED lines=27> */
.L_x_1994:
[----:B------:R-:W-:Y:S05]  /*40820*/  BSYNC.RECONVERGENT B1 ;  /* 0x0000000000017941 */ /* 0x000fea0003800200 */
.L_x_1993:
        /* <DEDUP_REMOVED lines=25> */
.L_x_1996:
[----:B------:R-:W-:Y:S05]  /*409c0*/  BSYNC.RECONVERGENT B1 ;  /* 0x0000000000017941 */ /* 0x000fea0003800200 */
.L_x_1995:
        /* <DEDUP_REMOVED lines=24> */
.L_x_1998:
[----:B------:R-:W-:Y:S05]  /*40b50*/  BSYNC.RECONVERGENT B1 ;  /* 0x0000000000017941 */ /* 0x000fea0003800200 */
.L_x_1997:
[----:B------:R-:W-:-:S11]  /*40b60*/  DADD R14, R14, -R6 ;  /* 0x000000000e0e7229 */ /* 0x000fd60000000806 */
.L_x_1974:
        /* <DEDUP_REMOVED lines=14> */
.L_x_2000:
        /* <DEDUP_REMOVED lines=15> */
.L_x_2003:
[----:B------:R-:W-:-:S11]  /*40d40*/  DADD R22, R42, 2 ;  /* 0x400000002a167429 */ /* 0x000fd60000000000 */
.L_x_2002:
[----:B------:R-:W-:Y:S05]  /*40d50*/  BSYNC.RECONVERGENT B0 ;  /* 0x0000000000007941 */ /* 0x000fea0003800200 */
.L_x_2001:
        /* <DEDUP_REMOVED lines=9> */
.L_x_2004:
        /* <DEDUP_REMOVED lines=15> */
.L_x_2007:
[----:B------:R-:W-:-:S11]  /*40ee0*/  DADD R4, R24, 2 ;  /* 0x4000000018047429 */ /* 0x000fd60000000000 */
.L_x_2006:
[----:B------:R-:W-:Y:S05]  /*40ef0*/  BSYNC.RECONVERGENT B0 ;  /* 0x0000000000007941 */ /* 0x000fea0003800200 */
.L_x_2005:
        /* <DEDUP_REMOVED lines=20> */
.L_x_2008:
        /* <DEDUP_REMOVED lines=15> */
.L_x_2011:
[----:B------:R-:W-:-:S11]  /*41130*/  DADD R4, R22, 2 ;  /* 0x4000000016047429 */ /* 0x000fd60000000000 */
.L_x_2010:
[----:B------:R-:W-:Y:S05]  /*41140*/  BSYNC.RECONVERGENT B0 ;  /* 0x0000000000007941 */ /* 0x000fea0003800200 */
.L_x_2009:
        /* <DEDUP_REMOVED lines=16> */
.L_x_2013:
[----:B------:R-:W-:-:S07]  /*41250*/  CS2R R4, SRZ ;  /* 0x0000000000047805 */ /* 0x000fce000001ff00 */
.L_x_2014:
[----:B------:R-:W-:Y:S05]  /*41260*/  BSYNC.RECONVERGENT B0 ;  /* 0x0000000000007941 */ /* 0x000fea0003800200 */
.L_x_2012:
        /* <DEDUP_REMOVED lines=12> */
.L_x_2017:
[----:B------:R-:W-:-:S11]  /*41330*/  DADD R4, R40, 1.5 ;  /* 0x3ff8000028047429 */ /* 0x000fd60000000000 */
.L_x_2016:
[----:B------:R-:W-:Y:S05]  /*41340*/  BSYNC.RECONVERGENT B0 ;  /* 0x0000000000007941 */ /* 0x000fea0003800200 */
.L_x_2015:
        /* <DEDUP_REMOVED lines=27> */
.L_x_2019:
[----:B------:R-:W-:Y:S05]  /*41500*/  BSYNC.RECONVERGENT B1 ;  /* 0x0000000000017941 */ /* 0x000fea0003800200 */
.L_x_2018:
        /* <DEDUP_REMOVED lines=25> */
.L_x_2021:
[----:B------:R-:W-:Y:S05]  /*416a0*/  BSYNC.RECONVERGENT B1 ;  /* 0x0000000000017941 */ /* 0x000fea0003800200 */
.L_x_2020:
        /* <DEDUP_REMOVED lines=24> */
.L_x_2023:
[----:B------:R-:W-:Y:S05]  /*41830*/  BSYNC.RECONVERGENT B1 ;  /* 0x0000000000017941 */ /* 0x000fea0003800200 */
.L_x_2022:
[----:B------:R-:W-:-:S11]  /*41840*/  DADD R14, R14, -R6 ;  /* 0x000000000e0e7229 */ /* 0x000fd60000000806 */
.L_x_1999:
        /* <DEDUP_REMOVED lines=14> */
.L_x_2025:
        /* <DEDUP_REMOVED lines=15> */
.L_x_2028:
[----:B------:R-:W-:-:S11]  /*41a20*/  DADD R22, R42, 2 ;  /* 0x400000002a167429 */ /* 0x000fd60000000000 */
.L_x_2027:
[----:B------:R-:W-:Y:S05]  /*41a30*/  BSYNC.RECONVERGENT B0 ;  /* 0x0000000000007941 */ /* 0x000fea0003800200 */
.L_x_2026:
        /* <DEDUP_REMOVED lines=9> */
.L_x_2029:
        /* <DEDUP_REMOVED lines=15> */
.L_x_2032:
[----:B------:R-:W-:-:S11]  /*41bc0*/  DADD R4, R24, 2 ;  /* 0x4000000018047429 */ /* 0x000fd60000000000 */
.L_x_2031:
[----:B------:R-:W-:Y:S05]  /*41bd0*/  BSYNC.RECONVERGENT B0 ;  /* 0x0000000000007941 */ /* 0x000fea0003800200 */
.L_x_2030:
        /* <DEDUP_REMOVED lines=20> */
.L_x_2033:
        /* <DEDUP_REMOVED lines=15> */
.L_x_2036:
[----:B------:R-:W-:-:S11]  /*41e10*/  DADD R4, R22, 2 ;  /* 0x4000000016047429 */ /* 0x000fd60000000000 */
.L_x_2035:
[----:B------:R-:W-:Y:S05]  /*41e20*/  BSYNC.RECONVERGENT B0 ;  /* 0x0000000000007941 */ /* 0x000fea0003800200 */
.L_x_2034:
        /* <DEDUP_REMOVED lines=16> */
.L_x_2038:
[----:B------:R-:W-:-:S07]  /*41f30*/  CS2R R4, SRZ ;  /* 0x0000000000047805 */ /* 0x000fce000001ff00 */
.L_x_2039:
[----:B------:R-:W-:Y:S05]  /*41f40*/  BSYNC.RECONVERGENT B0 ;  /* 0x0000000000007941 */ /* 0x000fea0003800200 */
.L_x_2037:
        /* <DEDUP_REMOVED lines=12> */
.L_x_2042:
[----:B------:R-:W-:-:S11]  /*42010*/  DADD R4, R40, 1.5 ;  /* 0x3ff8000028047429 */ /* 0x000fd60000000000 */
.L_x_2041:
[----:B------:R-:W-:Y:S05]  /*42020*/  BSYNC.RECONVERGENT B0 ;  /* 0x0000000000007941 */ /* 0x000fea0003800200 */
.L_x_2040:
        /* <DEDUP_REMOVED lines=27> */
.L_x_2044:
[----:B------:R-:W-:Y:S05]  /*421e0*/  BSYNC.RECONVERGENT B1 ;  /* 0x0000000000017941 */ /* 0x000fea0003800200 */
.L_x_2043:
        /* <DEDUP_REMOVED lines=25> */
.L_x_2046:
[----:B------:R-:W-:Y:S05]  /*42380*/  BSYNC.RECONVERGENT B1 ;  /* 0x0000000000017941 */ /* 0x000fea0003800200 */
.L_x_2045:
        /* <DEDUP_REMOVED lines=24> */
.L_x_2048:
[----:B------:R-:W-:Y:S05]  /*42510*/  BSYNC.RECONVERGENT B1 ;  /* 0x0000000000017941 */ /* 0x000fea0003800200 */
.L_x_2047:
[----:B------:R-:W-:-:S11]  /*42520*/  DADD R14, R14, -R6 ;  /* 0x000000000e0e7229 */ /* 0x000fd60000000806 */
.L_x_2024:
        /* <DEDUP_REMOVED lines=14> */
.L_x_2050:
        /* <DEDUP_REMOVED lines=15> */
.L_x_2053:
[----:B------:R-:W-:-:S11]  /*42700*/  DADD R22, R42, 2 ;  /* 0x400000002a167429 */ /* 0x000fd60000000000 */
.L_x_2052:
[----:B------:R-:W-:Y:S05]  /*42710*/  BSYNC.RECONVERGENT B0 ;  /* 0x0000000000007941 */ /* 0x000fea0003800200 */
.L_x_2051:
        /* <DEDUP_REMOVED lines=9> */
.L_x_2054:
        /* <DEDUP_REMOVED lines=15> */
.L_x_2057:
[----:B------:R-:W-:-:S11]  /*428a0*/  DADD R4, R24, 2 ;  /* 0x4000000018047429 */ /* 0x000fd60000000000 */
.L_x_2056:
[----:B------:R-:W-:Y:S05]  /*428b0*/  BSYNC.RECONVERGENT B0 ;  /* 0x0000000000007941 */ /* 0x000fea0003800200 */
.L_x_2055:
        /* <DEDUP_REMOVED lines=20> */
.L_x_2058:
        /* <DEDUP_REMOVED lines=15> */
.L_x_2061:
[----:B------:R-:W-:-:S11]  /*42af0*/  DADD R4, R22, 2 ;  /* 0x4000000016047429 */ /* 0x000fd60000000000 */
.L_x_2060:
[----:B------:R-:W-:Y:S05]  /*42b00*/  BSYNC.RECONVERGENT B0 ;  /* 0x0000000000007941 */ /* 0x000fea0003800200 */
.L_x_2059:
        /* <DEDUP_REMOVED lines=16> */
.L_x_2063:
[----:B------:R-:W-:-:S07]  /*42c10*/  CS2R R4, SRZ ;  /* 0x0000000000047805 */ /* 0x000fce000001ff00 */
.L_x_2064:
[----:B------:R-:W-:Y:S05]  /*42c20*/  BSYNC.RECONVERGENT B0 ;  /* 0x0000000000007941 */ /* 0x000fea0003800200 */
.L_x_2062:
        /* <DEDUP_REMOVED lines=12> */
.L_x_2067:
[----:B------:R-:W-:-:S11]  /*42cf0*/  DADD R4, R40, 1.5 ;  /* 0x3ff8000028047429 */ /* 0x000fd60000000000 */
.L_x_2066:
[----:B------:R-:W-:Y:S05]  /*42d00*/  BSYNC.RECONVERGENT B0 ;  /* 0x0000000000007941 */ /* 0x000fea0003800200 */
.L_x_2065:
        /* <DEDUP_REMOVED lines=27> */
.L_x_2069:
[----:B------:R-:W-:Y:S05]  /*42ec0*/  BSYNC.RECONVERGENT B1 ;  /* 0x0000000000017941 */ /* 0x000fea0003800200 */
.L_x_2068:
        /* <DEDUP_REMOVED lines=25> */
.L_x_2071:
[----:B------:R-:W-:Y:S05]  /*43060*/  BSYNC.RECONVERGENT B1 ;  /* 0x0000000000017941 */ /* 0x000fea0003800200 */
.L_x_2070:
        /* <DEDUP_REMOVED lines=24> */
.L_x_2073:
[----:B------:R-:W-:Y:S05]  /*431f0*/  BSYNC.RECONVERGENT B1 ;  /* 0x0000000000017941 */ /* 0x000fea0003800200 */
.L_x_2072:
[----:B------:R-:W-:-:S11]  /*43200*/  DADD R14, R14, -R6 ;  /* 0x000000000e0e7229 */ /* 0x000fd60000000806 */
.L_x_2049:
        /* <DEDUP_REMOVED lines=14> */
.L_x_2075:
        /* <DEDUP_REMOVED lines=15> */
.L_x_2078:
[----:B------:R-:W-:-:S11]  /*433e0*/  DADD R22, R42, 2 ;  /* 0x400000002a167429 */ /* 0x000fd60000000000 */
.L_x_2077:
[----:B------:R-:W-:Y:S05]  /*433f0*/  BSYNC.RECONVERGENT B0 ;  /* 0x0000000000007941 */ /* 0x000fea0003800200 */
.L_x_2076:
        /* <DEDUP_REMOVED lines=9> */
.L_x_2079:
        /* <DEDUP_REMOVED lines=15> */
.L_x_2082:
[----:B------:R-:W-:-:S11]  /*43580*/  DADD R4, R24, 2 ;  /* 0x4000000018047429 */ /* 0x000fd60000000000 */
.L_x_2081:
[----:B------:R-:W-:Y:S05]  /*43590*/  BSYNC.RECONVERGENT B0 ;  /* 0x0000000000007941 */ /* 0x000fea0003800200 */
.L_x_2080:
        /* <DEDUP_REMOVED lines=20> */
.L_x_2083:
        /* <DEDUP_REMOVED lines=15> */
.L_x_2086:
[----:B------:R-:W-:-:S11]  /*437d0*/  DADD R4, R22, 2 ;  /* 0x4000000016047429 */ /* 0x000fd60000000000 */
.L_x_2085:
[----:B------:R-:W-:Y:S05]  /*437e0*/  BSYNC.RECONVERGENT B0 ;  /* 0x0000000000007941 */ /* 0x000fea0003800200 */
.L_x_2084:
        /* <DEDUP_REMOVED lines=16> */
.L_x_2088:
[----:B------:R-:W-:-:S07]  /*438f0*/  CS2R R4, SRZ ;  /* 0x0000000000047805 */ /* 0x000fce000001ff00 */
.L_x_2089:
[----:B------:R-:W-:Y:S05]  /*43900*/  BSYNC.RECONVERGENT B0 ;  /* 0x0000000000007941 */ /* 0x000fea0003800200 */
.L_x_2087:
        /* <DEDUP_REMOVED lines=12> */
.L_x_2092:
[----:B------:R-:W-:-:S11]  /*439d0*/  DADD R4, R40, 1.5 ;  /* 0x3ff8000028047429 */ /* 0x000fd60000000000 */
.L_x_2091:
[----:B------:R-:W-:Y:S05]  /*439e0*/  BSYNC.RECONVERGENT B0 ;  /* 0x0000000000007941 */ /* 0x000fea0003800200 */
.L_x_2090:
        /* <DEDUP_REMOVED lines=27> */
.L_x_2094:
[----:B------:R-:W-:Y:S05]  /*43ba0*/  BSYNC.RECONVERGENT B1 ;  /* 0x0000000000017941 */ /* 0x000fea0003800200 */
.L_x_2093:
        /* <DEDUP_REMOVED lines=25> */
.L_x_2096:
[----:B------:R-:W-:Y:S05]  /*43d40*/  BSYNC.RECONVERGENT B1 ;  /* 0x0000000000017941 */ /* 0x000fea0003800200 */
.L_x_2095:
        /* <DEDUP_REMOVED lines=24> */
.L_x_2098:
[----:B------:R-:W-:Y:S05]  /*43ed0*/  BSYNC.RECONVERGENT B1 ;  /* 0x0000000000017941 */ /* 0x000fea0003800200 */
.L_x_2097:
[----:B------:R-:W-:-:S11]  /*43ee0*/  DADD R14, R14, -R6 ;  /* 0x000000000e0e7229 */ /* 0x000fd60000000806 */
.L_x_2074:
        /* <DEDUP_REMOVED lines=14> */
.L_x_2100:
        /* <DEDUP_REMOVED lines=15> */
.L_x_2103:
[----:B------:R-:W-:-:S11]  /*440c0*/  DADD R22, R42, 2 ;  /* 0x400000002a167429 */ /* 0x000fd60000000000 */
.L_x_2102:
[----:B------:R-:W-:Y:S05]  /*440d0*/  BSYNC.RECONVERGENT B0 ;  /* 0x0000000000007941 */ /* 0x000fea0003800200 */
.L_x_2101:
        /* <DEDUP_REMOVED lines=9> */
.L_x_2104:
        /* <DEDUP_REMOVED lines=15> */
.L_x_2107:
[----:B------:R-:W-:-:S11]  /*44260*/  DADD R4, R24, 2 ;  /* 0x4000000018047429 */ /* 0x000fd60000000000 */
.L_x_2106:
[----:B------:R-:W-:Y:S05]  /*44270*/  BSYNC.RECONVERGENT B0 ;  /* 0x0000000000007941 */ /* 0x000fea0003800200 */
.L_x_2105:
        /* <DEDUP_REMOVED lines=20> */
.L_x_2108:
        /* <DEDUP_REMOVED lines=15> */
.L_x_2111:
[----:B------:R-:W-:-:S11]  /*444b0*/  DADD R4, R22, 2 ;  /* 0x4000000016047429 */ /* 0x000fd60000000000 */
.L_x_2110:
[----:B------:R-:W-:Y:S05]  /*444c0*/  BSYNC.RECONVERGENT B0 ;  /* 0x0000000000007941 */ /* 0x000fea0003800200 */
.L_x_2109:
        /* <DEDUP_REMOVED lines=16> */
.L_x_2113:
[----:B------:R-:W-:-:S07]  /*445d0*/  CS2R R4, SRZ ;  /* 0x0000000000047805 */ /* 0x000fce000001ff00 */
.L_x_2114:
[----:B------:R-:W-:Y:S05]  /*445e0*/  BSYNC.RECONVERGENT B0 ;  /* 0x0000000000007941 */ /* 0x000fea0003800200 */
.L_x_2112:
        /* <DEDUP_REMOVED lines=12> */
.L_x_2117:
[----:B------:R-:W-:-:S11]  /*446b0*/  DADD R4, R40, 1.5 ;  /* 0x3ff8000028047429 */ /* 0x000fd60000000000 */
.L_x_2116:
[----:B------:R-:W-:Y:S05]  /*446c0*/  BSYNC.RECONVERGENT B0 ;  /* 0x0000000000007941 */ /* 0x000fea0003800200 */
.L_x_2115:
        /* <DEDUP_REMOVED lines=27> */
.L_x_2119:
[----:B------:R-:W-:Y:S05]  /*44880*/  BSYNC.RECONVERGENT B1 ;  /* 0x0000000000017941 */ /* 0x000fea0003800200 */
.L_x_2118:
        /* <DEDUP_REMOVED lines=25> */
.L_x_2121:
[----:B------:R-:W-:Y:S05]  /*44a20*/  BSYNC.RECONVERGENT B1 ;  /* 0x0000000000017941 */ /* 0x000fea0003800200 */
.L_x_2120:
        /* <DEDUP_REMOVED lines=24> */
.L_x_2123:
[----:B------:R-:W-:Y:S05]  /*44bb0*/  BSYNC.RECONVERGENT B1 ;  /* 0x0000000000017941 */ /* 0x000fea0003800200 */
.L_x_2122:
[----:B------:R-:W-:-:S11]  /*44bc0*/  DADD R14, R14, -R6 ;  /* 0x000000000e0e7229 */ /* 0x000fd60000000806 */
.L_x_2099:
        /* <DEDUP_REMOVED lines=14> */
.L_x_2125:
        /* <DEDUP_REMOVED lines=15> */
.L_x_2128:
[----:B------:R-:W-:-:S11]  /*44da0*/  DADD R22, R42, 2 ;  /* 0x400000002a167429 */ /* 0x000fd60000000000 */
.L_x_2127:
[----:B------:R-:W-:Y:S05]  /*44db0*/  BSYNC.RECONVERGENT B0 ;  /* 0x0000000000007941 */ /* 0x000fea0003800200 */
.L_x_2126:
        /* <DEDUP_REMOVED lines=9> */
.L_x_2129:
        /* <DEDUP_REMOVED lines=15> */
.L_x_2132:
[----:B------:R-:W-:-:S11]  /*44f40*/  DADD R4, R24, 2 ;  /* 0x4000000018047429 */ /* 0x000fd60000000000 */
.L_x_2131:
[----:B------:R-:W-:Y:S05]  /*44f50*/  BSYNC.RECONVERGENT B0 ;  /* 0x0000000000007941 */ /* 0x000fea0003800200 */
.L_x_2130:
        /* <DEDUP_REMOVED lines=20> */
.L_x_2133:
        /* <DEDUP_REMOVED lines=15> */
.L_x_2136:
[----:B------:R-:W-:-:S11]  /*45190*/  DADD R4, R22, 2 ;  /* 0x4000000016047429 */ /* 0x000fd60000000000 */
.L_x_2135:
[----:B------:R-:W-:Y:S05]  /*451a0*/  BSYNC.RECONVERGENT B0 ;  /* 0x0000000000007941 */ /* 0x000fea0003800200 */
.L_x_2134:
        /* <DEDUP_REMOVED lines=16> */
.L_x_2138:
[----:B------:R-:W-:-:S07]  /*452b0*/  CS2R R4, SRZ ;  /* 0x0000000000047805 */ /* 0x000fce000001ff00 */
.L_x_2139:
[----:B------:R-:W-:Y:S05]  /*452c0*/  BSYNC.RECONVERGENT B0 ;  /* 0x0000000000007941 */ /* 0x000fea0003800200 */
.L_x_2137:
        /* <DEDUP_REMOVED lines=12> */
.L_x_2142:
[----:B------:R-:W-:-:S11]  /*45390*/  DADD R4, R40, 1.5 ;  /* 0x3ff8000028047429 */ /* 0x000fd60000000000 */
.L_x_2141:
[----:B------:R-:W-:Y:S05]  /*453a0*/  BSYNC.RECONVERGENT B0 ;  /* 0x0000000000007941 */ /* 0x000fea0003800200 */
.L_x_2140:
        /* <DEDUP_REMOVED lines=27> */
.L_x_2144:
[----:B------:R-:W-:Y:S05]  /*45560*/  BSYNC.RECONVERGENT B1 ;  /* 0x0000000000017941 */ /* 0x000fea0003800200 */
.L_x_2143:
        /* <DEDUP_REMOVED lines=25> */
.L_x_2146:
[----:B------:R-:W-:Y:S05]  /*45700*/  BSYNC.RECONVERGENT B1 ;  /* 0x0000000000017941 */ /* 0x000fea0003800200 */
.L_x_2145:
        /* <DEDUP_REMOVED lines=24> */
.L_x_2148:
[----:B------:R-:W-:Y:S05]  /*45890*/  BSYNC.RECONVERGENT B1 ;  /* 0x0000000000017941 */ /* 0x000fea0003800200 */
.L_x_2147:
[----:B------:R-:W-:-:S11]  /*458a0*/  DADD R14, R14, -R6 ;  /* 0x000000000e0e7229 */ /* 0x000fd60000000806 */
.L_x_2124:
        /* <DEDUP_REMOVED lines=14> */
.L_x_2150:
        /* <DEDUP_REMOVED lines=15> */
.L_x_2153:
[----:B------:R-:W-:-:S11]  /*45a80*/  DADD R22, R42, 2 ;  /* 0x400000002a167429 */ /* 0x000fd60000000000 */
.L_x_2152:
[----:B------:R-:W-:Y:S05]  /*45a90*/  BSYNC.RECONVERGENT B0 ;  /* 0x0000000000007941 */ /* 0x000fea0003800200 */
.L_x_2151:
        /* <DEDUP_REMOVED lines=9> */
.L_x_2154:
        /* <DEDUP_REMOVED lines=15> */
.L_x_2157:
[----:B------:R-:W-:-:S11]  /*45c20*/  DADD R4, R24, 2 ;  /* 0x4000000018047429 */ /* 0x000fd60000000000 */
.L_x_2156:
[----:B------:R-:W-:Y:S05]  /*45c30*/  BSYNC.RECONVERGENT B0 ;  /* 0x0000000000007941 */ /* 0x000fea0003800200 */
.L_x_2155:
        /* <DEDUP_REMOVED lines=20> */
.L_x_2158:
        /* <DEDUP_REMOVED lines=15> */
.L_x_2161:
[----:B------:R-:W-:-:S11]  /*45e70*/  DADD R4, R22, 2 ;  /* 0x4000000016047429 */ /* 0x000fd60000000000 */
.L_x_2160:
[----:B------:R-:W-:Y:S05]  /*45e80*/  BSYNC.RECONVERGENT B0 ;  /* 0x0000000000007941 */ /* 0x000fea0003800200 */
.L_x_2159:
        /* <DEDUP_REMOVED lines=16> */
.L_x_2163:
[----:B------:R-:W-:-:S07]  /*45f90*/  CS2R R4, SRZ ;  /* 0x0000000000047805 */ /* 0x000fce000001ff00 */
.L_x_2164:
[----:B------:R-:W-:Y:S05]  /*45fa0*/  BSYNC.RECONVERGENT B0 ;  /* 0x0000000000007941 */ /* 0x000fea0003800200 */
.L_x_2162:
        /* <DEDUP_REMOVED lines=12> */
.L_x_2167:
[----:B------:R-:W-:-:S11]  /*46070*/  DADD R4, R40, 1.5 ;  /* 0x3ff8000028047429 */ /* 0x000fd60000000000 */
.L_x_2166:
[----:B------:R-:W-:Y:S05]  /*46080*/  BSYNC.RECONVERGENT B0 ;  /* 0x0000000000007941 */ /* 0x000fea0003800200 */
.L_x_2165:
        /* <DEDUP_REMOVED lines=27> */
.L_x_2169:
[----:B------:R-:W-:Y:S05]  /*46240*/  BSYNC.RECONVERGENT B1 ;  /* 0x0000000000017941 */ /* 0x000fea0003800200 */
.L_x_2168:
        /* <DEDUP_REMOVED lines=25> */
.L_x_2171:
[----:B------:R-:W-:Y:S05]  /*463e0*/  BSYNC.RECONVERGENT B1 ;  /* 0x0000000000017941 */ /* 0x000fea0003800200 */
.L_x_2170:
        /* <DEDUP_REMOVED lines=24> */
.L_x_2173:
[----:B------:R-:W-:Y:S05]  /*46570*/  BSYNC.RECONVERGENT B1 ;  /* 0x0000000000017941 */ /* 0x000fea0003800200 */
.L_x_2172:
[----:B------:R-:W-:-:S11]  /*46580*/  DADD R14, R14, -R6 ;  /* 0x000000000e0e7229 */ /* 0x000fd60000000806 */
.L_x_2149:
        /* <DEDUP_REMOVED lines=14> */
.L_x_2175:
        /* <DEDUP_REMOVED lines=15> */
.L_x_2178:
[----:B------:R-:W-:-:S11]  /*46760*/  DADD R22, R42, 2 ;  /* 0x400000002a167429 */ /* 0x000fd60000000000 */
.L_x_2177:
[----:B------:R-:W-:Y:S05]  /*46770*/  BSYNC.RECONVERGENT B0 ;  /* 0x0000000000007941 */ /* 0x000fea0003800200 */
.L_x_2176:
        /* <DEDUP_REMOVED lines=9> */
.L_x_2179:
        /* <DEDUP_REMOVED lines=15> */
.L_x_2182:
[----:B------:R-:W-:-:S11]  /*46900*/  DADD R4, R24, 2 ;  /* 0x4000000018047429 */ /* 0x000fd60000000000 */
.L_x_2181:
[----:B------:R-:W-:Y:S05]  /*46910*/  BSYNC.RECONVERGENT B0 ;  /* 0x0000000000007941 */ /* 0x000fea0003800200 */
.L_x_2180:
        /* <DEDUP_REMOVED lines=20> */
.L_x_2183:
        /* <DEDUP_REMOVED lines=15> */
.L_x_2186:
[----:B------:R-:W-:-:S11]  /*46b50*/  DADD R4, R22, 2 ;  /* 0x4000000016047429 */ /* 0x000fd60000000000 */
.L_x_2185:
[----:B------:R-:W-:Y:S05]  /*46b60*/  BSYNC.RECONVERGENT B0 ;  /* 0x0000000000007941 */ /* 0x000fea0003800200 */
.L_x_2184:
        /* <DEDUP_REMOVED lines=16> */
.L_x_2188:
[----:B------:R-:W-:-:S07]  /*46c70*/  CS2R R4, SRZ ;  /* 0x0000000000047805 */ /* 0x000fce000001ff00 */
.L_x_2189:
[----:B------:R-:W-:Y:S05]  /*46c80*/  BSYNC.RECONVERGENT B0 ;  /* 0x0000000000007941 */ /* 0x000fea0003800200 */
.L_x_2187:
        /* <DEDUP_REMOVED lines=12> */
.L_x_2192:
[----:B------:R-:W-:-:S11]  /*46d50*/  DADD R4, R40, 1.5 ;  /* 0x3ff8000028047429 */ /* 0x000fd60000000000 */
.L_x_2191:
[----:B------:R-:W-:Y:S05]  /*46d60*/  BSYNC.RECONVERGENT B0 ;  /* 0x0000000000007941 */ /* 0x000fea0003800200 */
.L_x_2190:
        /* <DEDUP_REMOVED lines=27> */
.L_x_2194:
[----:B------:R-:W-:Y:S05]  /*46f20*/  BSYNC.RECONVERGENT B1 ;  /* 0x0000000000017941 */ /* 0x000fea0003800200 */
.L_x_2193:
        /* <DEDUP_REMOVED lines=25> */
.L_x_2196:
[----:B------:R-:W-:Y:S05]  /*470c0*/  BSYNC.RECONVERGENT B1 ;  /* 0x0000000000017941 */ /* 0x000fea0003800200 */
.L_x_2195:
        /* <DEDUP_REMOVED lines=24> */
.L_x_2198:
[----:B------:R-:W-:Y:S05]  /*47250*/  BSYNC.RECONVERGENT B1 ;  /* 0x0000000000017941 */ /* 0x000fea0003800200 */
.L_x_2197:
[----:B------:R-:W-:-:S11]  /*47260*/  DADD R14, R14, -R6 ;  /* 0x000000000e0e7229 */ /* 0x000fd60000000806 */
.L_x_2174:
        /* <DEDUP_REMOVED lines=14> */
.L_x_2200:
        /* <DEDUP_REMOVED lines=15> */
.L_x_2203:
[----:B------:R-:W-:-:S11]  /*47440*/  DADD R22, R42, 2 ;  /* 0x400000002a167429 */ /* 0x000fd60000000000 */
.L_x_2202:
[----:B------:R-:W-:Y:S05]  /*47450*/  BSYNC.RECONVERGENT B0 ;  /* 0x0000000000007941 */ /* 0x000fea0003800200 */
.L_x_2201:
        /* <DEDUP_REMOVED lines=9> */
.L_x_2204:
        /* <DEDUP_REMOVED lines=15> */
.L_x_2207:
[----:B------:R-:W-:-:S11]  /*475e0*/  DADD R4, R24, 2 ;  /* 0x4000000018047429 */ /* 0x000fd60000000000 */
.L_x_2206:
[----:B------:R-:W-:Y:S05]  /*475f0*/  BSYNC.RECONVERGENT B0 ;  /* 0x0000000000007941 */ /* 0x000fea0003800200 */
.L_x_2205:
        /* <DEDUP_REMOVED lines=20> */
.L_x_2208:
        /* <DEDUP_REMOVED lines=15> */
.L_x_2211:
[----:B------:R-:W-:-:S11]  /*47830*/  DADD R4, R22, 2 ;  /* 0x4000000016047429 */ /* 0x000fd60000000000 */
.L_x_2210:
[----:B------:R-:W-:Y:S05]  /*47840*/  BSYNC.RECONVERGENT B0 ;  /* 0x0000000000007941 */ /* 0x000fea0003800200 */
.L_x_2209:
        /* <DEDUP_REMOVED lines=16> */
.L_x_2213:
[----:B------:R-:W-:-:S07]  /*47950*/  CS2R R4, SRZ ;  /* 0x0000000000047805 */ /* 0x000fce000001ff00 */
.L_x_2214:
[----:B------:R-:W-:Y:S05]  /*47960*/  BSYNC.RECONVERGENT B0 ;  /* 0x0000000000007941 */ /* 0x000fea0003800200 */
.L_x_2212:
        /* <DEDUP_REMOVED lines=12> */
.L_x_2217:
[----:B------:R-:W-:-:S11]  /*47a30*/  DADD R4, R40, 1.5 ;  /* 0x3ff8000028047429 */ /* 0x000fd60000000000 */
.L_x_2216:
[----:B------:R-:W-:Y:S05]  /*47a40*/  BSYNC.RECONVERGENT B0 ;  /* 0x0000000000007941 */ /* 0x000fea0003800200 */
.L_x_2215:
        /* <DEDUP_REMOVED lines=27> */
.L_x_2219:
[----:B------:R-:W-:Y:S05]  /*47c00*/  BSYNC.RECONVERGENT B1 ;  /* 0x0000000000017941 */ /* 0x000fea0003800200 */
.L_x_2218:
        /* <DEDUP_REMOVED lines=25> */
.L_x_2221:
[----:B------:R-:W-:Y:S05]  /*47da0*/  BSYNC.RECONVERGENT B1 ;  /* 0x0000000000017941 */ /* 0x000fea0003800200 */
.L_x_2220:
        /* <DEDUP_REMOVED lines=24> */
.L_x_2223:
[----:B------:R-:W-:Y:S05]  /*47f30*/  BSYNC.RECONVERGENT B1 ;  /* 0x0000000000017941 */ /* 0x000fea0003800200 */
.L_x_2222:
[----:B------:R-:W-:-:S11]  /*47f40*/  DADD R14, R14, -R6 ;  /* 0x000000000e0e7229 */ /* 0x000fd60000000806 */
.L_x_2199:
        /* <DEDUP_REMOVED lines=14> */
.L_x_2225:
        /* <DEDUP_REMOVED lines=15> */
.L_x_2228:
[----:B------:R-:W-:-:S11]  /*48120*/  DADD R22, R42, 2 ;  /* 0x400000002a167429 */ /* 0x000fd60000000000 */
.L_x_2227:
[----:B------:R-:W-:Y:S05]  /*48130*/  BSYNC.RECONVERGENT B0 ;  /* 0x0000000000007941 */ /* 0x000fea0003800200 */
.L_x_2226:
        /* <DEDUP_REMOVED lines=9> */
.L_x_2229:
        /* <DEDUP_REMOVED lines=15> */
.L_x_2232:
[----:B------:R-:W-:-:S11]  /*482c0*/  DADD R4, R24, 2 ;  /* 0x4000000018047429 */ /* 0x000fd60000000000 */
.L_x_2231:
[----:B------:R-:W-:Y:S05]  /*482d0*/  BSYNC.RECONVERGENT B0 ;  /* 0x0000000000007941 */ /* 0x000fea0003800200 */
.L_x_2230:
        /* <DEDUP_REMOVED lines=20> */
.L_x_2233:
        /* <DEDUP_REMOVED lines=15> */
.L_x_2236:
[----:B------:R-:W-:-:S11]  /*48510*/  DADD R4, R22, 2 ;  /* 0x4000000016047429 */ /* 0x000fd60000000000 */
.L_x_2235:
[----:B------:R-:W-:Y:S05]  /*48520*/  BSYNC.RECONVERGENT B0 ;  /* 0x0000000000007941 */ /* 0x000fea0003800200 */
.L_x_2234:
        /* <DEDUP_REMOVED lines=16> */
.L_x_2238:
[----:B------:R-:W-:-:S07]  /*48630*/  CS2R R4, SRZ ;  /* 0x0000000000047805 */ /* 0x000fce000001ff00 */
.L_x_2239:
[----:B------:R-:W-:Y:S05]  /*48640*/  BSYNC.RECONVERGENT B0 ;  /* 0x0000000000007941 */ /* 0x000fea0003800200 */
.L_x_2237:
        /* <DEDUP_REMOVED lines=12> */
.L_x_2242:
[----:B------:R-:W-:-:S11]  /*48710*/  DADD R4, R40, 1.5 ;  /* 0x3ff8000028047429 */ /* 0x000fd60000000000 */
.L_x_2241:
[----:B------:R-:W-:Y:S05]  /*48720*/  BSYNC.RECONVERGENT B0 ;  /* 0x0000000000007941 */ /* 0x000fea0003800200 */
.L_x_2240:
        /* <DEDUP_REMOVED lines=27> */
.L_x_2244:
[----:B------:R-:W-:Y:S05]  /*488e0*/  BSYNC.RECONVERGENT B1 ;  /* 0x0000000000017941 */ /* 0x000fea0003800200 */
.L_x_2243:
        /* <DEDUP_REMOVED lines=25> */
.L_x_2246:
[----:B------:R-:W-:Y:S05]  /*48a80*/  BSYNC.RECONVERGENT B1 ;  /* 0x0000000000017941 */ /* 0x000fea0003800200 */
.L_x_2245:
        /* <DEDUP_REMOVED lines=24> */
.L_x_2248:
[----:B------:R-:W-:Y:S05]  /*48c10*/  BSYNC.RECONVERGENT B1 ;  /* 0x0000000000017941 */ /* 0x000fea0003800200 */
.L_x_2247:
[----:B------:R-:W-:-:S11]  /*48c20*/  DADD R14, R14, -R6 ;  /* 0x000000000e0e7229 */ /* 0x000fd60000000806 */
.L_x_2224:
        /* <DEDUP_REMOVED lines=14> */
.L_x_2250:
        /* <DEDUP_REMOVED lines=15> */
.L_x_2253:
[----:B------:R-:W-:-:S11]  /*48e00*/  DADD R22, R42, 2 ;  /* 0x400000002a167429 */ /* 0x000fd60000000000 */
.L_x_2252:
[----:B------:R-:W-:Y:S05]  /*48e10*/  BSYNC.RECONVERGENT B0 ;  /* 0x0000000000007941 */ /* 0x000fea0003800200 */
.L_x_2251:
        /* <DEDUP_REMOVED lines=9> */
.L_x_2254:
        /* <DEDUP_REMOVED lines=15> */
.L_x_2257:
[----:B------:R-:W-:-:S11]  /*48fa0*/  DADD R4, R24, 2 ;  /* 0x4000000018047429 */ /* 0x000fd60000000000 */
.L_x_2256:
[----:B------:R-:W-:Y:S05]  /*48fb0*/  BSYNC.RECONVERGENT B0 ;  /* 0x0000000000007941 */ /* 0x000fea0003800200 */
.L_x_2255:
        /* <DEDUP_REMOVED lines=20> */
.L_x_2258:
        /* <DEDUP_REMOVED lines=15> */
.L_x_2261:
[----:B------:R-:W-:-:S11]  /*491f0*/  DADD R4, R22, 2 ;  /* 0x4000000016047429 */ /* 0x000fd60000000000 */
.L_x_2260:
[----:B------:R-:W-:Y:S05]  /*49200*/  BSYNC.RECONVERGENT B0 ;  /* 0x0000000000007941 */ /* 0x000fea0003800200 */
.L_x_2259:
        /* <DEDUP_REMOVED lines=16> */
.L_x_2263:
[----:B------:R-:W-:-:S07]  /*49310*/  CS2R R4, SRZ ;  /* 0x0000000000047805 */ /* 0x000fce000001ff00 */
.L_x_2264:
[----:B------:R-:W-:Y:S05]  /*49320*/  BSYNC.RECONVERGENT B0 ;  /* 0x0000000000007941 */ /* 0x000fea0003800200 */
.L_x_2262:
        /* <DEDUP_REMOVED lines=12> */
.L_x_2267:
[----:B------:R-:W-:-:S11]  /*493f0*/  DADD R4, R40, 1.5 ;  /* 0x3ff8000028047429 */ /* 0x000fd60000000000 */
.L_x_2266:
[----:B------:R-:W-:Y:S05]  /*49400*/  BSYNC.RECONVERGENT B0 ;  /* 0x0000000000007941 */ /* 0x000fea0003800200 */
.L_x_2265:
        /* <DEDUP_REMOVED lines=27> */
.L_x_2269:
[----:B------:R-:W-:Y:S05]  /*495c0*/  BSYNC.RECONVERGENT B1 ;  /* 0x0000000000017941 */ /* 0x000fea0003800200 */
.L_x_2268:
        /* <DEDUP_REMOVED lines=25> */
.L_x_2271:
[----:B------:R-:W-:Y:S05]  /*49760*/  BSYNC.RECONVERGENT B1 ;  /* 0x0000000000017941 */ /* 0x000fea0003800200 */
.L_x_2270:
        /* <DEDUP_REMOVED lines=24> */
.L_x_2273:
[----:B------:R-:W-:Y:S05]  /*498f0*/  BSYNC.RECONVERGENT B1 ;  /* 0x0000000000017941 */ /* 0x000fea0003800200 */
.L_x_2272:
[----:B------:R-:W-:-:S11]  /*49900*/  DADD R14, R14, -R6 ;  /* 0x000000000e0e7229 */ /* 0x000fd60000000806 */
.L_x_2249:
        /* <DEDUP_REMOVED lines=14> */
.L_x_2275:
        /* <DEDUP_REMOVED lines=15> */
.L_x_2278:
[----:B------:R-:W-:-:S11]  /*49ae0*/  DADD R22, R42, 2 ;  /* 0x400000002a167429 */ /* 0x000fd60000000000 */
.L_x_2277:
[----:B------:R-:W-:Y:S05]  /*49af0*/  BSYNC.RECONVERGENT B0 ;  /* 0x0000000000007941 */ /* 0x000fea0003800200 */
.L_x_2276:
        /* <DEDUP_REMOVED lines=9> */
.L_x_2279:
        /* <DEDUP_REMOVED lines=15> */
.L_x_2282:
[----:B------:R-:W-:-:S11]  /*49c80*/  DADD R4, R24, 2 ;  /* 0x4000000018047429 */ /* 0x000fd60000000000 */
.L_x_2281:
[----:B------:R-:W-:Y:S05]  /*49c90*/  BSYNC.RECONVERGENT B0 ;  /* 0x0000000000007941 */ /* 0x000fea0003800200 */
.L_x_2280:
        /* <DEDUP_REMOVED lines=20> */
.L_x_2283:
        /* <DEDUP_REMOVED lines=15> */
.L_x_2286:
[----:B------:R-:W-:-:S11]  /*49ed0*/  DADD R4, R22, 2 ;  /* 0x4000000016047429 */ /* 0x000fd60000000000 */
.L_x_2285:
[----:B------:R-:W-:Y:S05]  /*49ee0*/  BSYNC.RECONVERGENT B0 ;  /* 0x0000000000007941 */ /* 0x000fea0003800200 */
.L_x_2284:
        /* <DEDUP_REMOVED lines=16> */
.L_x_2288:
[----:B------:R-:W-:-:S07]  /*49ff0*/  CS2R R4, SRZ ;  /* 0x0000000000047805 */ /* 0x000fce000001ff00 */
.L_x_2289:
[----:B------:R-:W-:Y:S05]  /*4a000*/  BSYNC.RECONVERGENT B0 ;  /* 0x0000000000007941 */ /* 0x000fea0003800200 */
.L_x_2287:
        /* <DEDUP_REMOVED lines=12> */
.L_x_2292:
[----:B------:R-:W-:-:S11]  /*4a0d0*/  DADD R4, R40, 1.5 ;  /* 0x3ff8000028047429 */ /* 0x000fd60000000000 */
.L_x_2291:
[----:B------:R-:W-:Y:S05]  /*4a0e0*/  BSYNC.RECONVERGENT B0 ;  /* 0x0000000000007941 */ /* 0x000fea0003800200 */
.L_x_2290:
        /* <DEDUP_REMOVED lines=27> */
.L_x_2294:
[----:B------:R-:W-:Y:S05]  /*4a2a0*/  BSYNC.RECONVERGENT B1 ;  /* 0x0000000000017941 */ /* 0x000fea0003800200 */
.L_x_2293:
        /* <DEDUP_REMOVED lines=25> */
.L_x_2296:
[----:B------:R-:W-:Y:S05]  /*4a440*/  BSYNC.RECONVERGENT B1 ;  /* 0x0000000000017941 */ /* 0x000fea0003800200 */
.L_x_2295:
        /* <DEDUP_REMOVED lines=24> */
.L_x_2298:
[----:B------:R-:W-:Y:S05]  /*4a5d0*/  BSYNC.RECONVERGENT B1 ;  /* 0x0000000000017941 */ /* 0x000fea0003800200 */
.L_x_2297:
[----:B------:R-:W-:-:S11]  /*4a5e0*/  DADD R14, R14, -R6 ;  /* 0x000000000e0e7229 */ /* 0x000fd60000000806 */
.L_x_2274:
        /* <DEDUP_REMOVED lines=14> */
.L_x_2300:
        /* <DEDUP_REMOVED lines=15> */
.L_x_2303:
[----:B------:R-:W-:-:S11]  /*4a7c0*/  DADD R22, R42, 2 ;  /* 0x400000002a167429 */ /* 0x000fd60000000000 */
.L_x_2302:
[----:B------:R-:W-:Y:S05]  /*4a7d0*/  BSYNC.RECONVERGENT B0 ;  /* 0x0000000000007941 */ /* 0x000fea0003800200 */
.L_x_2301:
        /* <DEDUP_REMOVED lines=9> */
.L_x_2304:
        /* <DEDUP_REMOVED lines=15> */
.L_x_2307:
[----:B------:R-:W-:-:S11]  /*4a960*/  DADD R4, R24, 2 ;  /* 0x4000000018047429 */ /* 0x000fd60000000000 */
.L_x_2306:
[----:B------:R-:W-:Y:S05]  /*4a970*/  BSYNC.RECONVERGENT B0 ;  /* 0x0000000000007941 */ /* 0x000fea0003800200 */
.L_x_2305:
        /* <DEDUP_REMOVED lines=20> */
.L_x_2308:
        /* <DEDUP_REMOVED lines=15> */
.L_x_2311:
[----:B------:R-:W-:-:S11]  /*4abb0*/  DADD R4, R22, 2 ;  /* 0x4000000016047429 */ /* 0x000fd60000000000 */
.L_x_2310:
[----:B------:R-:W-:Y:S05]  /*4abc0*/  BSYNC.RECONVERGENT B0 ;  /* 0x0000000000007941 */ /* 0x000fea0003800200 */
.L_x_2309:
        /* <DEDUP_REMOVED lines=16> */
.L_x_2313:
[----:B------:R-:W-:-:S07]  /*4acd0*/  CS2R R4, SRZ ;  /* 0x0000000000047805 */ /* 0x000fce000001ff00 */
.L_x_2314:
[----:B------:R-:W-:Y:S05]  /*4ace0*/  BSYNC.RECONVERGENT B0 ;  /* 0x0000000000007941 */ /* 0x000fea0003800200 */
.L_x_2312:
        /* <DEDUP_REMOVED lines=12> */
.L_x_2317:
[----:B------:R-:W-:-:S11]  /*4adb0*/  DADD R4, R40, 1.5 ;  /* 0x3ff8000028047429 */ /* 0x000fd60000000000 */
.L_x_2316:
[----:B------:R-:W-:Y:S05]  /*4adc0*/  BSYNC.RECONVERGENT B0 ;  /* 0x0000000000007941 */ /* 0x000fea0003800200 */
.L_x_2315:
        /* <DEDUP_REMOVED lines=27> */
.L_x_2319:
[----:B------:R-:W-:Y:S05]  /*4af80*/  BSYNC.RECONVERGENT B1 ;  /* 0x0000000000017941 */ /* 0x000fea0003800200 */
.L_x_2318:
        /* <DEDUP_REMOVED lines=25> */
.L_x_2321:
[----:B------:R-:W-:Y:S05]  /*4b120*/  BSYNC.RECONVERGENT B1 ;  /* 0x0000000000017941 */ /* 0x000fea0003800200 */
.L_x_2320:
        /* <DEDUP_REMOVED lines=24> */
.L_x_2323:
[----:B------:R-:W-:Y:S05]  /*4b2b0*/  BSYNC.RECONVERGENT B1 ;  /* 0x0000000000017941 */ /* 0x000fea0003800200 */
.L_x_2322:
[----:B------:R-:W-:-:S11]  /*4b2c0*/  DADD R14, R14, -R6 ;  /* 0x000000000e0e7229 */ /* 0x000fd60000000806 */
.L_x_2299:
        /* <DEDUP_REMOVED lines=14> */
.L_x_2325:
        /* <DEDUP_REMOVED lines=15> */
.L_x_2328:
[----:B------:R-:W-:-:S11]  /*4b4a0*/  DADD R22, R42, 2 ;  /* 0x400000002a167429 */ /* 0x000fd60000000000 */
.L_x_2327:
[----:B------:R-:W-:Y:S05]  /*4b4b0*/  BSYNC.RECONVERGENT B0 ;  /* 0x0000000000007941 */ /* 0x000fea0003800200 */
.L_x_2326:
        /* <DEDUP_REMOVED lines=9> */
.L_x_2329:
        /* <DEDUP_REMOVED lines=15> */
.L_x_2332:
[----:B------:R-:W-:-:S11]  /*4b640*/  DADD R4, R24, 2 ;  /* 0x4000000018047429 */ /* 0x000fd60000000000 */
.L_x_2331:
[----:B------:R-:W-:Y:S05]  /*4b650*/  BSYNC.RECONVERGENT B0 ;  /* 0x0000000000007941 */ /* 0x000fea0003800200 */
.L_x_2330:
        /* <DEDUP_REMOVED lines=20> */
.L_x_2333:
        /* <DEDUP_REMOVED lines=15> */
.L_x_2336:
[----:B------:R-:W-:-:S11]  /*4b890*/  DADD R4, R22, 2 ;  /* 0x4000000016047429 */ /* 0x000fd60000000000 */
.L_x_2335:
[----:B------:R-:W-:Y:S05]  /*4b8a0*/  BSYNC.RECONVERGENT B0 ;  /* 0x0000000000007941 */ /* 0x000fea0003800200 */
.L_x_2334:
        /* <DEDUP_REMOVED lines=16> */
.L_x_2338:
[----:B------:R-:W-:-:S07]  /*4b9b0*/  CS2R R4, SRZ ;  /* 0x0000000000047805 */ /* 0x000fce000001ff00 */
.L_x_2339:
[----:B------:R-:W-:Y:S05]  /*4b9c0*/  BSYNC.RECONVERGENT B0 ;  /* 0x0000000000007941 */ /* 0x000fea0003800200 */
.L_x_2337:
        /* <DEDUP_REMOVED lines=12> */
.L_x_2342:
[----:B------:R-:W-:-:S11]  /*4ba90*/  DADD R4, R40, 1.5 ;  /* 0x3ff8000028047429 */ /* 0x000fd60000000000 */
.L_x_2341:
[----:B------:R-:W-:Y:S05]  /*4baa0*/  BSYNC.RECONVERGENT B0 ;  /* 0x0000000000007941 */ /* 0x000fea0003800200 */
.L_x_2340:
        /* <DEDUP_REMOVED lines=27> */
.L_x_2344:
[----:B------:R-:W-:Y:S05]  /*4bc60*/  BSYNC.RECONVERGENT B1 ;  /* 0x0000000000017941 */ /* 0x000fea0003800200 */
.L_x_2343:
        /* <DEDUP_REMOVED lines=25> */
.L_x_2346:
[----:B------:R-:W-:Y:S05]  /*4be00*/  BSYNC.RECONVERGENT B1 ;  /* 0x0000000000017941 */ /* 0x000fea0003800200 */
.L_x_2345:
        /* <DEDUP_REMOVED lines=24> */
.L_x_2348:
[----:B------:R-:W-:Y:S05]  /*4bf90*/  BSYNC.RECONVERGENT B1 ;  /* 0x0000000000017941 */ /* 0x000fea0003800200 */
.L_x_2347:
[----:B------:R-:W-:-:S11]  /*4bfa0*/  DADD R14, R14, -R6 ;  /* 0x000000000e0e7229 */ /* 0x000fd60000000806 */
.L_x_2324:
        /* <DEDUP_REMOVED lines=14> */
.L_x_2350:
        /* <DEDUP_REMOVED lines=15> */
.L_x_2353:
[----:B------:R-:W-:-:S11]  /*4c180*/  DADD R22, R42, 2 ;  /* 0x400000002a167429 */ /* 0x000fd60000000000 */
.L_x_2352:
[----:B------:R-:W-:Y:S05]  /*4c190*/  BSYNC.RECONVERGENT B0 ;  /* 0x0000000000007941 */ /* 0x000fea0003800200 */
.L_x_2351:
        /* <DEDUP_REMOVED lines=9> */
.L_x_2354:
        /* <DEDUP_REMOVED lines=15> */
.L_x_2357:
[----:B------:R-:W-:-:S11]  /*4c320*/  DADD R4, R24, 2 ;  /* 0x4000000018047429 */ /* 0x000fd60000000000 */
.L_x_2356:
[----:B------:R-:W-:Y:S05]  /*4c330*/  BSYNC.RECONVERGENT B0 ;  /* 0x0000000000007941 */ /* 0x000fea0003800200 */
.L_x_2355:
        /* <DEDUP_REMOVED lines=20> */
.L_x_2358:
        /* <DEDUP_REMOVED lines=15> */
.L_x_2361:
[----:B------:R-:W-:-:S11]  /*4c570*/  DADD R4, R22, 2 ;  /* 0x4000000016047429 */ /* 0x000fd60000000000 */
.L_x_2360:
[----:B------:R-:W-:Y:S05]  /*4c580*/  BSYNC.RECONVERGENT B0 ;  /* 0x0000000000007941 */ /* 0x000fea0003800200 */
.L_x_2359:
        /* <DEDUP_REMOVED lines=16> */
.L_x_2363:
[----:B------:R-:W-:-:S07]  /*4c690*/  CS2R R4, SRZ ;  /* 0x0000000000047805 */ /* 0x000fce000001ff00 */
.L_x_2364:
[----:B------:R-:W-:Y:S05]  /*4c6a0*/  BSYNC.RECONVERGENT B0 ;  /* 0x0000000000007941 */ /* 0x000fea0003800200 */
.L_x_2362:
        /* <DEDUP_REMOVED lines=12> */
.L_x_2367:
[----:B------:R-:W-:-:S11]  /*4c770*/  DADD R4, R40, 1.5 ;  /* 0x3ff8000028047429 */ /* 0x000fd60000000000 */
.L_x_2366:
[----:B------:R-:W-:Y:S05]  /*4c780*/  BSYNC.RECONVERGENT B0 ;  /* 0x0000000000007941 */ /* 0x000fea0003800200 */
.L_x_2365:
        /* <DEDUP_REMOVED lines=27> */
.L_x_2369:
[----:B------:R-:W-:Y:S05]  /*4c940*/  BSYNC.RECONVERGENT B1 ;  /* 0x0000000000017941 */ /* 0x000fea0003800200 */
.L_x_2368:
        /* <DEDUP_REMOVED lines=25> */
.L_x_2371:
[----:B------:R-:W-:Y:S05]  /*4cae0*/  BSYNC.RECONVERGENT B1 ;  /* 0x0000000000017941 */ /* 0x000fea0003800200 */
.L_x_2370:
        /* <DEDUP_REMOVED lines=24> */
.L_x_2373:
[----:B------:R-:W-:Y:S05]  /*4cc70*/  BSYNC.RECONVERGENT B1 ;  /* 0x0000000000017941 */ /* 0x000fea0003800200 */
.L_x_2372:
[----:B------:R-:W-:-:S11]  /*4cc80*/  DADD R14, R14, -R6 ;  /* 0x000000000e0e7229 */ /* 0x000fd60000000806 */
.L_x_2349:
        /* <DEDUP_REMOVED lines=14> */
.L_x_2375:
        /* <DEDUP_REMOVED lines=15> */
.L_x_2378:
[----:B------:R-:W-:-:S11]  /*4ce60*/  DADD R22, R42, 2 ;  /* 0x400000002a167429 */ /* 0x000fd60000000000 */
.L_x_2377:
[----:B------:R-:W-:Y:S05]  /*4ce70*/  BSYNC.RECONVERGENT B0 ;  /* 0x0000000000007941 */ /* 0x000fea0003800200 */
.L_x_2376:
        /* <DEDUP_REMOVED lines=9> */
.L_x_2379:
        /* <DEDUP_REMOVED lines=15> */
.L_x_2382:
[----:B------:R-:W-:-:S11]  /*4d000*/  DADD R4, R24, 2 ;  /* 0x4000000018047429 */ /* 0x000fd60000000000 */
.L_x_2381:
[----:B------:R-:W-:Y:S05]  /*4d010*/  BSYNC.RECONVERGENT B0 ;  /* 0x0000000000007941 */ /* 0x000fea0003800200 */
.L_x_2380:
        /* <DEDUP_REMOVED lines=20> */
.L_x_2383:
        /* <DEDUP_REMOVED lines=15> */
.L_x_2386:
[----:B------:R-:W-:-:S11]  /*4d250*/  DADD R4, R22, 2 ;  /* 0x4000000016047429 */ /* 0x000fd60000000000 */
.L_x_2385:
[----:B------:R-:W-:Y:S05]  /*4d260*/  BSYNC.RECONVERGENT B0 ;  /* 0x0000000000007941 */ /* 0x000fea0003800200 */
.L_x_2384:
        /* <DEDUP_REMOVED lines=16> */
.L_x_2388:
[----:B------:R-:W-:-:S07]  /*4d370*/  CS2R R4, SRZ ;  /* 0x0000000000047805 */ /* 0x000fce000001ff00 */
.L_x_2389:
[----:B------:R-:W-:Y:S05]  /*4d380*/  BSYNC.RECONVERGENT B0 ;  /* 0x0000000000007941 */ /* 0x000fea0003800200 */
.L_x_2387:
        /* <DEDUP_REMOVED lines=12> */
.L_x_2392:
[----:B------:R-:W-:-:S11]  /*4d450*/  DADD R4, R40, 1.5 ;  /* 0x3ff8000028047429 */ /* 0x000fd60000000000 */
.L_x_2391:
[----:B------:R-:W-:Y:S05]  /*4d460*/  BSYNC.RECONVERGENT B0 ;  /* 0x0000000000007941 */ /* 0x000fea0003800200 */
.L_x_2390:
        /* <DEDUP_REMOVED lines=27> */
.L_x_2394:
[----:B------:R-:W-:Y:S05]  /*4d620*/  BSYNC.RECONVERGENT B1 ;  /* 0x0000000000017941 */ /* 0x000fea0003800200 */
.L_x_2393:
        /* <DEDUP_REMOVED lines=25> */
.L_x_2396:
[----:B------:R-:W-:Y:S05]  /*4d7c0*/  BSYNC.RECONVERGENT B1 ;  /* 0x0000000000017941 */ /* 0x000fea0003800200 */
.L_x_2395:
        /* <DEDUP_REMOVED lines=24> */
.L_x_2398:
[----:B------:R-:W-:Y:S05]  /*4d950*/  BSYNC.RECONVERGENT B1 ;  /* 0x0000000000017941 */ /* 0x000fea0003800200 */
.L_x_2397:
[----:B------:R-:W-:-:S11]  /*4d960*/  DADD R14, R14, -R6 ;  /* 0x000000000e0e7229 */ /* 0x000fd60000000806 */
.L_x_2374:
        /* <DEDUP_REMOVED lines=14> */
.L_x_2400:
        /* <DEDUP_REMOVED lines=15> */
.L_x_2403:
[----:B------:R-:W-:-:S11]  /*4db40*/  DADD R22, R42, 2 ;  /* 0x400000002a167429 */ /* 0x000fd60000000000 */
.L_x_2402:
[----:B------:R-:W-:Y:S05]  /*4db50*/  BSYNC.RECONVERGENT B0 ;  /* 0x0000000000007941 */ /* 0x000fea0003800200 */
.L_x_2401:
        /* <DEDUP_REMOVED lines=9> */
.L_x_2404:
        /* <DEDUP_REMOVED lines=15> */
.L_x_2407:
[----:B------:R-:W-:-:S11]  /*4dce0*/  DADD R4, R24, 2 ;  /* 0x4000000018047429 */ /* 0x000fd60000000000 */
.L_x_2406:
[----:B------:R-:W-:Y:S05]  /*4dcf0*/  BSYNC.RECONVERGENT B0 ;  /* 0x0000000000007941 */ /* 0x000fea0003800200 */
.L_x_2405:
        /* <DEDUP_REMOVED lines=20> */
.L_x_2408:
        /* <DEDUP_REMOVED lines=15> */
.L_x_2411:
[----:B------:R-:W-:-:S11]  /*4df30*/  DADD R4, R22, 2 ;  /* 0x4000000016047429 */ /* 0x000fd60000000000 */
.L_x_2410:
[----:B------:R-:W-:Y:S05]  /*4df40*/  BSYNC.RECONVERGENT B0 ;  /* 0x0000000000007941 */ /* 0x000fea0003800200 */
.L_x_2409:
        /* <DEDUP_REMOVED lines=16> */
.L_x_2413:
[----:B------:R-:W-:-:S07]  /*4e050*/  CS2R R4, SRZ ;  /* 0x0000000000047805 */ /* 0x000fce000001ff00 */
.L_x_2414:
[----:B------:R-:W-:Y:S05]  /*4e060*/  BSYNC.RECONVERGENT B0 ;  /* 0x0000000000007941 */ /* 0x000fea0003800200 */
.L_x_2412:
        /* <DEDUP_REMOVED lines=12> */
.L_x_2417:
[----:B------:R-:W-:-:S11]  /*4e130*/  DADD R4, R40, 1.5 ;  /* 0x3ff8000028047429 */ /* 0x000fd60000000000 */
.L_x_2416:
[----:B------:R-:W-:Y:S05]  /*4e140*/  BSYNC.RECONVERGENT B0 ;  /* 0x0000000000007941 */ /* 0x000fea0003800200 */
.L_x_2415:
        /* <DEDUP_REMOVED lines=27> */
.L_x_2419:
[----:B------:R-:W-:Y:S05]  /*4e300*/  BSYNC.RECONVERGENT B1 ;  /* 0x0000000000017941 */ /* 0x000fea0003800200 */
.L_x_2418:
        /* <DEDUP_REMOVED lines=25> */
.L_x_2421:
[----:B------:R-:W-:Y:S05]  /*4e4a0*/  BSYNC.RECONVERGENT B1 ;  /* 0x0000000000017941 */ /* 0x000fea0003800200 */
.L_x_2420:
        /* <DEDUP_REMOVED lines=24> */
.L_x_2423:
[----:B------:R-:W-:Y:S05]  /*4e630*/  BSYNC.RECONVERGENT B1 ;  /* 0x0000000000017941 */ /* 0x000fea0003800200 */
.L_x_2422:
[----:B------:R-:W-:-:S11]  /*4e640*/  DADD R14, R14, -R6 ;  /* 0x000000000e0e7229 */ /* 0x000fd60000000806 */
.L_x_2399:
        /* <DEDUP_REMOVED lines=14> */
.L_x_2425:
        /* <DEDUP_REMOVED lines=15> */
.L_x_2428:
[----:B------:R-:W-:-:S11]  /*4e820*/  DADD R22, R42, 2 ;  /* 0x400000002a167429 */ /* 0x000fd60000000000 */
.L_x_2427:
[----:B------:R-:W-:Y:S05]  /*4e830*/  BSYNC.RECONVERGENT B0 ;  /* 0x0000000000007941 */ /* 0x000fea0003800200 */
.L_x_2426:
        /* <DEDUP_REMOVED lines=9> */
.L_x_2429:
        /* <DEDUP_REMOVED lines=15> */
.L_x_2432:
[----:B------:R-:W-:-:S11]  /*4e9c0*/  DADD R4, R24, 2 ;  /* 0x4000000018047429 */ /* 0x000fd60000000000 */
.L_x_2431:
[----:B------:R-:W-:Y:S05]  /*4e9d0*/  BSYNC.RECONVERGENT B0 ;  /* 0x0000000000007941 */ /* 0x000fea0003800200 */
.L_x_2430:
        /* <DEDUP_REMOVED lines=20> */
.L_x_2433:
        /* <DEDUP_REMOVED lines=15> */
.L_x_2436:
[----:B------:R-:W-:-:S11]  /*4ec10*/  DADD R4, R22, 2 ;  /* 0x4000000016047429 */ /* 0x000fd60000000000 */
.L_x_2435:
[----:B------:R-:W-:Y:S05]  /*4ec20*/  BSYNC.RECONVERGENT B0 ;  /* 0x0000000000007941 */ /* 0x000fea0003800200 */
.L_x_2434:
        /* <DEDUP_REMOVED lines=16> */
.L_x_2438:
[----:B------:R-:W-:-:S07]  /*4ed30*/  CS2R R4, SRZ ;  /* 0x0000000000047805 */ /* 0x000fce000001ff00 */
.L_x_2439:
[----:B------:R-:W-:Y:S05]  /*4ed40*/  BSYNC.RECONVERGENT B0 ;  /* 0x0000000000007941 */ /* 0x000fea0003800200 */
.L_x_2437:
        /* <DEDUP_REMOVED lines=12> */
.L_x_2442:
[----:B------:R-:W-:-:S11]  /*4ee10*/  DADD R4, R40, 1.5 ;  /* 0x3ff8000028047429 */ /* 0x000fd60000000000 */
.L_x_2441:
[----:B------:R-:W-:Y:S05]  /*4ee20*/  BSYNC.RECONVERGENT B0 ;  /* 0x0000000000007941 */ /* 0x000fea0003800200 */
.L_x_2440:
        /* <DEDUP_REMOVED lines=27> */
.L_x_2444:
[----:B------:R-:W-:Y:S05]  /*4efe0*/  BSYNC.RECONVERGENT B1 ;  /* 0x0000000000017941 */ /* 0x000fea0003800200 */
.L_x_2443:
        /* <DEDUP_REMOVED lines=25> */
.L_x_2446:
[----:B------:R-:W-:Y:S05]  /*4f180*/  BSYNC.RECONVERGENT B1 ;  /* 0x0000000000017941 */ /* 0x000fea0003800200 */
.L_x_2445:
        /* <DEDUP_REMOVED lines=24> */
.L_x_2448:
[----:B------:R-:W-:Y:S05]  /*4f310*/  BSYNC.RECONVERGENT B1 ;  /* 0x0000000000017941 */ /* 0x000fea0003800200 */
.L_x_2447:
[----:B------:R-:W-:-:S11]  /*4f320*/  DADD R14, R14, -R6 ;  /* 0x000000000e0e7229 */ /* 0x000fd60000000806 */
.L_x_2424:
        /* <DEDUP_REMOVED lines=14> */
.L_x_2450:
        /* <DEDUP_REMOVED lines=15> */
.L_x_2453:
[----:B------:R-:W-:-:S11]  /*4f500*/  DADD R22, R42, 2 ;  /* 0x400000002a167429 */ /* 0x000fd60000000000 */
.L_x_2452:
[----:B------:R-:W-:Y:S05]  /*4f510*/  BSYNC.RECONVERGENT B0 ;  /* 0x0000000000007941 */ /* 0x000fea0003800200 */
.L_x_2451:
        /* <DEDUP_REMOVED lines=9> */
.L_x_2454:
        /* <DEDUP_REMOVED lines=15> */
.L_x_2457:
[----:B------:R-:W-:-:S11]  /*4f6a0*/  DADD R4, R24, 2 ;  /* 0x4000000018047429 */ /* 0x000fd60000000000 */
.L_x_2456:
[----:B------:R-:W-:Y:S05]  /*4f6b0*/  BSYNC.RECONVERGENT B0 ;  /* 0x0000000000007941 */ /* 0x000fea0003800200 */
.L_x_2455:
        /* <DEDUP_REMOVED lines=20> */
.L_x_2458:
        /* <DEDUP_REMOVED lines=15> */
.L_x_2461:
[----:B------:R-:W-:-:S11]  /*4f8f0*/  DADD R4, R22, 2 ;  /* 0x4000000016047429 */ /* 0x000fd60000000000 */
.L_x_2460:
[----:B------:R-:W-:Y:S05]  /*4f900*/  BSYNC.RECONVERGENT B0 ;  /* 0x0000000000007941 */ /* 0x000fea0003800200 */
.L_x_2459:
        /* <DEDUP_REMOVED lines=16> */
.L_x_2463:
[----:B------:R-:W-:-:S07]  /*4fa10*/  CS2R R4, SRZ ;  /* 0x0000000000047805 */ /* 0x000fce000001ff00 */
.L_x_2464:
[----:B------:R-:W-:Y:S05]  /*4fa20*/  BSYNC.RECONVERGENT B0 ;  /* 0x0000000000007941 */ /* 0x000fea0003800200 */
.L_x_2462:
        /* <DEDUP_REMOVED lines=12> */
.L_x_2467:
[----:B------:R-:W-:-:S11]  /*4faf0*/  DADD R4, R40, 1.5 ;  /* 0x3ff8000028047429 */ /* 0x000fd60000000000 */
.L_x_2466:
[----:B------:R-:W-:Y:S05]  /*4fb00*/  BSYNC.RECONVERGENT B0 ;  /* 0x0000000000007941 */ /* 0x000fea0003800200 */
.L_x_2465:
        /* <DEDUP_REMOVED lines=27> */
.L_x_2469:
[----:B------:R-:W-:Y:S05]  /*4fcc0*/  BSYNC.RECONVERGENT B1 ;  /* 0x0000000000017941 */ /* 0x000fea0003800200 */
.L_x_2468:
        /* <DEDUP_REMOVED lines=25> */
.L_x_2471:
[----:B------:R-:W-:Y:S05]  /*4fe60*/  BSYNC.RECONVERGENT B1 ;  /* 0x0000000000017941 */ /* 0x000fea0003800200 */
.L_x_2470:
        /* <DEDUP_REMOVED lines=24> */
.L_x_2473:
[----:B------:R-:W-:Y:S05]  /*4fff0*/  BSYNC.RECONVERGENT B1 ;  /* 0x0000000000017941 */ /* 0x000fea0003800200 */
.L_x_2472:
[----:B------:R-:W-:-:S11]  /*50000*/  DADD R14, R14, -R6 ;  /* 0x000000000e0e7229 */ /* 0x000fd60000000806 */
.L_x_2449:
        /* <DEDUP_REMOVED lines=14> */
.L_x_2475:
        /* <DEDUP_REMOVED lines=15> */
.L_x_2478:
[----:B------:R-:W-:-:S11]  /*501e0*/  DADD R22, R42, 2 ;  /* 0x400000002a167429 */ /* 0x000fd60000000000 */
.L_x_2477:
[----:B------:R-:W-:Y:S05]  /*501f0*/  BSYNC.RECONVERGENT B0 ;  /* 0x0000000000007941 */ /* 0x000fea0003800200 */
.L_x_2476:
        /* <DEDUP_REMOVED lines=9> */
.L_x_2479:
        /* <DEDUP_REMOVED lines=15> */
.L_x_2482:
[----:B------:R-:W-:-:S11]  /*50380*/  DADD R4, R24, 2 ;  /* 0x4000000018047429 */ /* 0x000fd60000000000 */
.L_x_2481:
[----:B------:R-:W-:Y:S05]  /*50390*/  BSYNC.RECONVERGENT B0 ;  /* 0x0000000000007941 */ /* 0x000fea0003800200 */
.L_x_2480:
        /* <DEDUP_REMOVED lines=20> */
.L_x_2483:
        /* <DEDUP_REMOVED lines=15> */
.L_x_2486:
[----:B------:R-:W-:-:S11]  /*505d0*/  DADD R4, R22, 2 ;  /* 0x4000000016047429 */ /* 0x000fd60000000000 */
.L_x_2485:
[----:B------:R-:W-:Y:S05]  /*505e0*/  BSYNC.RECONVERGENT B0 ;  /* 0x0000000000007941 */ /* 0x000fea0003800200 */
.L_x_2484:
        /* <DEDUP_REMOVED lines=16> */
.L_x_2488:
[----:B------:R-:W-:-:S07]  /*506f0*/  CS2R R4, SRZ ;  /* 0x0000000000047805 */ /* 0x000fce000001ff00 */
.L_x_2489:
[----:B------:R-:W-:Y:S05]  /*50700*/  BSYNC.RECONVERGENT B0 ;  /* 0x0000000000007941 */ /* 0x000fea0003800200 */
.L_x_2487:
        /* <DEDUP_REMOVED lines=12> */
.L_x_2492:
[----:B------:R-:W-:-:S11]  /*507d0*/  DADD R4, R40, 1.5 ;  /* 0x3ff8000028047429 */ /* 0x000fd60000000000 */
.L_x_2491:
[----:B------:R-:W-:Y:S05]  /*507e0*/  BSYNC.RECONVERGENT B0 ;  /* 0x0000000000007941 */ /* 0x000fea0003800200 */
.L_x_2490:
        /* <DEDUP_REMOVED lines=27> */
.L_x_2494:
[----:B------:R-:W-:Y:S05]  /*509a0*/  BSYNC.RECONVERGENT B1 ;  /* 0x0000000000017941 */ /* 0x000fea0003800200 */
.L_x_2493:
        /* <DEDUP_REMOVED lines=25> */
.L_x_2496:
[----:B------:R-:W-:Y:S05]  /*50b40*/  BSYNC.RECONVERGENT B1 ;  /* 0x0000000000017941 */ /* 0x000fea0003800200 */
.L_x_2495:
        /* <DEDUP_REMOVED lines=24> */
.L_x_2498:
[----:B------:R-:W-:Y:S05]  /*50cd0*/  BSYNC.RECONVERGENT B1 ;  /* 0x0000000000017941 */ /* 0x000fea0003800200 */
.L_x_2497:
[----:B------:R-:W-:-:S11]  /*50ce0*/  DADD R14, R14, -R6 ;  /* 0x000000000e0e7229 */ /* 0x000fd60000000806 */
.L_x_2474:
        /* <DEDUP_REMOVED lines=14> */
.L_x_2500:
        /* <DEDUP_REMOVED lines=15> */
.L_x_2503:
[----:B------:R-:W-:-:S11]  /*50ec0*/  DADD R22, R42, 2 ;  /* 0x400000002a167429 */ /* 0x000fd60000000000 */
.L_x_2502:
[----:B------:R-:W-:Y:S05]  /*50ed0*/  BSYNC.RECONVERGENT B0 ;  /* 0x0000000000007941 */ /* 0x000fea0003800200 */
.L_x_2501:
        /* <DEDUP_REMOVED lines=9> */
.L_x_2504:
        /* <DEDUP_REMOVED lines=15> */
.L_x_2507:
[----:B------:R-:W-:-:S11]  /*51060*/  DADD R4, R24, 2 ;  /* 0x4000000018047429 */ /* 0x000fd60000000000 */
.L_x_2506:
[----:B------:R-:W-:Y:S05]  /*51070*/  BSYNC.RECONVERGENT B0 ;  /* 0x0000000000007941 */ /* 0x000fea0003800200 */
.L_x_2505:
        /* <DEDUP_REMOVED lines=20> */
.L_x_2508:
        /* <DEDUP_REMOVED lines=15> */
.L_x_2511:
[----:B------:R-:W-:-:S11]  /*512b0*/  DADD R4, R22, 2 ;  /* 0x4000000016047429 */ /* 0x000fd60000000000 */
.L_x_2510:
[----:B------:R-:W-:Y:S05]  /*512c0*/  BSYNC.RECONVERGENT B0 ;  /* 0x0000000000007941 */ /* 0x000fea0003800200 */
.L_x_2509:
        /* <DEDUP_REMOVED lines=16> */
.L_x_2513:
[----:B------:R-:W-:-:S07]  /*513d0*/  CS2R R4, SRZ ;  /* 0x0000000000047805 */ /* 0x000fce000001ff00 */
.L_x_2514:
[----:B------:R-:W-:Y:S05]  /*513e0*/  BSYNC.RECONVERGENT B0 ;  /* 0x0000000000007941 */ /* 0x000fea0003800200 */
.L_x_2512:
        /* <DEDUP_REMOVED lines=12> */
.L_x_2517:
[----:B------:R-:W-:-:S11]  /*514b0*/  DADD R4, R40, 1.5 ;  /* 0x3ff8000028047429 */ /* 0x000fd60000000000 */
.L_x_2516:
[----:B------:R-:W-:Y:S05]  /*514c0*/  BSYNC.RECONVERGENT B0 ;  /* 0x0000000000007941 */ /* 0x000fea0003800200 */
.L_x_2515:
        /* <DEDUP_REMOVED lines=27> */
.L_x_2519:
[----:B------:R-:W-:Y:S05]  /*51680*/  BSYNC.RECONVERGENT B1 ;  /* 0x0000000000017941 */ /* 0x000fea0003800200 */
.L_x_2518:
        /* <DEDUP_REMOVED lines=25> */
.L_x_2521:
[----:B------:R-:W-:Y:S05]  /*51820*/  BSYNC.RECONVERGENT B1 ;  /* 0x0000000000017941 */ /* 0x000fea0003800200 */
.L_x_2520:
        /* <DEDUP_REMOVED lines=24> */
.L_x_2523:
[----:B------:R-:W-:Y:S05]  /*519b0*/  BSYNC.RECONVERGENT B1 ;  /* 0x0000000000017941 */ /* 0x000fea0003800200 */
.L_x_2522:
[----:B------:R-:W-:-:S11]  /*519c0*/  DADD R14, R14, -R6 ;  /* 0x000000000e0e7229 */ /* 0x000fd60000000806 */
.L_x_2499:
        /* <DEDUP_REMOVED lines=14> */
.L_x_2525:
        /* <DEDUP_REMOVED lines=15> */
.L_x_2528:
[----:B------:R-:W-:-:S11]  /*51ba0*/  DADD R22, R42, 2 ;  /* 0x400000002a167429 */ /* 0x000fd60000000000 */
.L_x_2527:
[----:B------:R-:W-:Y:S05]  /*51bb0*/  BSYNC.RECONVERGENT B0 ;  /* 0x0000000000007941 */ /* 0x000fea0003800200 */
.L_x_2526:
        /* <DEDUP_REMOVED lines=9> */
.L_x_2529:
        /* <DEDUP_REMOVED lines=15> */
.L_x_2532:
[----:B------:R-:W-:-:S11]  /*51d40*/  DADD R4, R24, 2 ;  /* 0x4000000018047429 */ /* 0x000fd60000000000 */
.L_x_2531:
[----:B------:R-:W-:Y:S05]  /*51d50*/  BSYNC.RECONVERGENT B0 ;  /* 0x0000000000007941 */ /* 0x000fea0003800200 */
.L_x_2530:
        /* <DEDUP_REMOVED lines=20> */
.L_x_2533:
        /* <DEDUP_REMOVED lines=15> */
.L_x_2536:
[----:B------:R-:W-:-:S11]  /*51f90*/  DADD R4, R22, 2 ;  /* 0x4000000016047429 */ /* 0x000fd60000000000 */
.L_x_2535:
[----:B------:R-:W-:Y:S05]  /*51fa0*/  BSYNC.RECONVERGENT B0 ;  /* 0x0000000000007941 */ /* 0x000fea0003800200 */
.L_x_2534:
        /* <DEDUP_REMOVED lines=16> */
.L_x_2538:
[----:B------:R-:W-:-:S07]  /*520b0*/  CS2R R4, SRZ ;  /* 0x0000000000047805 */ /* 0x000fce000001ff00 */
.L_x_2539:
[----:B------:R-:W-:Y:S05]  /*520c0*/  BSYNC.RECONVERGENT B0 ;  /* 0x0000000000007941 */ /* 0x000fea0003800200 */
.L_x_2537:
        /* <DEDUP_REMOVED lines=12> */
.L_x_2542:
[----:B------:R-:W-:-:S11]  /*52190*/  DADD R4, R40, 1.5 ;  /* 0x3ff8000028047429 */ /* 0x000fd60000000000 */
.L_x_2541:
[----:B------:R-:W-:Y:S05]  /*521a0*/  BSYNC.RECONVERGENT B0 ;  /* 0x0000000000007941 */ /* 0x000fea0003800200 */
.L_x_2540:
        /* <DEDUP_REMOVED lines=27> */
.L_x_2544:
[----:B------:R-:W-:Y:S05]  /*52360*/  BSYNC.RECONVERGENT B1 ;  /* 0x0000000000017941 */ /* 0x000fea0003800200 */
.L_x_2543:
        /* <DEDUP_REMOVED lines=25> */
.L_x_2546:
[----:B------:R-:W-:Y:S05]  /*52500*/  BSYNC.RECONVERGENT B1 ;  /* 0x0000000000017941 */ /* 0x000fea0003800200 */
.L_x_2545:
        /* <DEDUP_REMOVED lines=24> */
.L_x_2548:
[----:B------:R-:W-:Y:S05]  /*52690*/  BSYNC.RECONVERGENT B1 ;  /* 0x0000000000017941 */ /* 0x000fea0003800200 */
.L_x_2547:
[----:B------:R-:W-:-:S11]  /*526a0*/  DADD R14, R14, -R6 ;  /* 0x000000000e0e7229 */ /* 0x000fd60000000806 */
.L_x_2524:
        /* <DEDUP_REMOVED lines=14> */
.L_x_2550:
        /* <DEDUP_REMOVED lines=15> */
.L_x_2553:
[----:B------:R-:W-:-:S11]  /*52880*/  DADD R22, R42, 2 ;  /* 0x400000002a167429 */ /* 0x000fd60000000000 */
.L_x_2552:
[----:B------:R-:W-:Y:S05]  /*52890*/  BSYNC.RECONVERGENT B0 ;  /* 0x0000000000007941 */ /* 0x000fea0003800200 */
.L_x_2551:
        /* <DEDUP_REMOVED lines=9> */
.L_x_2554:
        /* <DEDUP_REMOVED lines=15> */
.L_x_2557:
[----:B------:R-:W-:-:S11]  /*52a20*/  DADD R4, R24, 2 ;  /* 0x4000000018047429 */ /* 0x000fd60000000000 */
.L_x_2556:
[----:B------:R-:W-:Y:S05]  /*52a30*/  BSYNC.RECONVERGENT B0 ;  /* 0x0000000000007941 */ /* 0x000fea0003800200 */
.L_x_2555:
        /* <DEDUP_REMOVED lines=20> */
.L_x_2558:
        /* <DEDUP_REMOVED lines=15> */
.L_x_2561:
[----:B------:R-:W-:-:S11]  /*52c70*/  DADD R4, R22, 2 ;  /* 0x4000000016047429 */ /* 0x000fd60000000000 */
.L_x_2560:
[----:B------:R-:W-:Y:S05]  /*52c80*/  BSYNC.RECONVERGENT B0 ;  /* 0x0000000000007941 */ /* 0x000fea0003800200 */
.L_x_2559:
        /* <DEDUP_REMOVED lines=16> */
.L_x_2563:
[----:B------:R-:W-:-:S07]  /*52d90*/  CS2R R4, SRZ ;  /* 0x0000000000047805 */ /* 0x000fce000001ff00 */
.L_x_2564:
[----:B------:R-:W-:Y:S05]  /*52da0*/  BSYNC.RECONVERGENT B0 ;  /* 0x0000000000007941 */ /* 0x000fea0003800200 */
.L_x_2562:
        /* <DEDUP_REMOVED lines=12> */
.L_x_2567:
[----:B------:R-:W-:-:S11]  /*52e70*/  DADD R4, R40, 1.5 ;  /* 0x3ff8000028047429 */ /* 0x000fd60000000000 */
.L_x_2566:
[----:B------:R-:W-:Y:S05]  /*52e80*/  BSYNC.RECONVERGENT B0 ;  /* 0x0000000000007941 */ /* 0x000fea0003800200 */
.L_x_2565:
        /* <DEDUP_REMOVED lines=27> */
.L_x_2569:
[----:B------:R-:W-:Y:S05]  /*53040*/  BSYNC.RECONVERGENT B1 ;  /* 0x0000000000017941 */ /* 0x000fea0003800200 */
.L_x_2568:
        /* <DEDUP_REMOVED lines=25> */
.L_x_2571:
[----:B------:R-:W-:Y:S05]  /*531e0*/  BSYNC.RECONVERGENT B1 ;  /* 0x0000000000017941 */ /* 0x000fea0003800200 */
.L_x_2570:
        /* <DEDUP_REMOVED lines=24> */
.L_x_2573:
[----:B------:R-:W-:Y:S05]  /*53370*/  BSYNC.RECONVERGENT B1 ;  /* 0x0000000000017941 */ /* 0x000fea0003800200 */
.L_x_2572:
[----:B------:R-:W-:-:S11]  /*53380*/  DADD R14, R14, -R6 ;  /* 0x000000000e0e7229 */ /* 0x000fd60000000806 */
.L_x_2549:
        /* <DEDUP_REMOVED lines=14> */
.L_x_2575:
        /* <DEDUP_REMOVED lines=15> */
.L_x_2578:
[----:B------:R-:W-:-:S11]  /*53560*/  DADD R22, R42, 2 ;  /* 0x400000002a167429 */ /* 0x000fd60000000000 */
.L_x_2577:
[----:B------:R-:W-:Y:S05]  /*53570*/  BSYNC.RECONVERGENT B0 ;  /* 0x0000000000007941 */ /* 0x000fea0003800200 */
.L_x_2576:
        /* <DEDUP_REMOVED lines=9> */
.L_x_2579:
        /* <DEDUP_REMOVED lines=15> */
.L_x_2582:
[----:B------:R-:W-:-:S11]  /*53700*/  DADD R4, R24, 2 ;  /* 0x4000000018047429 */ /* 0x000fd60000000000 */
.L_x_2581:
[----:B------:R-:W-:Y:S05]  /*53710*/  BSYNC.RECONVERGENT B0 ;  /* 0x0000000000007941 */ /* 0x000fea0003800200 */
.L_x_2580:
        /* <DEDUP_REMOVED lines=20> */
.L_x_2583:
        /* <DEDUP_REMOVED lines=15> */
.L_x_2586:
[----:B------:R-:W-:-:S11]  /*53950*/  DADD R4, R22, 2 ;  /* 0x4000000016047429 */ /* 0x000fd60000000000 */
.L_x_2585:
[----:B------:R-:W-:Y:S05]  /*53960*/  BSYNC.RECONVERGENT B0 ;  /* 0x0000000000007941 */ /* 0x000fea0003800200 */
.L_x_2584:
        /* <DEDUP_REMOVED lines=16> */
.L_x_2588:
[----:B------:R-:W-:-:S07]  /*53a70*/  CS2R R4, SRZ ;  /* 0x0000000000047805 */ /* 0x000fce000001ff00 */
.L_x_2589:
[----:B------:R-:W-:Y:S05]  /*53a80*/  BSYNC.RECONVERGENT B0 ;  /* 0x0000000000007941 */ /* 0x000fea0003800200 */
.L_x_2587:
        /* <DEDUP_REMOVED lines=12> */
.L_x_2592:
[----:B------:R-:W-:-:S11]  /*53b50*/  DADD R4, R40, 1.5 ;  /* 0x3ff8000028047429 */ /* 0x000fd60000000000 */
.L_x_2591:
[----:B------:R-:W-:Y:S05]  /*53b60*/  BSYNC.RECONVERGENT B0 ;  /* 0x0000000000007941 */ /* 0x000fea0003800200 */
.L_x_2590:
        /* <DEDUP_REMOVED lines=27> */
.L_x_2594:
[----:B------:R-:W-:Y:S05]  /*53d20*/  BSYNC.RECONVERGENT B1 ;  /* 0x0000000000017941 */ /* 0x000fea0003800200 */
.L_x_2593:
        /* <DEDUP_REMOVED lines=25> */
.L_x_2596:
[----:B------:R-:W-:Y:S05]  /*53ec0*/  BSYNC.RECONVERGENT B1 ;  /* 0x0000000000017941 */ /* 0x000fea0003800200 */
.L_x_2595:
        /* <DEDUP_REMOVED lines=24> */
.L_x_2598:
[----:B------:R-:W-:Y:S05]  /*54050*/  BSYNC.RECONVERGENT B1 ;  /* 0x0000000000017941 */ /* 0x000fea0003800200 */
.L_x_2597:
[----:B------:R-:W-:-:S11]  /*54060*/  DADD R14, R14, -R6 ;  /* 0x000000000e0e7229 */ /* 0x000fd60000000806 */
.L_x_2574:
        /* <DEDUP_REMOVED lines=14> */
.L_x_2600:
        /* <DEDUP_REMOVED lines=15> */
.L_x_2603:
[----:B------:R-:W-:-:S11]  /*54240*/  DADD R22, R42, 2 ;  /* 0x400000002a167429 */ /* 0x000fd60000000000 */
.L_x_2602:
[----:B------:R-:W-:Y:S05]  /*54250*/  BSYNC.RECONVERGENT B0 ;  /* 0x0000000000007941 */ /* 0x000fea0003800200 */
.L_x_2601:
        /* <DEDUP_REMOVED lines=9> */
.L_x_2604:
        /* <DEDUP_REMOVED lines=15> */
.L_x_2607:
[----:B------:R-:W-:-:S11]  /*543e0*/  DADD R4, R24, 2 ;  /* 0x4000000018047429 */ /* 0x000fd60000000000 */
.L_x_2606:
[----:B------:R-:W-:Y:S05]  /*543f0*/  BSYNC.RECONVERGENT B0 ;  /* 0x0000000000007941 */ /* 0x000fea0003800200 */
.L_x_2605:
        /* <DEDUP_REMOVED lines=20> */
.L_x_2608:
        /* <DEDUP_REMOVED lines=15> */
.L_x_2611:
[----:B------:R-:W-:-:S11]  /*54630*/  DADD R4, R22, 2 ;  /* 0x4000000016047429 */ /* 0x000fd60000000000 */
.L_x_2610:
[----:B------:R-:W-:Y:S05]  /*54640*/  BSYNC.RECONVERGENT B0 ;  /* 0x0000000000007941 */ /* 0x000fea0003800200 */
.L_x_2609:
        /* <DEDUP_REMOVED lines=16> */
.L_x_2613:
[----:B------:R-:W-:-:S07]  /*54750*/  CS2R R4, SRZ ;  /* 0x0000000000047805 */ /* 0x000fce000001ff00 */
.L_x_2614:
[----:B------:R-:W-:Y:S05]  /*54760*/  BSYNC.RECONVERGENT B0 ;  /* 0x0000000000007941 */ /* 0x000fea0003800200 */
.L_x_2612:
        /* <DEDUP_REMOVED lines=12> */
.L_x_2617:
[----:B------:R-:W-:-:S11]  /*54830*/  DADD R4, R40, 1.5 ;  /* 0x3ff8000028047429 */ /* 0x000fd60000000000 */
.L_x_2616:
[----:B------:R-:W-:Y:S05]  /*54840*/  BSYNC.RECONVERGENT B0 ;  /* 0x0000000000007941 */ /* 0x000fea0003800200 */
.L_x_2615:
        /* <DEDUP_REMOVED lines=27> */
.L_x_2619:
[----:B------:R-:W-:Y:S05]  /*54a00*/  BSYNC.RECONVERGENT B1 ;  /* 0x0000000000017941 */ /* 0x000fea0003800200 */
.L_x_2618:
        /* <DEDUP_REMOVED lines=25> */
.L_x_2621:
[----:B------:R-:W-:Y:S05]  /*54ba0*/  BSYNC.RECONVERGENT B1 ;  /* 0x0000000000017941 */ /* 0x000fea0003800200 */
.L_x_2620:
        /* <DEDUP_REMOVED lines=24> */
.L_x_2623:
[----:B------:R-:W-:Y:S05]  /*54d30*/  BSYNC.RECONVERGENT B1 ;  /* 0x0000000000017941 */ /* 0x000fea0003800200 */
.L_x_2622:
[----:B------:R-:W-:-:S11]  /*54d40*/  DADD R14, R14, -R6 ;  /* 0x000000000e0e7229 */ /* 0x000fd60000000806 */
.L_x_2599:
        /* <DEDUP_REMOVED lines=14> */
.L_x_2625:
        /* <DEDUP_REMOVED lines=15> */
.L_x_2628:
[----:B------:R-:W-:-:S11]  /*54f20*/  DADD R22, R42, 2 ;  /* 0x400000002a167429 */ /* 0x000fd60000000000 */
.L_x_2627:
[----:B------:R-:W-:Y:S05]  /*54f30*/  BSYNC.RECONVERGENT B0 ;  /* 0x0000000000007941 */ /* 0x000fea0003800200 */
.L_x_2626:
        /* <DEDUP_REMOVED lines=9> */
.L_x_2629:
        /* <DEDUP_REMOVED lines=15> */
.L_x_2632:
[----:B------:R-:W-:-:S11]  /*550c0*/  DADD R4, R24, 2 ;  /* 0x4000000018047429 */ /* 0x000fd60000000000 */
.L_x_2631:
[----:B------:R-:W-:Y:S05]  /*550d0*/  BSYNC.RECONVERGENT B0 ;  /* 0x0000000000007941 */ /* 0x000fea0003800200 */
.L_x_2630:
        /* <DEDUP_REMOVED lines=20> */
.L_x_2633:
        /* <DEDUP_REMOVED lines=15> */
.L_x_2636:
[----:B------:R-:W-:-:S11]  /*55310*/  DADD R4, R22, 2 ;  /* 0x4000000016047429 */ /* 0x000fd60000000000 */
.L_x_2635:
[----:B------:R-:W-:Y:S05]  /*55320*/  BSYNC.RECONVERGENT B0 ;  /* 0x0000000000007941 */ /* 0x000fea0003800200 */
.L_x_2634:
        /* <DEDUP_REMOVED lines=16> */
.L_x_2638:
[----:B------:R-:W-:-:S07]  /*55430*/  CS2R R4, SRZ ;  /* 0x0000000000047805 */ /* 0x000fce000001ff00 */
.L_x_2639:
[----:B------:R-:W-:Y:S05]  /*55440*/  BSYNC.RECONVERGENT B0 ;  /* 0x0000000000007941 */ /* 0x000fea0003800200 */
.L_x_2637:
        /* <DEDUP_REMOVED lines=12> */
.L_x_2642:
[----:B------:R-:W-:-:S11]  /*55510*/  DADD R4, R40, 1.5 ;  /* 0x3ff8000028047429 */ /* 0x000fd60000000000 */
.L_x_2641:
[----:B------:R-:W-:Y:S05]  /*55520*/  BSYNC.RECONVERGENT B0 ;  /* 0x0000000000007941 */ /* 0x000fea0003800200 */
.L_x_2640:
        /* <DEDUP_REMOVED lines=27> */
.L_x_2644:
[----:B------:R-:W-:Y:S05]  /*556e0*/  BSYNC.RECONVERGENT B1 ;  /* 0x0000000000017941 */ /* 0x000fea0003800200 */
.L_x_2643:
        /* <DEDUP_REMOVED lines=25> */
.L_x_2646:
[----:B------:R-:W-:Y:S05]  /*55880*/  BSYNC.RECONVERGENT B1 ;  /* 0x0000000000017941 */ /* 0x000fea0003800200 */
.L_x_2645:
        /* <DEDUP_REMOVED lines=24> */
.L_x_2648:
[----:B------:R-:W-:Y:S05]  /*55a10*/  BSYNC.RECONVERGENT B1 ;  /* 0x0000000000017941 */ /* 0x000fea0003800200 */
.L_x_2647:
[----:B------:R-:W-:-:S11]  /*55a20*/  DADD R14, R14, -R6 ;  /* 0x000000000e0e7229 */ /* 0x000fd60000000806 */
.L_x_2624:
        /* <DEDUP_REMOVED lines=14> */
.L_x_2650:
        /* <DEDUP_REMOVED lines=15> */
.L_x_2653:
[----:B------:R-:W-:-:S11]  /*55c00*/  DADD R22, R42, 2 ;  /* 0x400000002a167429 */ /* 0x000fd60000000000 */
.L_x_2652:
[----:B------:R-:W-:Y:S05]  /*55c10*/  BSYNC.RECONVERGENT B0 ;  /* 0x0000000000007941 */ /* 0x000fea0003800200 */
.L_x_2651:
        /* <DEDUP_REMOVED lines=9> */
.L_x_2654:
        /* <DEDUP_REMOVED lines=15> */
.L_x_2657:
[----:B------:R-:W-:-:S11]  /*55da0*/  DADD R4, R24, 2 ;  /* 0x4000000018047429 */ /* 0x000fd60000000000 */
.L_x_2656:
[----:B------:R-:W-:Y:S05]  /*55db0*/  BSYNC.RECONVERGENT B0 ;  /* 0x0000000000007941 */ /* 0x000fea0003800200 */
.L_x_2655:
        /* <DEDUP_REMOVED lines=20> */
.L_x_2658:
        /* <DEDUP_REMOVED lines=15> */
.L_x_2661:
[----:B------:R-:W-:-:S11]  /*55ff0*/  DADD R4, R22, 2 ;  /* 0x4000000016047429 */ /* 0x000fd60000000000 */
.L_x_2660:
[----:B------:R-:W-:Y:S05]  /*56000*/  BSYNC.RECONVERGENT B0 ;  /* 0x0000000000007941 */ /* 0x000fea0003800200 */
.L_x_2659:
        /* <DEDUP_REMOVED lines=16> */
.L_x_2663:
[----:B------:R-:W-:-:S07]  /*56110*/  CS2R R4, SRZ ;  /* 0x0000000000047805 */ /* 0x000fce000001ff00 */
.L_x_2664:
[----:B------:R-:W-:Y:S05]  /*56120*/  BSYNC.RECONVERGENT B0 ;  /* 0x0000000000007941 */ /* 0x000fea0003800200 */
.L_x_2662:
        /* <DEDUP_REMOVED lines=12> */
.L_x_2667:
[----:B------:R-:W-:-:S11]  /*561f0*/  DADD R4, R40, 1.5 ;  /* 0x3ff8000028047429 */ /* 0x000fd60000000000 */
.L_x_2666:
[----:B------:R-:W-:Y:S05]  /*56200*/  BSYNC.RECONVERGENT B0 ;  /* 0x0000000000007941 */ /* 0x000fea0003800200 */
.L_x_2665:
        /* <DEDUP_REMOVED lines=27> */
.L_x_2669:
[----:B------:R-:W-:Y:S05]  /*563c0*/  BSYNC.RECONVERGENT B1 ;  /* 0x0000000000017941 */ /* 0x000fea0003800200 */
.L_x_2668:
        /* <DEDUP_REMOVED lines=25> */
.L_x_2671:
[----:B------:R-:W-:Y:S05]  /*56560*/  BSYNC.RECONVERGENT B1 ;  /* 0x0000000000017941 */ /* 0x000fea0003800200 */
.L_x_2670:
        /* <DEDUP_REMOVED lines=24> */
.L_x_2673:
[----:B------:R-:W-:Y:S05]  /*566f0*/  BSYNC.RECONVERGENT B1 ;  /* 0x0000000000017941 */ /* 0x000fea0003800200 */
.L_x_2672:
[----:B------:R-:W-:-:S11]  /*56700*/  DADD R14, R14, -R6 ;  /* 0x000000000e0e7229 */ /* 0x000fd60000000806 */
.L_x_2649:
        /* <DEDUP_REMOVED lines=14> */
.L_x_2675:
        /* <DEDUP_REMOVED lines=15> */
.L_x_2678:
[----:B------:R-:W-:-:S11]  /*568e0*/  DADD R22, R42, 2 ;  /* 0x400000002a167429 */ /* 0x000fd60000000000 */
.L_x_2677:
[----:B------:R-:W-:Y:S05]  /*568f0*/  BSYNC.RECONVERGENT B0 ;  /* 0x0000000000007941 */ /* 0x000fea0003800200 */
.L_x_2676:
        /* <DEDUP_REMOVED lines=9> */
.L_x_2679:
        /* <DEDUP_REMOVED lines=15> */
.L_x_2682:
[----:B------:R-:W-:-:S11]  /*56a80*/  DADD R4, R24, 2 ;  /* 0x4000000018047429 */ /* 0x000fd60000000000 */
.L_x_2681:
[----:B------:R-:W-:Y:S05]  /*56a90*/  BSYNC.RECONVERGENT B0 ;  /* 0x0000000000007941 */ /* 0x000fea0003800200 */
.L_x_2680:
        /* <DEDUP_REMOVED lines=20> */
.L_x_2683:
        /* <DEDUP_REMOVED lines=15> */
.L_x_2686:
[----:B------:R-:W-:-:S11]  /*56cd0*/  DADD R4, R22, 2 ;  /* 0x4000000016047429 */ /* 0x000fd60000000000 */
.L_x_2685:
[----:B------:R-:W-:Y:S05]  /*56ce0*/  BSYNC.RECONVERGENT B0 ;  /* 0x0000000000007941 */ /* 0x000fea0003800200 */
.L_x_2684:
        /* <DEDUP_REMOVED lines=16> */
.L_x_2688:
[----:B------:R-:W-:-:S07]  /*56df0*/  CS2R R4, SRZ ;  /* 0x0000000000047805 */ /* 0x000fce000001ff00 */
.L_x_2689:
[----:B------:R-:W-:Y:S05]  /*56e00*/  BSYNC.RECONVERGENT B0 ;  /* 0x0000000000007941 */ /* 0x000fea0003800200 */
.L_x_2687:
        /* <DEDUP_REMOVED lines=12> */
.L_x_2692:
[----:B------:R-:W-:-:S11]  /*56ed0*/  DADD R4, R40, 1.5 ;  /* 0x3ff8000028047429 */ /* 0x000fd60000000000 */
.L_x_2691:
[----:B------:R-:W-:Y:S05]  /*56ee0*/  BSYNC.RECONVERGENT B0 ;  /* 0x0000000000007941 */ /* 0x000fea0003800200 */
.L_x_2690:
        /* <DEDUP_REMOVED lines=27> */
.L_x_2694:
[----:B------:R-:W-:Y:S05]  /*570a0*/  BSYNC.RECONVERGENT B1 ;  /* 0x0000000000017941 */ /* 0x000fea0003800200 */
.L_x_2693:
        /* <DEDUP_REMOVED lines=25> */
.L_x_2696:
[----:B------:R-:W-:Y:S05]  /*57240*/  BSYNC.RECONVERGENT B1 ;  /* 0x0000000000017941 */ /* 0x000fea0003800200 */
.L_x_2695:
        /* <DEDUP_REMOVED lines=24> */
.L_x_2698:
[----:B------:R-:W-:Y:S05]  /*573d0*/  BSYNC.RECONVERGENT B1 ;  /* 0x0000000000017941 */ /* 0x000fea0003800200 */
.L_x_2697:
[----:B------:R-:W-:-:S11]  /*573e0*/  DADD R14, R14, -R6 ;  /* 0x000000000e0e7229 */ /* 0x000fd60000000806 */
.L_x_2674:
        /* <DEDUP_REMOVED lines=14> */
.L_x_2700:
        /* <DEDUP_REMOVED lines=15> */
.L_x_2703:
[----:B------:R-:W-:-:S11]  /*575c0*/  DADD R22, R42, 2 ;  /* 0x400000002a167429 */ /* 0x000fd60000000000 */
.L_x_2702:
[----:B------:R-:W-:Y:S05]  /*575d0*/  BSYNC.RECONVERGENT B0 ;  /* 0x0000000000007941 */ /* 0x000fea0003800200 */
.L_x_2701:
        /* <DEDUP_REMOVED lines=9> */
.L_x_2704:
        /* <DEDUP_REMOVED lines=15> */
.L_x_2707:
[----:B------:R-:W-:-:S11]  /*57760*/  DADD R4, R24, 2 ;  /* 0x4000000018047429 */ /* 0x000fd60000000000 */
.L_x_2706:
[----:B------:R-:W-:Y:S05]  /*57770*/  BSYNC.RECONVERGENT B0 ;  /* 0x0000000000007941 */ /* 0x000fea0003800200 */
.L_x_2705:
        /* <DEDUP_REMOVED lines=20> */
.L_x_2708:
        /* <DEDUP_REMOVED lines=15> */
.L_x_2711:
[----:B------:R-:W-:-:S11]  /*579b0*/  DADD R4, R22, 2 ;  /* 0x4000000016047429 */ /* 0x000fd60000000000 */
.L_x_2710:
[----:B------:R-:W-:Y:S05]  /*579c0*/  BSYNC.RECONVERGENT B0 ;  /* 0x0000000000007941 */ /* 0x000fea0003800200 */
.L_x_2709:
        /* <DEDUP_REMOVED lines=16> */
.L_x_2713:
[----:B------:R-:W-:-:S07]  /*57ad0*/  CS2R R4, SRZ ;  /* 0x0000000000047805 */ /* 0x000fce000001ff00 */
.L_x_2714:
[----:B------:R-:W-:Y:S05]  /*57ae0*/  BSYNC.RECONVERGENT B0 ;  /* 0x0000000000007941 */ /* 0x000fea0003800200 */
.L_x_2712:
        /* <DEDUP_REMOVED lines=12> */
.L_x_2717:
[----:B------:R-:W-:-:S11]  /*57bb0*/  DADD R4, R40, 1.5 ;  /* 0x3ff8000028047429 */ /* 0x000fd60000000000 */
.L_x_2716:
[----:B------:R-:W-:Y:S05]  /*57bc0*/  BSYNC.RECONVERGENT B0 ;  /* 0x0000000000007941 */ /* 0x000fea0003800200 */
.L_x_2715:
        /* <DEDUP_REMOVED lines=27> */
.L_x_2719:
[----:B------:R-:W-:Y:S05]  /*57d80*/  BSYNC.RECONVERGENT B1 ;  /* 0x0000000000017941 */ /* 0x000fea0003800200 */
.L_x_2718:
        /* <DEDUP_REMOVED lines=25> */
.L_x_2721:
[----:B------:R-:W-:Y:S05]  /*57f20*/  BSYNC.RECONVERGENT B1 ;  /* 0x0000000000017941 */ /* 0x000fea0003800200 */
.L_x_2720:
        /* <DEDUP_REMOVED lines=24> */
.L_x_2723:
[----:B------:R-:W-:Y:S05]  /*580b0*/  BSYNC.RECONVERGENT B1 ;  /* 0x0000000000017941 */ /* 0x000fea0003800200 */
.L_x_2722:
[----:B------:R-:W-:-:S11]  /*580c0*/  DADD R14, R14, -R6 ;  /* 0x000000000e0e7229 */ /* 0x000fd60000000806 */
.L_x_2699:
        /* <DEDUP_REMOVED lines=14> */
.L_x_2725:
        /* <DEDUP_REMOVED lines=15> */
.L_x_2728:
[----:B------:R-:W-:-:S11]  /*582a0*/  DADD R22, R42, 2 ;  /* 0x400000002a167429 */ /* 0x000fd60000000000 */
.L_x_2727:
[----:B------:R-:W-:Y:S05]  /*582b0*/  BSYNC.RECONVERGENT B0 ;  /* 0x0000000000007941 */ /* 0x000fea0003800200 */
.L_x_2726:
        /* <DEDUP_REMOVED lines=9> */
.L_x_2729:
        /* <DEDUP_REMOVED lines=15> */
.L_x_2732:
[----:B------:R-:W-:-:S11]  /*58440*/  DADD R4, R24, 2 ;  /* 0x4000000018047429 */ /* 0x000fd60000000000 */
.L_x_2731:
[----:B------:R-:W-:Y:S05]  /*58450*/  BSYNC.RECONVERGENT B0 ;  /* 0x0000000000007941 */ /* 0x000fea0003800200 */
.L_x_2730:
        /* <DEDUP_REMOVED lines=20> */
.L_x_2733:
        /* <DEDUP_REMOVED lines=15> */
.L_x_2736:
[----:B------:R-:W-:-:S11]  /*58690*/  DADD R4, R22, 2 ;  /* 0x4000000016047429 */ /* 0x000fd60000000000 */
.L_x_2735:
[----:B------:R-:W-:Y:S05]  /*586a0*/  BSYNC.RECONVERGENT B0 ;  /* 0x0000000000007941 */ /* 0x000fea0003800200 */
.L_x_2734:
        /* <DEDUP_REMOVED lines=16> */
.L_x_2738:
[----:B------:R-:W-:-:S07]  /*587b0*/  CS2R R4, SRZ ;  /* 0x0000000000047805 */ /* 0x000fce000001ff00 */
.L_x_2739:
[----:B------:R-:W-:Y:S05]  /*587c0*/  BSYNC.RECONVERGENT B0 ;  /* 0x0000000000007941 */ /* 0x000fea0003800200 */
.L_x_2737:
        /* <DEDUP_REMOVED lines=12> */
.L_x_2742:
[----:B------:R-:W-:-:S11]  /*58890*/  DADD R4, R40, 1.5 ;  /* 0x3ff8000028047429 */ /* 0x000fd60000000000 */
.L_x_2741:
[----:B------:R-:W-:Y:S05]  /*588a0*/  BSYNC.RECONVERGENT B0 ;  /* 0x0000000000007941 */ /* 0x000fea0003800200 */
.L_x_2740:
        /* <DEDUP_REMOVED lines=27> */
.L_x_2744:
[----:B------:R-:W-:Y:S05]  /*58a60*/  BSYNC.RECONVERGENT B1 ;  /* 0x0000000000017941 */ /* 0x000fea0003800200 */
.L_x_2743:
        /* <DEDUP_REMOVED lines=25> */
.L_x_2746:
[----:B------:R-:W-:Y:S05]  /*58c00*/  BSYNC.RECONVERGENT B1 ;  /* 0x0000000000017941 */ /* 0x000fea0003800200 */
.L_x_2745:
        /* <DEDUP_REMOVED lines=24> */
.L_x_2748:
[----:B------:R-:W-:Y:S05]  /*58d90*/  BSYNC.RECONVERGENT B1 ;  /* 0x0000000000017941 */ /* 0x000fea0003800200 */
.L_x_2747:
[----:B------:R-:W-:-:S11]  /*58da0*/  DADD R14, R14, -R6 ;  /* 0x000000000e0e7229 */ /* 0x000fd60000000806 */
.L_x_2724:
        /* <DEDUP_REMOVED lines=14> */
.L_x_2750:
        /* <DEDUP_REMOVED lines=15> */
.L_x_2753:
[----:B------:R-:W-:-:S11]  /*58f80*/  DADD R22, R42, 2 ;  /* 0x400000002a167429 */ /* 0x000fd60000000000 */
.L_x_2752:
[----:B------:R-:W-:Y:S05]  /*58f90*/  BSYNC.RECONVERGENT B0 ;  /* 0x0000000000007941 */ /* 0x000fea0003800200 */
.L_x_2751:
        /* <DEDUP_REMOVED lines=9> */
.L_x_2754:
        /* <DEDUP_REMOVED lines=15> */
.L_x_2757:
[----:B------:R-:W-:-:S11]  /*59120*/  DADD R4, R24, 2 ;  /* 0x4000000018047429 */ /* 0x000fd60000000000 */
.L_x_2756:
[----:B------:R-:W-:Y:S05]  /*59130*/  BSYNC.RECONVERGENT B0 ;  /* 0x0000000000007941 */ /* 0x000fea0003800200 */
.L_x_2755:
        /* <DEDUP_REMOVED lines=20> */
.L_x_2758:
        /* <DEDUP_REMOVED lines=15> */
.L_x_2761:
[----:B------:R-:W-:-:S11]  /*59370*/  DADD R4, R22, 2 ;  /* 0x4000000016047429 */ /* 0x000fd60000000000 */
.L_x_2760:
[----:B------:R-:W-:Y:S05]  /*59380*/  BSYNC.RECONVERGENT B0 ;  /* 0x0000000000007941 */ /* 0x000fea0003800200 */
.L_x_2759:
        /* <DEDUP_REMOVED lines=16> */
.L_x_2763:
[----:B------:R-:W-:-:S07]  /*59490*/  CS2R R4, SRZ ;  /* 0x0000000000047805 */ /* 0x000fce000001ff00 */
.L_x_2764:
[----:B------:R-:W-:Y:S05]  /*594a0*/  BSYNC.RECONVERGENT B0 ;  /* 0x0000000000007941 */ /* 0x000fea0003800200 */
.L_x_2762:
        /* <DEDUP_REMOVED lines=12> */
.L_x_2767:
[----:B------:R-:W-:-:S11]  /*59570*/  DADD R4, R40, 1.5 ;  /* 0x3ff8000028047429 */ /* 0x000fd60000000000 */
.L_x_2766:
[----:B------:R-:W-:Y:S05]  /*59580*/  BSYNC.RECONVERGENT B0 ;  /* 0x0000000000007941 */ /* 0x000fea0003800200 */
.L_x_2765:
        /* <DEDUP_REMOVED lines=27> */
.L_x_2769:
[----:B------:R-:W-:Y:S05]  /*59740*/  BSYNC.RECONVERGENT B1 ;  /* 0x0000000000017941 */ /* 0x000fea0003800200 */
.L_x_2768:
        /* <DEDUP_REMOVED lines=25> */
.L_x_2771:
[----:B------:R-:W-:Y:S05]  /*598e0*/  BSYNC.RECONVERGENT B1 ;  /* 0x0000000000017941 */ /* 0x000fea0003800200 */
.L_x_2770:
        /* <DEDUP_REMOVED lines=24> */
.L_x_2773:
[----:B------:R-:W-:Y:S05]  /*59a70*/  BSYNC.RECONVERGENT B1 ;  /* 0x0000000000017941 */ /* 0x000fea0003800200 */
.L_x_2772:
[----:B------:R-:W-:-:S11]  /*59a80*/  DADD R14, R14, -R6 ;  /* 0x000000000e0e7229 */ /* 0x000fd60000000806 */
.L_x_2749:
        /* <DEDUP_REMOVED lines=14> */
.L_x_2775:
        /* <DEDUP_REMOVED lines=15> */
.L_x_2778:
[----:B------:R-:W-:-:S11]  /*59c60*/  DADD R22, R42, 2 ;  /* 0x400000002a167429 */ /* 0x000fd60000000000 */
.L_x_2777:
[----:B------:R-:W-:Y:S05]  /*59c70*/  BSYNC.RECONVERGENT B0 ;  /* 0x0000000000007941 */ /* 0x000fea0003800200 */
.L_x_2776:
        /* <DEDUP_REMOVED lines=9> */
.L_x_2779:
        /* <DEDUP_REMOVED lines=15> */
.L_x_2782:
[----:B------:R-:W-:-:S11]  /*59e00*/  DADD R4, R24, 2 ;  /* 0x4000000018047429 */ /* 0x000fd60000000000 */
.L_x_2781:
[----:B------:R-:W-:Y:S05]  /*59e10*/  BSYNC.RECONVERGENT B0 ;  /* 0x0000000000007941 */ /* 0x000fea0003800200 */
.L_x_2780:
        /* <DEDUP_REMOVED lines=20> */
.L_x_2783:
        /* <DEDUP_REMOVED lines=15> */
.L_x_2786:
[----:B------:R-:W-:-:S11]  /*5a050*/  DADD R4, R22, 2 ;  /* 0x4000000016047429 */ /* 0x000fd60000000000 */
.L_x_2785:
[----:B------:R-:W-:Y:S05]  /*5a060*/  BSYNC.RECONVERGENT B0 ;  /* 0x0000000000007941 */ /* 0x000fea0003800200 */
.L_x_2784:
        /* <DEDUP_REMOVED lines=16> */
.L_x_2788:
[----:B------:R-:W-:-:S07]  /*5a170*/  CS2R R4, SRZ ;  /* 0x0000000000047805 */ /* 0x000fce000001ff00 */
.L_x_2789:
[----:B------:R-:W-:Y:S05]  /*5a180*/  BSYNC.RECONVERGENT B0 ;  /* 0x0000000000007941 */ /* 0x000fea0003800200 */
.L_x_2787:
        /* <DEDUP_REMOVED lines=12> */
.L_x_2792:
[----:B------:R-:W-:-:S11]  /*5a250*/  DADD R4, R40, 1.5 ;  /* 0x3ff8000028047429 */ /* 0x000fd60000000000 */
.L_x_2791:
[----:B------:R-:W-:Y:S05]  /*5a260*/  BSYNC.RECONVERGENT B0 ;  /* 0x0000000000007941 */ /* 0x000fea0003800200 */
.L_x_2790:
        /* <DEDUP_REMOVED lines=27> */
.L_x_2794:
[----:B------:R-:W-:Y:S05]  /*5a420*/  BSYNC.RECONVERGENT B1 ;  /* 0x0000000000017941 */ /* 0x000fea0003800200 */
.L_x_2793:
        /* <DEDUP_REMOVED lines=25> */
.L_x_2796:
[----:B------:R-:W-:Y:S05]  /*5a5c0*/  BSYNC.RECONVERGENT B1 ;  /* 0x0000000000017941 */ /* 0x000fea0003800200 */
.L_x_2795:
        /* <DEDUP_REMOVED lines=24> */
.L_x_2798:
[----:B------:R-:W-:Y:S05]  /*5a750*/  BSYNC.RECONVERGENT B1 ;  /* 0x0000000000017941 */ /* 0x000fea0003800200 */
.L_x_2797:
[----:B------:R-:W-:-:S11]  /*5a760*/  DADD R14, R14, -R6 ;  /* 0x000000000e0e7229 */ /* 0x000fd60000000806 */
.L_x_2774:
        /* <DEDUP_REMOVED lines=14> */
.L_x_2800:
        /* <DEDUP_REMOVED lines=15> */
.L_x_2803:
[----:B------:R-:W-:-:S11]  /*5a940*/  DADD R22, R42, 2 ;  /* 0x400000002a167429 */ /* 0x000fd60000000000 */
.L_x_2802:
[----:B------:R-:W-:Y:S05]  /*5a950*/  BSYNC.RECONVERGENT B0 ;  /* 0x0000000000007941 */ /* 0x000fea0003800200 */
.L_x_2801:
        /* <DEDUP_REMOVED lines=9> */
.L_x_2804:
        /* <DEDUP_REMOVED lines=15> */
.L_x_2807:
[----:B------:R-:W-:-:S11]  /*5aae0*/  DADD R4, R24, 2 ;  /* 0x4000000018047429 */ /* 0x000fd60000000000 */
.L_x_2806:
[----:B------:R-:W-:Y:S05]  /*5aaf0*/  BSYNC.RECONVERGENT B0 ;  /* 0x0000000000007941 */ /* 0x000fea0003800200 */
.L_x_2805:
        /* <DEDUP_REMOVED lines=20> */
.L_x_2808:
        /* <DEDUP_REMOVED lines=15> */
.L_x_2811:
[----:B------:R-:W-:-:S11]  /*5ad30*/  DADD R4, R22, 2 ;  /* 0x4000000016047429 */ /* 0x000fd60000000000 */
.L_x_2810:
[----:B------:R-:W-:Y:S05]  /*5ad40*/  BSYNC.RECONVERGENT B0 ;  /* 0x0000000000007941 */ /* 0x000fea0003800200 */
.L_x_2809:
        /* <DEDUP_REMOVED lines=16> */
.L_x_2813:
[----:B------:R-:W-:-:S07]  /*5ae50*/  CS2R R4, SRZ ;  /* 0x0000000000047805 */ /* 0x000fce000001ff00 */
.L_x_2814:
[----:B------:R-:W-:Y:S05]  /*5ae60*/  BSYNC.RECONVERGENT B0 ;  /* 0x0000000000007941 */ /* 0x000fea0003800200 */
.L_x_2812:
        /* <DEDUP_REMOVED lines=12> */
.L_x_2817:
[----:B------:R-:W-:-:S11]  /*5af30*/  DADD R4, R40, 1.5 ;  /* 0x3ff8000028047429 */ /* 0x000fd60000000000 */
.L_x_2816:
[----:B------:R-:W-:Y:S05]  /*5af40*/  BSYNC.RECONVERGENT B0 ;  /* 0x0000000000007941 */ /* 0x000fea0003800200 */
.L_x_2815:
        /* <DEDUP_REMOVED lines=27> */
.L_x_2819:
[----:B------:R-:W-:Y:S05]  /*5b100*/  BSYNC.RECONVERGENT B1 ;  /* 0x0000000000017941 */ /* 0x000fea0003800200 */
.L_x_2818:
        /* <DEDUP_REMOVED lines=25> */
.L_x_2821:
[----:B------:R-:W-:Y:S05]  /*5b2a0*/  BSYNC.RECONVERGENT B1 ;  /* 0x0000000000017941 */ /* 0x000fea0003800200 */
.L_x_2820:
        /* <DEDUP_REMOVED lines=24> */
.L_x_2823:
[----:B------:R-:W-:Y:S05]  /*5b430*/  BSYNC.RECONVERGENT B1 ;  /* 0x0000000000017941 */ /* 0x000fea0003800200 */
.L_x_2822:
[----:B------:R-:W-:-:S11]  /*5b440*/  DADD R14, R14, -R6 ;  /* 0x000000000e0e7229 */ /* 0x000fd60000000806 */
.L_x_2799:
        /* <DEDUP_REMOVED lines=14> */
.L_x_2825:
        /* <DEDUP_REMOVED lines=15> */
.L_x_2828:
[----:B------:R-:W-:-:S11]  /*5b620*/  DADD R22, R42, 2 ;  /* 0x400000002a167429 */ /* 0x000fd60000000000 */
.L_x_2827:
[----:B------:R-:W-:Y:S05]  /*5b630*/  BSYNC.RECONVERGENT B0 ;  /* 0x0000000000007941 */ /* 0x000fea0003800200 */
.L_x_2826:
        /* <DEDUP_REMOVED lines=9> */
.L_x_2829:
        /* <DEDUP_REMOVED lines=15> */
.L_x_2832:
[----:B------:R-:W-:-:S11]  /*5b7c0*/  DADD R4, R24, 2 ;  /* 0x4000000018047429 */ /* 0x000fd60000000000 */
.L_x_2831:
[----:B------:R-:W-:Y:S05]  /*5b7d0*/  BSYNC.RECONVERGENT B0 ;  /* 0x0000000000007941 */ /* 0x000fea0003800200 */
.L_x_2830:
        /* <DEDUP_REMOVED lines=20> */
.L_x_2833:
        /* <DEDUP_REMOVED lines=15> */
.L_x_2836:
[----:B------:R-:W-:-:S11]  /*5ba10*/  DADD R4, R22, 2 ;  /* 0x4000000016047429 */ /* 0x000fd60000000000 */
.L_x_2835:
[----:B------:R-:W-:Y:S05]  /*5ba20*/  BSYNC.RECONVERGENT B0 ;  /* 0x0000000000007941 */ /* 0x000fea0003800200 */
.L_x_2834:
        /* <DEDUP_REMOVED lines=16> */
.L_x_2838:
[----:B------:R-:W-:-:S07]  /*5bb30*/  CS2R R4, SRZ ;  /* 0x0000000000047805 */ /* 0x000fce000001ff00 */
.L_x_2839:
[----:B------:R-:W-:Y:S05]  /*5bb40*/  BSYNC.RECONVERGENT B0 ;  /* 0x0000000000007941 */ /* 0x000fea0003800200 */
.L_x_2837:
        /* <DEDUP_REMOVED lines=12> */
.L_x_2842:
[----:B------:R-:W-:-:S11]  /*5bc10*/  DADD R4, R40, 1.5 ;  /* 0x3ff8000028047429 */ /* 0x000fd60000000000 */
.L_x_2841:
[----:B------:R-:W-:Y:S05]  /*5bc20*/  BSYNC.RECONVERGENT B0 ;  /* 0x0000000000007941 */ /* 0x000fea0003800200 */
.L_x_2840:
        /* <DEDUP_REMOVED lines=27> */
.L_x_2844:
[----:B------:R-:W-:Y:S05]  /*5bde0*/  BSYNC.RECONVERGENT B1 ;  /* 0x0000000000017941 */ /* 0x000fea0003800200 */
.L_x_2843:
        /* <DEDUP_REMOVED lines=25> */
.L_x_2846:
[----:B------:R-:W-:Y:S05]  /*5bf80*/  BSYNC.RECONVERGENT B1 ;  /* 0x0000000000017941 */ /* 0x000fea0003800200 */
.L_x_2845:
        /* <DEDUP_REMOVED lines=24> */
.L_x_2848:
[----:B------:R-:W-:Y:S05]  /*5c110*/  BSYNC.RECONVERGENT B1 ;  /* 0x0000000000017941 */ /* 0x000fea0003800200 */
.L_x_2847:
[----:B------:R-:W-:-:S11]  /*5c120*/  DADD R14, R14, -R6 ;  /* 0x000000000e0e7229 */ /* 0x000fd60000000806 */
.L_x_2824:
        /* <DEDUP_REMOVED lines=14> */
.L_x_2850:
        /* <DEDUP_REMOVED lines=15> */
.L_x_2853:
[----:B------:R-:W-:-:S11]  /*5c300*/  DADD R22, R42, 2 ;  /* 0x400000002a167429 */ /* 0x000fd60000000000 */
.L_x_2852:
[----:B------:R-:W-:Y:S05]  /*5c310*/  BSYNC.RECONVERGENT B0 ;  /* 0x0000000000007941 */ /* 0x000fea0003800200 */
.L_x_2851:
        /* <DEDUP_REMOVED lines=9> */
.L_x_2854:
        /* <DEDUP_REMOVED lines=15> */
.L_x_2857:
[----:B------:R-:W-:-:S11]  /*5c4a0*/  DADD R4, R24, 2 ;  /* 0x4000000018047429 */ /* 0x000fd60000000000 */
.L_x_2856:
[----:B------:R-:W-:Y:S05]  /*5c4b0*/  BSYNC.RECONVERGENT B0 ;  /* 0x0000000000007941 */ /* 0x000fea0003800200 */
.L_x_2855:
        /* <DEDUP_REMOVED lines=20> */
.L_x_2858:
        /* <DEDUP_REMOVED lines=15> */
.L_x_2861:
[----:B------:R-:W-:-:S11]  /*5c6f0*/  DADD R4, R22, 2 ;  /* 0x4000000016047429 */ /* 0x000fd60000000000 */
.L_x_2860:
[----:B------:R-:W-:Y:S05]  /*5c700*/  BSYNC.RECONVERGENT B0 ;  /* 0x0000000000007941 */ /* 0x000fea0003800200 */
.L_x_2859:
        /* <DEDUP_REMOVED lines=16> */
.L_x_2863:
[----:B------:R-:W-:-:S07]  /*5c810*/  CS2R R4, SRZ ;  /* 0x0000000000047805 */ /* 0x000fce000001ff00 */
.L_x_2864:
[----:B------:R-:W-:Y:S05]  /*5c820*/  BSYNC.RECONVERGENT B0 ;  /* 0x0000000000007941 */ /* 0x000fea0003800200 */
.L_x_2862:
        /* <DEDUP_REMOVED lines=12> */
.L_x_2867:
[----:B------:R-:W-:-:S11]  /*5c8f0*/  DADD R4, R40, 1.5 ;  /* 0x3ff8000028047429 */ /* 0x000fd60000000000 */
.L_x_2866:
[----:B------:R-:W-:Y:S05]  /*5c900*/  BSYNC.RECONVERGENT B0 ;  /* 0x0000000000007941 */ /* 0x000fea0003800200 */
.L_x_2865:
        /* <DEDUP_REMOVED lines=27> */
.L_x_2869:
[----:B------:R-:W-:Y:S05]  /*5cac0*/  BSYNC.RECONVERGENT B1 ;  /* 0x0000000000017941 */ /* 0x000fea0003800200 */
.L_x_2868:
        /* <DEDUP_REMOVED lines=25> */
.L_x_2871:
[----:B------:R-:W-:Y:S05]  /*5cc60*/  BSYNC.RECONVERGENT B1 ;  /* 0x0000000000017941 */ /* 0x000fea0003800200 */
.L_x_2870:
        /* <DEDUP_REMOVED lines=24> */
.L_x_2873:
[----:B------:R-:W-:Y:S05]  /*5cdf0*/  BSYNC.RECONVERGENT B1 ;  /* 0x0000000000017941 */ /* 0x000fea0003800200 */
.L_x_2872:
[----:B------:R-:W-:-:S11]  /*5ce00*/  DADD R14, R14, -R6 ;  /* 0x000000000e0e7229 */ /* 0x000fd60000000806 */
.L_x_2849:
        /* <DEDUP_REMOVED lines=14> */
.L_x_2875:
        /* <DEDUP_REMOVED lines=15> */
.L_x_2878:
[----:B------:R-:W-:-:S11]  /*5cfe0*/  DADD R22, R42, 2 ;  /* 0x400000002a167429 */ /* 0x000fd60000000000 */
.L_x_2877:
[----:B------:R-:W-:Y:S05]  /*5cff0*/  BSYNC.RECONVERGENT B0 ;  /* 0x0000000000007941 */ /* 0x000fea0003800200 */
.L_x_2876:
        /* <DEDUP_REMOVED lines=9> */
.L_x_2879:
        /* <DEDUP_REMOVED lines=15> */
.L_x_2882:
[----:B------:R-:W-:-:S11]  /*5d180*/  DADD R4, R24, 2 ;  /* 0x4000000018047429 */ /* 0x000fd60000000000 */
.L_x_2881:
[----:B------:R-:W-:Y:S05]  /*5d190*/  BSYNC.RECONVERGENT B0 ;  /* 0x0000000000007941 */ /* 0x000fea0003800200 */
.L_x_2880:
        /* <DEDUP_REMOVED lines=20> */
.L_x_2883:
        /* <DEDUP_REMOVED lines=15> */
.L_x_2886:
[----:B------:R-:W-:-:S11]  /*5d3d0*/  DADD R4, R22, 2 ;  /* 0x4000000016047429 */ /* 0x000fd60000000000 */
.L_x_2885:
[----:B------:R-:W-:Y:S05]  /*5d3e0*/  BSYNC.RECONVERGENT B0 ;  /* 0x0000000000007941 */ /* 0x000fea0003800200 */
.L_x_2884:
        /* <DEDUP_REMOVED lines=16> */
.L_x_2888:
[----:B------:R-:W-:-:S07]  /*5d4f0*/  CS2R R4, SRZ ;  /* 0x0000000000047805 */ /* 0x000fce000001ff00 */
.L_x_2889:
[----:B------:R-:W-:Y:S05]  /*5d500*/  BSYNC.RECONVERGENT B0 ;  /* 0x0000000000007941 */ /* 0x000fea0003800200 */
.L_x_2887:
        /* <DEDUP_REMOVED lines=12> */
.L_x_2892:
[----:B------:R-:W-:-:S11]  /*5d5d0*/  DADD R4, R40, 1.5 ;  /* 0x3ff8000028047429 */ /* 0x000fd60000000000 */
.L_x_2891:
[----:B------:R-:W-:Y:S05]  /*5d5e0*/  BSYNC.RECONVERGENT B0 ;  /* 0x0000000000007941 */ /* 0x000fea0003800200 */
.L_x_2890:
        /* <DEDUP_REMOVED lines=27> */
.L_x_2894:
[----:B------:R-:W-:Y:S05]  /*5d7a0*/  BSYNC.RECONVERGENT B1 ;  /* 0x0000000000017941 */ /* 0x000fea0003800200 */
.L_x_2893:
        /* <DEDUP_REMOVED lines=25> */
.L_x_2896:
[----:B------:R-:W-:Y:S05]  /*5d940*/  BSYNC.RECONVERGENT B1 ;  /* 0x0000000000017941 */ /* 0x000fea0003800200 */
.L_x_2895:
        /* <DEDUP_REMOVED lines=24> */
.L_x_2898:
[----:B------:R-:W-:Y:S05]  /*5dad0*/  BSYNC.RECONVERGENT B1 ;  /* 0x0000000000017941 */ /* 0x000fea0003800200 */
.L_x_2897:
[----:B------:R-:W-:-:S11]  /*5dae0*/  DADD R14, R14, -R6 ;  /* 0x000000000e0e7229 */ /* 0x000fd60000000806 */
.L_x_2874:
        /* <DEDUP_REMOVED lines=14> */
.L_x_2900:
        /* <DEDUP_REMOVED lines=15> */
.L_x_2903:
[----:B------:R-:W-:-:S11]  /*5dcc0*/  DADD R22, R42, 2 ;  /* 0x400000002a167429 */ /* 0x000fd60000000000 */
.L_x_2902:
[----:B------:R-:W-:Y:S05]  /*5dcd0*/  BSYNC.RECONVERGENT B0 ;  /* 0x0000000000007941 */ /* 0x000fea0003800200 */
.L_x_2901:
        /* <DEDUP_REMOVED lines=9> */
.L_x_2904:
        /* <DEDUP_REMOVED lines=15> */
.L_x_2907:
[----:B------:R-:W-:-:S11]  /*5de60*/  DADD R4, R24, 2 ;  /* 0x4000000018047429 */ /* 0x000fd60000000000 */
.L_x_2906:
[----:B------:R-:W-:Y:S05]  /*5de70*/  BSYNC.RECONVERGENT B0 ;  /* 0x0000000000007941 */ /* 0x000fea0003800200 */
.L_x_2905:
        /* <DEDUP_REMOVED lines=20> */
.L_x_2908:
        /* <DEDUP_REMOVED lines=15> */
.L_x_2911:
[----:B------:R-:W-:-:S11]  /*5e0b0*/  DADD R4, R22, 2 ;  /* 0x4000000016047429 */ /* 0x000fd60000000000 */
.L_x_2910:
[----:B------:R-:W-:Y:S05]  /*5e0c0*/  BSYNC.RECONVERGENT B0 ;  /* 0x0000000000007941 */ /* 0x000fea0003800200 */
.L_x_2909:
        /* <DEDUP_REMOVED lines=16> */
.L_x_2913:
[----:B------:R-:W-:-:S07]  /*5e1d0*/  CS2R R4, SRZ ;  /* 0x0000000000047805 */ /* 0x000fce000001ff00 */
.L_x_2914:
[----:B------:R-:W-:Y:S05]  /*5e1e0*/  BSYNC.RECONVERGENT B0 ;  /* 0x0000000000007941 */ /* 0x000fea0003800200 */
.L_x_2912:
        /* <DEDUP_REMOVED lines=12> */
.L_x_2917:
[----:B------:R-:W-:-:S11]  /*5e2b0*/  DADD R4, R40, 1.5 ;  /* 0x3ff8000028047429 */ /* 0x000fd60000000000 */
.L_x_2916:
[----:B------:R-:W-:Y:S05]  /*5e2c0*/  BSYNC.RECONVERGENT B0 ;  /* 0x0000000000007941 */ /* 0x000fea0003800200 */
.L_x_2915:
        /* <DEDUP_REMOVED lines=27> */
.L_x_2919:
[----:B------:R-:W-:Y:S05]  /*5e480*/  BSYNC.RECONVERGENT B1 ;  /* 0x0000000000017941 */ /* 0x000fea0003800200 */
.L_x_2918:
        /* <DEDUP_REMOVED lines=25> */
.L_x_2921:
[----:B------:R-:W-:Y:S05]  /*5e620*/  BSYNC.RECONVERGENT B1 ;  /* 0x0000000000017941 */ /* 0x000fea0003800200 */
.L_x_2920:
        /* <DEDUP_REMOVED lines=24> */
.L_x_2923:
[----:B------:R-:W-:Y:S05]  /*5e7b0*/  BSYNC.RECONVERGENT B1 ;  /* 0x0000000000017941 */ /* 0x000fea0003800200 */
.L_x_2922:
[----:B------:R-:W-:-:S11]  /*5e7c0*/  DADD R14, R14, -R6 ;  /* 0x000000000e0e7229 */ /* 0x000fd60000000806 */
.L_x_2899:
        /* <DEDUP_REMOVED lines=14> */
.L_x_2925:
        /* <DEDUP_REMOVED lines=15> */
.L_x_2928:
[----:B------:R-:W-:-:S11]  /*5e9a0*/  DADD R22, R42, 2 ;  /* 0x400000002a167429 */ /* 0x000fd60000000000 */
.L_x_2927:
[----:B------:R-:W-:Y:S05]  /*5e9b0*/  BSYNC.RECONVERGENT B0 ;  /* 0x0000000000007941 */ /* 0x000fea0003800200 */
.L_x_2926:
        /* <DEDUP_REMOVED lines=9> */
.L_x_2929:
        /* <DEDUP_REMOVED lines=15> */
.L_x_2932:
[----:B------:R-:W-:-:S11]  /*5eb40*/  DADD R4, R24, 2 ;  /* 0x4000000018047429 */ /* 0x000fd60000000000 */
.L_x_2931:
[----:B------:R-:W-:Y:S05]  /*5eb50*/  BSYNC.RECONVERGENT B0 ;  /* 0x0000000000007941 */ /* 0x000fea0003800200 */
.L_x_2930:
        /* <DEDUP_REMOVED lines=20> */
.L_x_2933:
        /* <DEDUP_REMOVED lines=15> */
.L_x_2936:
[----:B------:R-:W-:-:S11]  /*5ed90*/  DADD R4, R22, 2 ;  /* 0x4000000016047429 */ /* 0x000fd60000000000 */
.L_x_2935:
[----:B------:R-:W-:Y:S05]  /*5eda0*/  BSYNC.RECONVERGENT B0 ;  /* 0x0000000000007941 */ /* 0x000fea0003800200 */
.L_x_2934:
        /* <DEDUP_REMOVED lines=16> */
.L_x_2938:
[----:B------:R-:W-:-:S07]  /*5eeb0*/  CS2R R4, SRZ ;  /* 0x0000000000047805 */ /* 0x000fce000001ff00 */
.L_x_2939:
[----:B------:R-:W-:Y:S05]  /*5eec0*/  BSYNC.RECONVERGENT B0 ;  /* 0x0000000000007941 */ /* 0x000fea0003800200 */
.L_x_2937:
        /* <DEDUP_REMOVED lines=12> */
.L_x_2942:
[----:B------:R-:W-:-:S11]  /*5ef90*/  DADD R4, R40, 1.5 ;  /* 0x3ff8000028047429 */ /* 0x000fd60000000000 */
.L_x_2941:
[----:B------:R-:W-:Y:S05]  /*5efa0*/  BSYNC.RECONVERGENT B0 ;  /* 0x0000000000007941 */ /* 0x000fea0003800200 */
.L_x_2940:
        /* <DEDUP_REMOVED lines=27> */
.L_x_2944:
[----:B------:R-:W-:Y:S05]  /*5f160*/  BSYNC.RECONVERGENT B1 ;  /* 0x0000000000017941 */ /* 0x000fea0003800200 */
.L_x_2943:
        /* <DEDUP_REMOVED lines=25> */
.L_x_2946:
[----:B------:R-:W-:Y:S05]  /*5f300*/  BSYNC.RECONVERGENT B1 ;  /* 0x0000000000017941 */ /* 0x000fea0003800200 */
.L_x_2945:
        /* <DEDUP_REMOVED lines=24> */
.L_x_2948:
[----:B------:R-:W-:Y:S05]  /*5f490*/  BSYNC.RECONVERGENT B1 ;  /* 0x0000000000017941 */ /* 0x000fea0003800200 */
.L_x_2947:
[----:B------:R-:W-:-:S11]  /*5f4a0*/  DADD R14, R14, -R6 ;  /* 0x000000000e0e7229 */ /* 0x000fd60000000806 */
.L_x_2924:
        /* <DEDUP_REMOVED lines=14> */
.L_x_2950:
        /* <DEDUP_REMOVED lines=15> */
.L_x_2953:
[----:B------:R-:W-:-:S11]  /*5f680*/  DADD R22, R42, 2 ;  /* 0x400000002a167429 */ /* 0x000fd60000000000 */
.L_x_2952:
[----:B------:R-:W-:Y:S05]  /*5f690*/  BSYNC.RECONVERGENT B0 ;  /* 0x0000000000007941 */ /* 0x000fea0003800200 */
.L_x_2951:
        /* <DEDUP_REMOVED lines=9> */
.L_x_2954:
        /* <DEDUP_REMOVED lines=15> */
.L_x_2957:
[----:B------:R-:W-:-:S11]  /*5f820*/  DADD R4, R24, 2 ;  /* 0x4000000018047429 */ /* 0x000fd60000000000 */
.L_x_2956:
[----:B------:R-:W-:Y:S05]  /*5f830*/  BSYNC.RECONVERGENT B0 ;  /* 0x0000000000007941 */ /* 0x000fea0003800200 */
.L_x_2955:
        /* <DEDUP_REMOVED lines=20> */
.L_x_2958:
        /* <DEDUP_REMOVED lines=15> */
.L_x_2961:
[----:B------:R-:W-:-:S11]  /*5fa70*/  DADD R4, R22, 2 ;  /* 0x4000000016047429 */ /* 0x000fd60000000000 */
.L_x_2960:
[----:B------:R-:W-:Y:S05]  /*5fa80*/  BSYNC.RECONVERGENT B0 ;  /* 0x0000000000007941 */ /* 0x000fea0003800200 */
.L_x_2959:
        /* <DEDUP_REMOVED lines=16> */
.L_x_2963:
[----:B------:R-:W-:-:S07]  /*5fb90*/  CS2R R4, SRZ ;  /* 0x0000000000047805 */ /* 0x000fce000001ff00 */
.L_x_2964:
[----:B------:R-:W-:Y:S05]  /*5fba0*/  BSYNC.RECONVERGENT B0 ;  /* 0x0000000000007941 */ /* 0x000fea0003800200 */
.L_x_2962:
        /* <DEDUP_REMOVED lines=12> */
.L_x_2967:
[----:B------:R-:W-:-:S11]  /*5fc70*/  DADD R4, R40, 1.5 ;  /* 0x3ff8000028047429 */ /* 0x000fd60000000000 */
.L_x_2966:
[----:B------:R-:W-:Y:S05]  /*5fc80*/  BSYNC.RECONVERGENT B0 ;  /* 0x0000000000007941 */ /* 0x000fea0003800200 */
.L_x_2965:
        /* <DEDUP_REMOVED lines=27> */
.L_x_2969:
[----:B------:R-:W-:Y:S05]  /*5fe40*/  BSYNC.RECONVERGENT B1 ;  /* 0x0000000000017941 */ /* 0x000fea0003800200 */
.L_x_2968:
        /* <DEDUP_REMOVED lines=25> */
.L_x_2971:
[----:B------:R-:W-:Y:S05]  /*5ffe0*/  BSYNC.RECONVERGENT B1 ;  /* 0x0000000000017941 */ /* 0x000fea0003800200 */
.L_x_2970:
        /* <DEDUP_REMOVED lines=24> */
.L_x_2973:
[----:B------:R-:W-:Y:S05]  /*60170*/  BSYNC.RECONVERGENT B1 ;  /* 0x0000000000017941 */ /* 0x000fea0003800200 */
.L_x_2972:
[----:B------:R-:W-:-:S11]  /*60180*/  DADD R14, R14, -R6 ;  /* 0x000000000e0e7229 */ /* 0x000fd60000000806 */
.L_x_2949:
        /* <DEDUP_REMOVED lines=14> */
.L_x_2975:
        /* <DEDUP_REMOVED lines=15> */
.L_x_2978:
[----:B------:R-:W-:-:S11]  /*60360*/  DADD R22, R42, 2 ;  /* 0x400000002a167429 */ /* 0x000fd60000000000 */
.L_x_2977:
[----:B------:R-:W-:Y:S05]  /*60370*/  BSYNC.RECONVERGENT B0 ;  /* 0x0000000000007941 */ /* 0x000fea0003800200 */
.L_x_2976:
        /* <DEDUP_REMOVED lines=9> */
.L_x_2979:
        /* <DEDUP_REMOVED lines=15> */
.L_x_2982:
[----:B------:R-:W-:-:S11]  /*60500*/  DADD R4, R24, 2 ;  /* 0x4000000018047429 */ /* 0x000fd60000000000 */
.L_x_2981:
[----:B------:R-:W-:Y:S05]  /*60510*/  BSYNC.RECONVERGENT B0 ;  /* 0x0000000000007941 */ /* 0x000fea0003800200 */
.L_x_2980:
        /* <DEDUP_REMOVED lines=20> */
.L_x_2983:
        /* <DEDUP_REMOVED lines=15> */
.L_x_2986:
[----:B------:R-:W-:-:S11]  /*60750*/  DADD R4, R22, 2 ;  /* 0x4000000016047429 */ /* 0x000fd60000000000 */
.L_x_2985:
[----:B------:R-:W-:Y:S05]  /*60760*/  BSYNC.RECONVERGENT B0 ;  /* 0x0000000000007941 */ /* 0x000fea0003800200 */
.L_x_2984:
        /* <DEDUP_REMOVED lines=16> */
.L_x_2988:
[----:B------:R-:W-:-:S07]  /*60870*/  CS2R R4, SRZ ;  /* 0x0000000000047805 */ /* 0x000fce000001ff00 */
.L_x_2989:
[----:B------:R-:W-:Y:S05]  /*60880*/  BSYNC.RECONVERGENT B0 ;  /* 0x0000000000007941 */ /* 0x000fea0003800200 */
.L_x_2987:
        /* <DEDUP_REMOVED lines=12> */
.L_x_2992:
[----:B------:R-:W-:-:S11]  /*60950*/  DADD R4, R40, 1.5 ;  /* 0x3ff8000028047429 */ /* 0x000fd60000000000 */
.L_x_2991:
[----:B------:R-:W-:Y:S05]  /*60960*/  BSYNC.RECONVERGENT B0 ;  /* 0x0000000000007941 */ /* 0x000fea0003800200 */
.L_x_2990:
        /* <DEDUP_REMOVED lines=27> */
.L_x_2994:
[----:B------:R-:W-:Y:S05]  /*60b20*/  BSYNC.RECONVERGENT B1 ;  /* 0x0000000000017941 */ /* 0x000fea0003800200 */
.L_x_2993:
        /* <DEDUP_REMOVED lines=25> */
.L_x_2996:
[----:B------:R-:W-:Y:S05]  /*60cc0*/  BSYNC.RECONVERGENT B1 ;  /* 0x0000000000017941 */ /* 0x000fea0003800200 */
.L_x_2995:
        /* <DEDUP_REMOVED lines=24> */
.L_x_2998:
[----:B------:R-:W-:Y:S05]  /*60e50*/  BSYNC.RECONVERGENT B1 ;  /* 0x0000000000017941 */ /* 0x000fea0003800200 */
.L_x_2997:
[----:B------:R-:W-:-:S11]  /*60e60*/  DADD R14, R14, -R6 ;  /* 0x000000000e0e7229 */ /* 0x000fd60000000806 */
.L_x_2974:
        /* <DEDUP_REMOVED lines=14> */
.L_x_3000:
        /* <DEDUP_REMOVED lines=15> */
.L_x_3003:
[----:B------:R-:W-:-:S11]  /*61040*/  DADD R22, R42, 2 ;  /* 0x400000002a167429 */ /* 0x000fd60000000000 */
.L_x_3002:
[----:B------:R-:W-:Y:S05]  /*61050*/  BSYNC.RECONVERGENT B0 ;  /* 0x0000000000007941 */ /* 0x000fea0003800200 */
.L_x_3001:
        /* <DEDUP_REMOVED lines=9> */
.L_x_3004:
        /* <DEDUP_REMOVED lines=15> */
.L_x_3007:
[----:B------:R-:W-:-:S11]  /*611e0*/  DADD R4, R24, 2 ;  /* 0x4000000018047429 */ /* 0x000fd60000000000 */
.L_x_3006:
[----:B------:R-:W-:Y:S05]  /*611f0*/  BSYNC.RECONVERGENT B0 ;  /* 0x0000000000007941 */ /* 0x000fea0003800200 */
.L_x_3005:
        /* <DEDUP_REMOVED lines=20> */
.L_x_3008:
        /* <DEDUP_REMOVED lines=15> */
.L_x_3011:
[----:B------:R-:W-:-:S11]  /*61430*/  DADD R4, R22, 2 ;  /* 0x4000000016047429 */ /* 0x000fd60000000000 */
.L_x_3010:
[----:B------:R-:W-:Y:S05]  /*61440*/  BSYNC.RECONVERGENT B0 ;  /* 0x0000000000007941 */ /* 0x000fea0003800200 */
.L_x_3009:
        /* <DEDUP_REMOVED lines=16> */
.L_x_3013:
[----:B------:R-:W-:-:S07]  /*61550*/  CS2R R4, SRZ ;  /* 0x0000000000047805 */ /* 0x000fce000001ff00 */
.L_x_3014:
[----:B------:R-:W-:Y:S05]  /*61560*/  BSYNC.RECONVERGENT B0 ;  /* 0x0000000000007941 */ /* 0x000fea0003800200 */
.L_x_3012:
        /* <DEDUP_REMOVED lines=12> */
.L_x_3017:
[----:B------:R-:W-:-:S11]  /*61630*/  DADD R4, R40, 1.5 ;  /* 0x3ff8000028047429 */ /* 0x000fd60000000000 */
.L_x_3016:
[----:B------:R-:W-:Y:S05]  /*61640*/  BSYNC.RECONVERGENT B0 ;  /* 0x0000000000007941 */ /* 0x000fea0003800200 */
.L_x_3015:
        /* <DEDUP_REMOVED lines=27> */
.L_x_3019:
[----:B------:R-:W-:Y:S05]  /*61800*/  BSYNC.RECONVERGENT B1 ;  /* 0x0000000000017941 */ /* 0x000fea0003800200 */
.L_x_3018:
        /* <DEDUP_REMOVED lines=25> */
.L_x_3021:
[----:B------:R-:W-:Y:S05]  /*619a0*/  BSYNC.RECONVERGENT B1 ;  /* 0x0000000000017941 */ /* 0x000fea0003800200 */
.L_x_3020:
        /* <DEDUP_REMOVED lines=24> */
.L_x_3023:
[----:B------:R-:W-:Y:S05]  /*61b30*/  BSYNC.RECONVERGENT B1 ;  /* 0x0000000000017941 */ /* 0x000fea0003800200 */
.L_x_3022:
[----:B------:R-:W-:-:S11]  /*61b40*/  DADD R14, R14, -R6 ;  /* 0x000000000e0e7229 */ /* 0x000fd60000000806 */
.L_x_2999:
        /* <DEDUP_REMOVED lines=14> */
.L_x_3025:
        /* <DEDUP_REMOVED lines=15> */
.L_x_3028:
[----:B------:R-:W-:-:S11]  /*61d20*/  DADD R22, R42, 2 ;  /* 0x400000002a167429 */ /* 0x000fd60000000000 */
.L_x_3027:
[----:B------:R-:W-:Y:S05]  /*61d30*/  BSYNC.RECONVERGENT B0 ;  /* 0x0000000000007941 */ /* 0x000fea0003800200 */
.L_x_3026:
        /* <DEDUP_REMOVED lines=9> */
.L_x_3029:
        /* <DEDUP_REMOVED lines=15> */
.L_x_3032:
[----:B------:R-:W-:-:S11]  /*61ec0*/  DADD R4, R24, 2 ;  /* 0x4000000018047429 */ /* 0x000fd60000000000 */
.L_x_3031:
[----:B------:R-:W-:Y:S05]  /*61ed0*/  BSYNC.RECONVERGENT B0 ;  /* 0x0000000000007941 */ /* 0x000fea0003800200 */
.L_x_3030:
        /* <DEDUP_REMOVED lines=20> */
.L_x_3033:
        /* <DEDUP_REMOVED lines=15> */
.L_x_3036:
[----:B------:R-:W-:-:S11]  /*62110*/  DADD R4, R22, 2 ;  /* 0x4000000016047429 */ /* 0x000fd60000000000 */
.L_x_3035:
[----:B------:R-:W-:Y:S05]  /*62120*/  BSYNC.RECONVERGENT B0 ;  /* 0x0000000000007941 */ /* 0x000fea0003800200 */
.L_x_3034:
        /* <DEDUP_REMOVED lines=16> */
.L_x_3038:
[----:B------:R-:W-:-:S07]  /*62230*/  CS2R R4, SRZ ;  /* 0x0000000000047805 */ /* 0x000fce000001ff00 */
.L_x_3039:
[----:B------:R-:W-:Y:S05]  /*62240*/  BSYNC.RECONVERGENT B0 ;  /* 0x0000000000007941 */ /* 0x000fea0003800200 */
.L_x_3037:
        /* <DEDUP_REMOVED lines=12> */
.L_x_3042:
[----:B------:R-:W-:-:S11]  /*62310*/  DADD R4, R40, 1.5 ;  /* 0x3ff8000028047429 */ /* 0x000fd60000000000 */
.L_x_3041:
[----:B------:R-:W-:Y:S05]  /*62320*/  BSYNC.RECONVERGENT B0 ;  /* 0x0000000000007941 */ /* 0x000fea0003800200 */
.L_x_3040:
        /* <DEDUP_REMOVED lines=27> */
.L_x_3044:
[----:B------:R-:W-:Y:S05]  /*624e0*/  BSYNC.RECONVERGENT B1 ;  /* 0x0000000000017941 */ /* 0x000fea0003800200 */
.L_x_3043:
        /* <DEDUP_REMOVED lines=25> */
.L_x_3046:
[----:B------:R-:W-:Y:S05]  /*62680*/  BSYNC.RECONVERGENT B1 ;  /* 0x0000000000017941 */ /* 0x000fea0003800200 */
.L_x_3045:
        /* <DEDUP_REMOVED lines=24> */
.L_x_3048:
[----:B------:R-:W-:Y:S05]  /*62810*/  BSYNC.RECONVERGENT B1 ;  /* 0x0000000000017941 */ /* 0x000fea0003800200 */
.L_x_3047:
[----:B------:R-:W-:-:S11]  /*62820*/  DADD R14, R14, -R6 ;  /* 0x000000000e0e7229 */ /* 0x000fd60000000806 */
.L_x_3024:
        /* <DEDUP_REMOVED lines=14> */
.L_x_3050:
        /* <DEDUP_REMOVED lines=15> */
.L_x_3053:
[----:B------:R-:W-:-:S11]  /*62a00*/  DADD R22, R42, 2 ;  /* 0x400000002a167429 */ /* 0x000fd60000000000 */
.L_x_3052:
[----:B------:R-:W-:Y:S05]  /*62a10*/  BSYNC.RECONVERGENT B0 ;  /* 0x0000000000007941 */ /* 0x000fea0003800200 */
.L_x_3051:
        /* <DEDUP_REMOVED lines=9> */
.L_x_3054:
        /* <DEDUP_REMOVED lines=15> */
.L_x_3057:
[----:B------:R-:W-:-:S11]  /*62ba0*/  DADD R4, R24, 2 ;  /* 0x4000000018047429 */ /* 0x000fd60000000000 */
.L_x_3056:
[----:B------:R-:W-:Y:S05]  /*62bb0*/  BSYNC.RECONVERGENT B0 ;  /* 0x0000000000007941 */ /* 0x000fea0003800200 */
.L_x_3055:
        /* <DEDUP_REMOVED lines=20> */
.L_x_3058:
        /* <DEDUP_REMOVED lines=15> */
.L_x_3061:
[----:B------:R-:W-:-:S11]  /*62df0*/  DADD R4, R22, 2 ;  /* 0x4000000016047429 */ /* 0x000fd60000000000 */
.L_x_3060:
[----:B------:R-:W-:Y:S05]  /*62e00*/  BSYNC.RECONVERGENT B0 ;  /* 0x0000000000007941 */ /* 0x000fea0003800200 */
.L_x_3059:
        /* <DEDUP_REMOVED lines=16> */
.L_x_3063:
[----:B------:R-:W-:-:S07]  /*62f10*/  CS2R R4, SRZ ;  /* 0x0000000000047805 */ /* 0x000fce000001ff00 */
.L_x_3064:
[----:B------:R-:W-:Y:S05]  /*62f20*/  BSYNC.RECONVERGENT B0 ;  /* 0x0000000000007941 */ /* 0x000fea0003800200 */
.L_x_3062:
        /* <DEDUP_REMOVED lines=12> */
.L_x_3067:
[----:B------:R-:W-:-:S11]  /*62ff0*/  DADD R4, R40, 1.5 ;  /* 0x3ff8000028047429 */ /* 0x000fd60000000000 */
.L_x_3066:
[----:B------:R-:W-:Y:S05]  /*63000*/  BSYNC.RECONVERGENT B0 ;  /* 0x0000000000007941 */ /* 0x000fea0003800200 */
.L_x_3065:
        /* <DEDUP_REMOVED lines=27> */
.L_x_3069:
[----:B------:R-:W-:Y:S05]  /*631c0*/  BSYNC.RECONVERGENT B1 ;  /* 0x0000000000017941 */ /* 0x000fea0003800200 */
.L_x_3068:
        /* <DEDUP_REMOVED lines=25> */
.L_x_3071:
[----:B------:R-:W-:Y:S05]  /*63360*/  BSYNC.RECONVERGENT B1 ;  /* 0x0000000000017941 */ /* 0x000fea0003800200 */
.L_x_3070:
        /* <DEDUP_REMOVED lines=24> */
.L_x_3073:
[----:B------:R-:W-:Y:S05]  /*634f0*/  BSYNC.RECONVERGENT B1 ;  /* 0x0000000000017941 */ /* 0x000fea0003800200 */
.L_x_3072:
[----:B------:R-:W-:-:S11]  /*63500*/  DADD R14, R14, -R6 ;  /* 0x000000000e0e7229 */ /* 0x000fd60000000806 */
.L_x_3049:
        /* <DEDUP_REMOVED lines=14> */
.L_x_3075:
        /* <DEDUP_REMOVED lines=15> */
.L_x_3078:
[----:B------:R-:W-:-:S11]  /*636e0*/  DADD R22, R42, 2 ;  /* 0x400000002a167429 */ /* 0x000fd60000000000 */
.L_x_3077:
[----:B------:R-:W-:Y:S05]  /*636f0*/  BSYNC.RECONVERGENT B0 ;  /* 0x0000000000007941 */ /* 0x000fea0003800200 */
.L_x_3076:
        /* <DEDUP_REMOVED lines=9> */
.L_x_3079:
        /* <DEDUP_REMOVED lines=15> */
.L_x_3082:
[----:B------:R-:W-:-:S11]  /*63880*/  DADD R4, R24, 2 ;  /* 0x4000000018047429 */ /* 0x000fd60000000000 */
.L_x_3081:
[----:B------:R-:W-:Y:S05]  /*63890*/  BSYNC.RECONVERGENT B0 ;  /* 0x0000000000007941 */ /* 0x000fea0003800200 */
.L_x_3080:
        /* <DEDUP_REMOVED lines=20> */
.L_x_3083:
        /* <DEDUP_REMOVED lines=15> */
.L_x_3086:
[----:B------:R-:W-:-:S11]  /*63ad0*/  DADD R4, R22, 2 ;  /* 0x4000000016047429 */ /* 0x000fd60000000000 */
.L_x_3085:
[----:B------:R-:W-:Y:S05]  /*63ae0*/  BSYNC.RECONVERGENT B0 ;  /* 0x0000000000007941 */ /* 0x000fea0003800200 */
.L_x_3084:
        /* <DEDUP_REMOVED lines=16> */
.L_x_3088:
[----:B------:R-:W-:-:S07]  /*63bf0*/  CS2R R4, SRZ ;  /* 0x0000000000047805 */ /* 0x000fce000001ff00 */
.L_x_3089:
[----:B------:R-:W-:Y:S05]  /*63c00*/  BSYNC.RECONVERGENT B0 ;  /* 0x0000000000007941 */ /* 0x000fea0003800200 */
.L_x_3087:
        /* <DEDUP_REMOVED lines=12> */
.L_x_3092:
[----:B------:R-:W-:-:S11]  /*63cd0*/  DADD R4, R40, 1.5 ;  /* 0x3ff8000028047429 */ /* 0x000fd60000000000 */
.L_x_3091:
[----:B------:R-:W-:Y:S05]  /*63ce0*/  BSYNC.RECONVERGENT B0 ;  /* 0x0000000000007941 */ /* 0x000fea0003800200 */
.L_x_3090:
        /* <DEDUP_REMOVED lines=27> */
.L_x_3094:
[----:B------:R-:W-:Y:S05]  /*63ea0*/  BSYNC.RECONVERGENT B1 ;  /* 0x0000000000017941 */ /* 0x000fea0003800200 */
.L_x_3093:
        /* <DEDUP_REMOVED lines=25> */
.L_x_3096:
[----:B------:R-:W-:Y:S05]  /*64040*/  BSYNC.RECONVERGENT B1 ;  /* 0x0000000000017941 */ /* 0x000fea0003800200 */
.L_x_3095:
        /* <DEDUP_REMOVED lines=24> */
.L_x_3098:
[----:B------:R-:W-:Y:S05]  /*641d0*/  BSYNC.RECONVERGENT B1 ;  /* 0x0000000000017941 */ /* 0x000fea0003800200 */
.L_x_3097:
[----:B------:R-:W-:-:S11]  /*641e0*/  DADD R14, R14, -R6 ;  /* 0x000000000e0e7229 */ /* 0x000fd60000000806 */
.L_x_3074:
        /* <DEDUP_REMOVED lines=14> */
.L_x_3100:
        /* <DEDUP_REMOVED lines=15> */
.L_x_3103:
[----:B------:R-:W-:-:S11]  /*643c0*/  DADD R22, R42, 2 ;  /* 0x400000002a167429 */ /* 0x000fd60000000000 */
.L_x_3102:
[----:B------:R-:W-:Y:S05]  /*643d0*/  BSYNC.RECONVERGENT B0 ;  /* 0x0000000000007941 */ /* 0x000fea0003800200 */
.L_x_3101:
        /* <DEDUP_REMOVED lines=9> */
.L_x_3104:
        /* <DEDUP_REMOVED lines=15> */
.L_x_3107:
[----:B------:R-:W-:-:S11]  /*64560*/  DADD R4, R24, 2 ;  /* 0x4000000018047429 */ /* 0x000fd60000000000 */
.L_x_3106:
[----:B------:R-:W-:Y:S05]  /*64570*/  BSYNC.RECONVERGENT B0 ;  /* 0x0000000000007941 */ /* 0x000fea0003800200 */
.L_x_3105:
        /* <DEDUP_REMOVED lines=20> */
.L_x_3108:
        /* <DEDUP_REMOVED lines=15> */
.L_x_3111:
[----:B------:R-:W-:-:S11]  /*647b0*/  DADD R4, R22, 2 ;  /* 0x4000000016047429 */ /* 0x000fd60000000000 */
.L_x_3110:
[----:B------:R-:W-:Y:S05]  /*647c0*/  BSYNC.RECONVERGENT B0 ;  /* 0x0000000000007941 */ /* 0x000fea0003800200 */
.L_x_3109:
        /* <DEDUP_REMOVED lines=16> */
.L_x_3113:
[----:B------:R-:W-:-:S07]  /*648d0*/  CS2R R4, SRZ ;  /* 0x0000000000047805 */ /* 0x000fce000001ff00 */
.L_x_3114:
[----:B------:R-:W-:Y:S05]  /*648e0*/  BSYNC.RECONVERGENT B0 ;  /* 0x0000000000007941 */ /* 0x000fea0003800200 */
.L_x_3112:
        /* <DEDUP_REMOVED lines=12> */
.L_x_3117:
[----:B------:R-:W-:-:S11]  /*649b0*/  DADD R4, R40, 1.5 ;  /* 0x3ff8000028047429 */ /* 0x000fd60000000000 */
.L_x_3116:
[----:B------:R-:W-:Y:S05]  /*649c0*/  BSYNC.RECONVERGENT B0 ;  /* 0x0000000000007941 */ /* 0x000fea0003800200 */
.L_x_3115:
        /* <DEDUP_REMOVED lines=27> */
.L_x_3119:
[----:B------:R-:W-:Y:S05]  /*64b80*/  BSYNC.RECONVERGENT B1 ;  /* 0x0000000000017941 */ /* 0x000fea0003800200 */
.L_x_3118:
        /* <DEDUP_REMOVED lines=25> */
.L_x_3121:
[----:B------:R-:W-:Y:S05]  /*64d20*/  BSYNC.RECONVERGENT B1 ;  /* 0x0000000000017941 */ /* 0x000fea0003800200 */
.L_x_3120:
        /* <DEDUP_REMOVED lines=24> */
.L_x_3123:
[----:B------:R-:W-:Y:S05]  /*64eb0*/  BSYNC.RECONVERGENT B1 ;  /* 0x0000000000017941 */ /* 0x000fea0003800200 */
.L_x_3122:
[----:B------:R-:W-:-:S11]  /*64ec0*/  DADD R14, R14, -R6 ;  /* 0x000000000e0e7229 */ /* 0x000fd60000000806 */
.L_x_3099:
        /* <DEDUP_REMOVED lines=14> */
.L_x_3125:
        /* <DEDUP_REMOVED lines=15> */
.L_x_3128:
[----:B------:R-:W-:-:S11]  /*650a0*/  DADD R22, R42, 2 ;  /* 0x400000002a167429 */ /* 0x000fd60000000000 */
.L_x_3127:
[----:B------:R-:W-:Y:S05]  /*650b0*/  BSYNC.RECONVERGENT B0 ;  /* 0x0000000000007941 */ /* 0x000fea0003800200 */
.L_x_3126:
        /* <DEDUP_REMOVED lines=9> */
.L_x_3129:
        /* <DEDUP_REMOVED lines=15> */
.L_x_3132:
[----:B------:R-:W-:-:S11]  /*65240*/  DADD R4, R24, 2 ;  /* 0x4000000018047429 */ /* 0x000fd60000000000 */
.L_x_3131:
[----:B------:R-:W-:Y:S05]  /*65250*/  BSYNC.RECONVERGENT B0 ;  /* 0x0000000000007941 */ /* 0x000fea0003800200 */
.L_x_3130:
        /* <DEDUP_REMOVED lines=20> */
.L_x_3133:
        /* <DEDUP_REMOVED lines=15> */
.L_x_3136:
[----:B------:R-:W-:-:S11]  /*65490*/  DADD R4, R22, 2 ;  /* 0x4000000016047429 */ /* 0x000fd60000000000 */
.L_x_3135:
[----:B------:R-:W-:Y:S05]  /*654a0*/  BSYNC.RECONVERGENT B0 ;  /* 0x0000000000007941 */ /* 0x000fea0003800200 */
.L_x_3134:
        /* <DEDUP_REMOVED lines=16> */
.L_x_3138:
[----:B------:R-:W-:-:S07]  /*655b0*/  CS2R R4, SRZ ;  /* 0x0000000000047805 */ /* 0x000fce000001ff00 */
.L_x_3139:
[----:B------:R-:W-:Y:S05]  /*655c0*/  BSYNC.RECONVERGENT B0 ;  /* 0x0000000000007941 */ /* 0x000fea0003800200 */
.L_x_3137:
        /* <DEDUP_REMOVED lines=12> */
.L_x_3142:
[----:B------:R-:W-:-:S11]  /*65690*/  DADD R4, R40, 1.5 ;  /* 0x3ff8000028047429 */ /* 0x000fd60000000000 */
.L_x_3141:
[----:B------:R-:W-:Y:S05]  /*656a0*/  BSYNC.RECONVERGENT B0 ;  /* 0x0000000000007941 */ /* 0x000fea0003800200 */
.L_x_3140:
        /* <DEDUP_REMOVED lines=27> */
.L_x_3144:
[----:B------:R-:W-:Y:S05]  /*65860*/  BSYNC.RECONVERGENT B1 ;  /* 0x0000000000017941 */ /* 0x000fea0003800200 */
.L_x_3143:
        /* <DEDUP_REMOVED lines=25> */
.L_x_3146:
[----:B------:R-:W-:Y:S05]  /*65a00*/  BSYNC.RECONVERGENT B1 ;  /* 0x0000000000017941 */ /* 0x000fea0003800200 */
.L_x_3145:
        /* <DEDUP_REMOVED lines=24> */
.L_x_3148:
[----:B------:R-:W-:Y:S05]  /*65b90*/  BSYNC.RECONVERGENT B1 ;  /* 0x0000000000017941 */ /* 0x000fea0003800200 */
.L_x_3147:
[----:B------:R-:W-:-:S11]  /*65ba0*/  DADD R14, R14, -R6 ;  /* 0x000000000e0e7229 */ /* 0x000fd60000000806 */
.L_x_3124:
        /* <DEDUP_REMOVED lines=14> */
.L_x_3150:
        /* <DEDUP_REMOVED lines=15> */
.L_x_3153:
[----:B------:R-:W-:-:S11]  /*65d80*/  DADD R22, R42, 2 ;  /* 0x400000002a167429 */ /* 0x000fd60000000000 */
.L_x_3152:
[----:B------:R-:W-:Y:S05]  /*65d90*/  BSYNC.RECONVERGENT B0 ;  /* 0x0000000000007941 */ /* 0x000fea0003800200 */
.L_x_3151:
        /* <DEDUP_REMOVED lines=9> */
.L_x_3154:
        /* <DEDUP_REMOVED lines=15> */
.L_x_3157:
[----:B------:R-:W-:-:S11]  /*65f20*/  DADD R4, R24, 2 ;  /* 0x4000000018047429 */ /* 0x000fd60000000000 */
.L_x_3156:
[----:B------:R-:W-:Y:S05]  /*65f30*/  BSYNC.RECONVERGENT B0 ;  /* 0x0000000000007941 */ /* 0x000fea0003800200 */
.L_x_3155:
        /* <DEDUP_REMOVED lines=20> */
.L_x_3158:
        /* <DEDUP_REMOVED lines=15> */
.L_x_3161:
[----:B------:R-:W-:-:S11]  /*66170*/  DADD R4, R22, 2 ;  /* 0x4000000016047429 */ /* 0x000fd60000000000 */
.L_x_3160:
[----:B------:R-:W-:Y:S05]  /*66180*/  BSYNC.RECONVERGENT B0 ;  /* 0x0000000000007941 */ /* 0x000fea0003800200 */
.L_x_3159:
        /* <DEDUP_REMOVED lines=16> */
.L_x_3163:
[----:B------:R-:W-:-:S07]  /*66290*/  CS2R R4, SRZ ;  /* 0x0000000000047805 */ /* 0x000fce000001ff00 */
.L_x_3164:
[----:B------:R-:W-:Y:S05]  /*662a0*/  BSYNC.RECONVERGENT B0 ;  /* 0x0000000000007941 */ /* 0x000fea0003800200 */
.L_x_3162:
        /* <DEDUP_REMOVED lines=12> */
.L_x_3167:
[----:B------:R-:W-:-:S11]  /*66370*/  DADD R4, R40, 1.5 ;  /* 0x3ff8000028047429 */ /* 0x000fd60000000000 */
.L_x_3166:
[----:B------:R-:W-:Y:S05]  /*66380*/  BSYNC.RECONVERGENT B0 ;  /* 0x0000000000007941 */ /* 0x000fea0003800200 */
.L_x_3165:
        /* <DEDUP_REMOVED lines=27> */
.L_x_3169:
[----:B------:R-:W-:Y:S05]  /*66540*/  BSYNC.RECONVERGENT B1 ;  /* 0x0000000000017941 */ /* 0x000fea0003800200 */
.L_x_3168:
        /* <DEDUP_REMOVED lines=25> */
.L_x_3171:
[----:B------:R-:W-:Y:S05]  /*666e0*/  BSYNC.RECONVERGENT B1 ;  /* 0x0000000000017941 */ /* 0x000fea0003800200 */
.L_x_3170:
        /* <DEDUP_REMOVED lines=24> */
.L_x_3173:
[----:B------:R-:W-:Y:S05]  /*66870*/  BSYNC.RECONVERGENT B1 ;  /* 0x0000000000017941 */ /* 0x000fea0003800200 */
.L_x_3172:
[----:B------:R-:W-:-:S11]  /*66880*/  DADD R14, R14, -R6 ;  /* 0x000000000e0e7229 */ /* 0x000fd60000000806 */
.L_x_3149:
        /* <DEDUP_REMOVED lines=14> */
.L_x_3175:
        /* <DEDUP_REMOVED lines=15> */
.L_x_3178:
[----:B------:R-:W-:-:S11]  /*66a60*/  DADD R22, R42, 2 ;  /* 0x400000002a167429 */ /* 0x000fd60000000000 */
.L_x_3177:
[----:B------:R-:W-:Y:S05]  /*66a70*/  BSYNC.RECONVERGENT B0 ;  /* 0x0000000000007941 */ /* 0x000fea0003800200 */
.L_x_3176:
        /* <DEDUP_REMOVED lines=9> */
.L_x_3179:
        /* <DEDUP_REMOVED lines=15> */
.L_x_3182:
[----:B------:R-:W-:-:S11]  /*66c00*/  DADD R4, R24, 2 ;  /* 0x4000000018047429 */ /* 0x000fd60000000000 */
.L_x_3181:
[----:B------:R-:W-:Y:S05]  /*66c10*/  BSYNC.RECONVERGENT B0 ;  /* 0x0000000000007941 */ /* 0x000fea0003800200 */
.L_x_3180:
        /* <DEDUP_REMOVED lines=20> */
.L_x_3183:
        /* <DEDUP_REMOVED lines=15> */
.L_x_3186:
[----:B------:R-:W-:-:S11]  /*66e50*/  DADD R4, R22, 2 ;  /* 0x4000000016047429 */ /* 0x000fd60000000000 */
.L_x_3185:
[----:B------:R-:W-:Y:S05]  /*66e60*/  BSYNC.RECONVERGENT B0 ;  /* 0x0000000000007941 */ /* 0x000fea0003800200 */
.L_x_3184:
        /* <DEDUP_REMOVED lines=16> */
.L_x_3188:
[----:B------:R-:W-:-:S07]  /*66f70*/  CS2R R4, SRZ ;  /* 0x0000000000047805 */ /* 0x000fce000001ff00 */
.L_x_3189:
[----:B------:R-:W-:Y:S05]  /*66f80*/  BSYNC.RECONVERGENT B0 ;  /* 0x0000000000007941 */ /* 0x000fea0003800200 */
.L_x_3187:
        /* <DEDUP_REMOVED lines=12> */
.L_x_3192:
[----:B------:R-:W-:-:S11]  /*67050*/  DADD R4, R40, 1.5 ;  /* 0x3ff8000028047429 */ /* 0x000fd60000000000 */
.L_x_3191:
[----:B------:R-:W-:Y:S05]  /*67060*/  BSYNC.RECONVERGENT B0 ;  /* 0x0000000000007941 */ /* 0x000fea0003800200 */
.L_x_3190:
        /* <DEDUP_REMOVED lines=27> */
.L_x_3194:
[----:B------:R-:W-:Y:S05]  /*67220*/  BSYNC.RECONVERGENT B1 ;  /* 0x0000000000017941 */ /* 0x000fea0003800200 */
.L_x_3193:
        /* <DEDUP_REMOVED lines=25> */
.L_x_3196:
[----:B------:R-:W-:Y:S05]  /*673c0*/  BSYNC.RECONVERGENT B1 ;  /* 0x0000000000017941 */ /* 0x000fea0003800200 */
.L_x_3195:
        /* <DEDUP_REMOVED lines=24> */
.L_x_3198:
[----:B------:R-:W-:Y:S05]  /*67550*/  BSYNC.RECONVERGENT B1 ;  /* 0x0000000000017941 */ /* 0x000fea0003800200 */
.L_x_3197:
[----:B------:R-:W-:-:S11]  /*67560*/  DADD R14, R14, -R6 ;  /* 0x000000000e0e7229 */ /* 0x000fd60000000806 */
.L_x_3174:
[----:B------:R-:W-:Y:S05]  /*67570*/  BRA.U UP1, `(.L_x_3199) ;  /* 0xfffff98d01d47547 */ /* 0x000fea000b83ffff */
[----:B------:R-:W1:Y:S01]  /*67580*/  LDCU UR6, c[0x0][0x370] ;  /* 0x00006e00ff0677ac */ /* 0x000e620008000800 */
[----:B------:R-:W-:Y:S01]  /*67590*/  BAR.SYNC.DEFER_BLOCKING 0x0 ;  /* 0x0000000000007b1d */ /* 0x000fe20000010000 */
[----:B------:R-:W-:-:S04]  /*675a0*/  UIADD3 UR4, UP0, UPT, UR4, 0x1, URZ ;  /* 0x0000000104047890 */ /* 0x000fc8000ff1e0ff */
[----:B------:R-:W-:Y:S02]  /*675b0*/  UIADD3.X UR5, UPT, UPT, URZ, UR5, URZ, UP0, !UPT ;  /* 0x00000005ff057290 */ /* 0x000fe400087fe4ff */
[----:B-1----:R-:W-:-:S04]  /*675c0*/  UISETP.NE.U32.AND UP0, UPT, UR4, UR6, UPT ;  /* 0x000000060400728c */ /* 0x002fc8000bf05070 */
[----:B------:R-:W-:-:S09]  /*675d0*/  UISETP.NE.AND.EX UP0, UPT, UR5, URZ, UPT, UP0 ;  /* 0x000000ff0500728c */ /* 0x000fd2000bf05300 */
[----:B------:R-:W-:Y:S05]  /*675e0*/  BRA.U UP0, `(.L_x_3200) ;  /* 0xfffff98900f47547 */ /* 0x000fea000b83ffff */
[----:B------:R-:W1:Y:S02]  /*675f0*/  LDCU.64 UR6, c[0x0][0x380] ;  /* 0x00007000ff0677ac */ /* 0x000e640008000a00 */
[----:B-1----:R-:W-:-:S04]  /*67600*/  ISETP.GE.U32.AND P0, PT, R0, UR6, PT ;  /* 0x0000000600007c0c */ /* 0x002fc8000bf06070 */
[----:B------:R-:W-:-:S13]  /*67610*/  ISETP.GE.U32.AND.EX P0, PT, RZ, UR7, PT, P0 ;  /* 0x00000007ff007c0c */ /* 0x000fda000bf06100 */
[----:B------:R-:W-:Y:S05]  /*67620*/  @P0 EXIT ;  /* 0x000000000000094d */ /* 0x000fea0003800000 */
[----:B------:R-:W1:Y:S01]  /*67630*/  LDCU.128 UR4, c[0x0][0x3a0] ;  /* 0x00007400ff0477ac */ /* 0x000e620008000c00 */
[----:B-----5:R-:W-:Y:S01]  /*67640*/  IMAD.SHL.U32 R16, R0, 0x8, RZ ;  /* 0x0000000800107824 */ /* 0x020fe200078e00ff */
[----:B------:R-:W-:Y:S01]  /*67650*/  SHF.R.U32.HI R0, RZ, 0x1d, R0 ;  /* 0x0000001dff007819 */ /* 0x000fe20000011600 */
[----:B0-----:R-:W0:Y:S03]  /*67660*/  LDC.64 R2, c[0x0][0x3c0] ;  /* 0x0000f000ff027b82 */ /* 0x001e260000000a00 */
[----:B-1----:R-:W-:-:S04]  /*67670*/  IADD3 R4, P0, PT, R16, UR4, RZ ;  /* 0x0000000410047c10 */ /* 0x002fc8000ff1e0ff */
[----:B------:R-:W-:Y:S01]  /*67680*/  IADD3.X R5, PT, PT, R0, UR5, RZ, P0, !PT ;  /* 0x0000000500057c10 */ /* 0x000fe200087fe4ff */
[----:B------:R-:W1:Y:S04]  /*67690*/  LDCU.64 UR4, c[0x0][0x3b0] ;  /* 0x00007600ff0477ac */ /* 0x000e680008000a00 */
[----:B------:R-:W2:Y:S01]  /*676a0*/  LDG.E.64 R6, desc[UR16][R4.64] ;  /* 0x0000001004067981 */ /* 0x000ea2000c1e1b00 */
[----:B0-----:R-:W-:Y:S01]  /*676b0*/  DMUL R2, R2, 0.5 ;  /* 0x3fe0000002027828 */ /* 0x001fe20000000000 */
[----:B------:R-:W-:-:S04]  /*676c0*/  IADD3 R8, P0, PT, R16, UR6, RZ ;  /* 0x0000000610087c10 */ /* 0x000fc8000ff1e0ff */
[----:B------:R-:W-:-:S03]  /*676d0*/  IADD3.X R9, PT, PT, R0, UR7, RZ, P0, !PT ;  /* 0x0000000700097c10 */ /* 0x000fc600087fe4ff */
[----:B--2---:R-:W-:-:S07]  /*676e0*/  DFMA R6, R10, R2, R6 ;  /* 0x000000020a06722b */ /* 0x004fce0000000006 */
[----:B------:R-:W-:Y:S04]  /*676f0*/  STG.E.64 desc[UR16][R4.64], R6 ;  /* 0x0000000604007986 */ /* 0x000fe8000c101b10 */
[----:B------:R-:W2:Y:S01]  /*67700*/  LDG.E.64 R10, desc[UR16][R8.64] ;  /* 0x00000010080a7981 */ /* 0x000ea2000c1e1b00 */
[----:B-1----:R-:W-:-:S04]  /*67710*/  IADD3 R16, P0, PT, R16, UR4, RZ ;  /* 0x0000000410107c10 */ /* 0x002fc8000ff1e0ff */
[----:B------:R-:W-:Y:S01]  /*67720*/  IADD3.X R17, PT, PT, R0, UR5, RZ, P0, !PT ;  /* 0x0000000500117c10 */ /* 0x000fe200087fe4ff */
[----:B--2---:R-:W-:-:S07]  /*67730*/  DFMA R10, R12, R2, R10 ;  /* 0x000000020c0a722b */ /* 0x004fce000000000a */
[----:B------:R-:W-:Y:S04]  /*67740*/  STG.E.64 desc[UR16][R8.64], R10 ;  /* 0x0000000a08007986 */ /* 0x000fe8000c101b10 */
[----:B------:R-:W2:Y:S02]  /*67750*/  LDG.E.64 R12, desc[UR16][R16.64] ;  /* 0x00000010100c7981 */ /* 0x000ea4000c1e1b00 */
[----:B--2---:R-:W-:-:S07]  /*67760*/  DFMA R12, R14, R2, R12 ;  /* 0x000000020e0c722b */ /* 0x004fce000000000c */
[----:B------:R-:W-:Y:S01]  /*67770*/  STG.E.64 desc[UR16][R16.64], R12 ;  /* 0x0000000c10007986 */ /* 0x000fe2000c101b10 */
[----:B------:R-:W-:Y:S05]  /*67780*/  EXIT ;  /* 0x000000000000794d */ /* 0x000fea0003800000 */
        .weak           $__internal_0_$__cuda_sm20_div_rn_f64_full
        .type           $__internal_0_$__cuda_sm20_div_rn_f64_full,@function
        .size           $__internal_0_$__cuda_sm20_div_rn_f64_full,($_Z5accelmPdS_S_S_S_S_S_d$__internal_accurate_pow - $__internal_0_$__cuda_sm20_div_rn_f64_full)
$__internal_0_$__cuda_sm20_div_rn_f64_full:
[C---:B------:R-:W-:Y:S01]  /*67790*/  FSETP.GEU.AND P0, PT, |R3|.reuse, 1.469367938527859385e-39, PT ;  /* 0x001000000300780b */ /* 0x040fe20003f0e200 */
[--C-:B------:R-:W-:Y:S01]  /*677a0*/  IMAD.MOV.U32 R26, RZ, RZ, R6.reuse ;  /* 0x000000ffff1a7224 */ /* 0x100fe200078e0006 */
[----:B------:R-:W-:Y:S01]  /*677b0*/  LOP3.LUT R7, R3, 0x800fffff, RZ, 0xc0, !PT ;  /* 0x800fffff03077812 */ /* 0x000fe200078ec0ff */
[----:B------:R-:W-:Y:S01]  /*677c0*/  IMAD.MOV.U32 R27, RZ, RZ, R3 ;  /* 0x000000ffff1b7224 */ /* 0x000fe200078e0003 */
[----:B------:R-:W-:Y:S01]  /*677d0*/  BSSY.RECONVERGENT B0, `(.L_x_3201) ;  /* 0x000005c000007945 */ /* 0x000fe20003800200 */
[----:B------:R-:W-:Y:S01]  /*677e0*/  IMAD.MOV.U32 R28, RZ, RZ, R6 ;  /* 0x000000ffff1c7224 */ /* 0x000fe200078e0006 */
[----:B------:R-:W-:Y:S01]  /*677f0*/  LOP3.LUT R29, R7, 0x3ff00000, RZ, 0xfc, !PT ;  /* 0x3ff00000071d7812 */ /* 0x000fe200078efcff */
[----:B------:R-:W-:Y:S01]  /*67800*/  IMAD.MOV.U32 R33, RZ, RZ, R5 ;  /* 0x000000ffff217224 */ /* 0x000fe200078e0005 */
[----:B------:R-:W-:Y:S01]  /*67810*/  LOP3.LUT R6, R3, 0x7ff00000, RZ, 0xc0, !PT ;  /* 0x7ff0000003067812 */ /* 0x000fe200078ec0ff */
[----:B------:R-:W-:Y:S02]  /*67820*/  IMAD.MOV.U32 R30, RZ, RZ, 0x1 ;  /* 0x00000001ff1e7424 */ /* 0x000fe400078e00ff */
[----:B------:R-:W-:Y:S01]  /*67830*/  IMAD.MOV.U32 R32, RZ, RZ, R8 ;  /* 0x000000ffff207224 */ /* 0x000fe200078e0008 */
[C---:B------:R-:W-:Y:S01]  /*67840*/  FSETP.GEU.AND P2, PT, |R33|.reuse, 1.469367938527859385e-39, PT ;  /* 0x001000002100780b */ /* 0x040fe20003f4e200 */
[----:B------:R-:W-:Y:S01]  /*67850*/  @!P0 DMUL R28, R26, 8.98846567431157953865e+307 ;  /* 0x7fe000001a1c8828 */ /* 0x000fe20000000000 */
[----:B------:R-:W-:Y:S01]  /*67860*/  LOP3.LUT R5, R33, 0x7ff00000, RZ, 0xc0, !PT ;  /* 0x7ff0000021057812 */ /* 0x000fe200078ec0ff */
[----:B------:R-:W-:-:S03]  /*67870*/  IMAD.MOV.U32 R3, RZ, RZ, 0x1ca00000 ;  /* 0x1ca00000ff037424 */ /* 0x000fc600078e00ff */
[----:B------:R-:W-:Y:S01]  /*67880*/  ISETP.GE.U32.AND P1, PT, R5, R6, PT ;  /* 0x000000060500720c */ /* 0x000fe20003f26070 */
[----:B------:R-:W0:Y:S04]  /*67890*/  MUFU.RCP64H R31, R29 ;  /* 0x0000001d001f7308 */ /* 0x000e280000001800 */
[----:B------:R-:W-:Y:S02]  /*678a0*/  @!P0 LOP3.LUT R6, R29, 0x7ff00000, RZ, 0xc0, !PT ;  /* 0x7ff000001d068812 */ /* 0x000fe400078ec0ff */
[----:B------:R-:W-:-:S04]  /*678b0*/  @!P2 LOP3.LUT R8, R27, 0x7ff00000, RZ, 0xc0, !PT ;  /* 0x7ff000001b08a812 */ /* 0x000fc800078ec0ff */
[----:B------:R-:W-:Y:S02]  /*678c0*/  @!P2 ISETP.GE.U32.AND P3, PT, R5, R8, PT ;  /* 0x000000080500a20c */ /* 0x000fe40003f66070 */
[C---:B------:R-:W-:Y:S02]  /*678d0*/  SEL R8, R3.reuse, 0x63400000, !P1 ;  /* 0x6340000003087807 */ /* 0x040fe40004800000 */
[----:B------:R-:W-:Y:S01]  /*678e0*/  @!P2 SEL R7, R3, 0x63400000, !P3 ;  /* 0x634000000307a807 */ /* 0x000fe20005800000 */
[----:B0-----:R-:W-:-:S03]  /*678f0*/  DFMA R34, R30, -R28, 1 ;  /* 0x3ff000001e22742b */ /* 0x001fc6000000081c */
[----:B------:R-:W-:-:S04]  /*67900*/  @!P2 LOP3.LUT R7, R7, 0x80000000, R33, 0xf8, !PT ;  /* 0x800000000707a812 */ /* 0x000fc800078ef821 */
[----:B------:R-:W-:Y:S01]  /*67910*/  @!P2 LOP3.LUT R9, R7, 0x100000, RZ, 0xfc, !PT ;  /* 0x001000000709a812 */ /* 0x000fe200078efcff */
[----:B------:R-:W-:Y:S01]  /*67920*/  IMAD.MOV.U32 R7, RZ, RZ, R5 ;  /* 0x000000ffff077224 */ /* 0x000fe200078e0005 */
[----:B------:R-:W-:-:S08]  /*67930*/  DFMA R34, R34, R34, R34 ;  /* 0x000000222222722b */ /* 0x000fd00000000022 */
[----:B------:R-:W-:Y:S01]  /*67940*/  DFMA R30, R30, R34, R30 ;  /* 0x000000221e1e722b */ /* 0x000fe2000000001e */
[----:B------:R-:W-:Y:S01]  /*67950*/  LOP3.LUT R35, R8, 0x800fffff, R33, 0xf8, !PT ;  /* 0x800fffff08237812 */ /* 0x000fe200078ef821 */
[----:B------:R-:W-:Y:S02]  /*67960*/  IMAD.MOV.U32 R34, RZ, RZ, R32 ;  /* 0x000000ffff227224 */ /* 0x000fe400078e0020 */
[----:B------:R-:W-:-:S04]  /*67970*/  @!P2 IMAD.MOV.U32 R8, RZ, RZ, RZ ;  /* 0x000000ffff08a224 */ /* 0x000fc800078e00ff */
[----:B------:R-:W-:Y:S02]  /*67980*/  DFMA R36, R30, -R28, 1 ;  /* 0x3ff000001e24742b */ /* 0x000fe4000000081c */
[----:B------:R-:W-:-:S06]  /*67990*/  @!P2 DFMA R34, R34, 2, -R8 ;  /* 0x400000002222a82b */ /* 0x000fcc0000000808 */
[----:B------:R-:W-:-:S04]  /*679a0*/  DFMA R36, R30, R36, R30 ;  /* 0x000000241e24722b */ /* 0x000fc8000000001e */
[----:B------:R-:W-:-:S04]  /*679b0*/  @!P2 LOP3.LUT R7, R35, 0x7ff00000, RZ, 0xc0, !PT ;  /* 0x7ff000002307a812 */ /* 0x000fc800078ec0ff */
[----:B------:R-:W-:-:S08]  /*679c0*/  DMUL R8, R36, R34 ;  /* 0x0000002224087228 */ /* 0x000fd00000000000 */
[----:B------:R-:W-:-:S08]  /*679d0*/  DFMA R30, R8, -R28, R34 ;  /* 0x8000001c081e722b */ /* 0x000fd00000000022 */
[----:B------:R-:W-:Y:S01]  /*679e0*/  DFMA R30, R36, R30, R8 ;  /* 0x0000001e241e722b */ /* 0x000fe20000000008 */
[----:B------:R-:W-:-:S05]  /*679f0*/  VIADD R8, R7, 0xffffffff ;  /* 0xffffffff07087836 */ /* 0x000fca0000000000 */
[----:B------:R-:W-:Y:S01]  /*67a00*/  ISETP.GT.U32.AND P0, PT, R8, 0x7feffffe, PT ;  /* 0x7feffffe0800780c */ /* 0x000fe20003f04070 */
[----:B------:R-:W-:-:S05]  /*67a10*/  VIADD R8, R6, 0xffffffff ;  /* 0xffffffff06087836 */ /* 0x000fca0000000000 */
[----:B------:R-:W-:-:S13]  /*67a20*/  ISETP.GT.U32.OR P0, PT, R8, 0x7feffffe, P0 ;  /* 0x7feffffe0800780c */ /* 0x000fda0000704470 */
[----:B------:R-:W-:Y:S05]  /*67a30*/  @P0 BRA `(.L_x_3202) ;  /* 0x0000000000740947 */ /* 0x000fea0003800000 */
[----:B------:R-:W-:Y:S01]  /*67a40*/  LOP3.LUT R6, R27, 0x7ff00000, RZ, 0xc0, !PT ;  /* 0x7ff000001b067812 */ /* 0x000fe200078ec0ff */
[----:B------:R-:W-:-:S03]  /*67a50*/  IMAD.MOV.U32 R32, RZ, RZ, RZ ;  /* 0x000000ffff207224 */ /* 0x000fc600078e00ff */
[CC--:B------:R-:W-:Y:S02]  /*67a60*/  VIADDMNMX R7, R5.reuse, -R6.reuse, 0xb9600000, !PT ;  /* 0xb960000005077446 */ /* 0x0c0fe40007800906 */
[----:B------:R-:W-:Y:S02]  /*67a70*/  ISETP.GE.U32.AND P0, PT, R5, R6, PT ;  /* 0x000000060500720c */ /* 0x000fe40003f06070 */
[----:B------:R-:W-:Y:S02]  /*67a80*/  VIMNMX R7, PT, PT, R7, 0x46a00000, PT ;  /* 0x46a0000007077848 */ /* 0x000fe40003fe0100 */
[----:B------:R-:W-:-:S05]  /*67a90*/  SEL R6, R3, 0x63400000, !P0 ;  /* 0x6340000003067807 */ /* 0x000fca0004000000 */
[----:B------:R-:W-:-:S04]  /*67aa0*/  IMAD.IADD R6, R7, 0x1, -R6 ;  /* 0x0000000107067824 */ /* 0x000fc800078e0a06 */
[----:B------:R-:W-:-:S06]  /*67ab0*/  VIADD R33, R6, 0x7fe00000 ;  /* 0x7fe0000006217836 */ /* 0x000fcc0000000000 */
[----:B------:R-:W-:-:S10]  /*67ac0*/  DMUL R8, R30, R32 ;  /* 0x000000201e087228 */ /* 0x000fd40000000000 */
[----:B------:R-:W-:-:S13]  /*67ad0*/  FSETP.GTU.AND P0, PT, |R9|, 1.469367938527859385e-39, PT ;  /* 0x001000000900780b */ /* 0x000fda0003f0c200 */
[----:B------:R-:W-:Y:S05]  /*67ae0*/  @P0 BRA `(.L_x_3203) ;  /* 0x0000000000a80947 */ /* 0x000fea0003800000 */
[----:B------:R-:W-:Y:S01]  /*67af0*/  DFMA R28, R30, -R28, R34 ;  /* 0x8000001c1e1c722b */ /* 0x000fe20000000022 */
[----:B------:R-:W-:-:S09]  /*67b00*/  IMAD.MOV.U32 R32, RZ, RZ, RZ ;  /* 0x000000ffff207224 */ /* 0x000fd200078e00ff */
[C---:B------:R-:W-:Y:S02]  /*67b10*/  FSETP.NEU.AND P0, PT, R29.reuse, RZ, PT ;  /* 0x000000ff1d00720b */ /* 0x040fe40003f0d000 */
[----:B------:R-:W-:-:S04]  /*67b20*/  LOP3.LUT R3, R29, 0x80000000, R27, 0x48, !PT ;  /* 0x800000001d037812 */ /* 0x000fc800078e481b */
[----:B------:R-:W-:-:S07]  /*67b30*/  LOP3.LUT R33, R3, R33, RZ, 0xfc, !PT ;  /* 0x0000002103217212 */ /* 0x000fce00078efcff */
[----:B------:R-:W-:Y:S05]  /*67b40*/  @!P0 BRA `(.L_x_3203) ;  /* 0x0000000000908947 */ /* 0x000fea0003800000 */
[----:B------:R-:W-:Y:S01]  /*67b50*/  IMAD.MOV R27, RZ, RZ, -R6 ;  /* 0x000000ffff1b7224 */ /* 0x000fe200078e0a06 */
[----:B------:R-:W-:Y:S01]  /*67b60*/  IADD3 R6, PT, PT, -R6, -0x43300000, RZ ;  /* 0xbcd0000006067810 */ /* 0x000fe20007ffe1ff */
[----:B------:R-:W-:-:S06]  /*67b70*/  IMAD.MOV.U32 R26, RZ, RZ, RZ ;  /* 0x000000ffff1a7224 */ /* 0x000fcc00078e00ff */
[----:B------:R-:W-:Y:S02]  /*67b80*/  DFMA R26, R8, -R26, R30 ;  /* 0x8000001a081a722b */ /* 0x000fe4000000001e */
[----:B------:R-:W-:-:S08]  /*67b90*/  DMUL.RP R30, R30, R32 ;  /* 0x000000201e1e7228 */ /* 0x000fd00000008000 */
[----:B------:R-:W-:Y:S02]  /*67ba0*/  FSETP.NEU.AND P0, PT, |R27|, R6, PT ;  /* 0x000000061b00720b */ /* 0x000fe40003f0d200 */
[----:B------:R-:W-:Y:S02]  /*67bb0*/  LOP3.LUT R3, R31, R3, RZ, 0x3c, !PT ;  /* 0x000000031f037212 */ /* 0x000fe400078e3cff */
[----:B------:R-:W-:Y:S02]  /*67bc0*/  FSEL R6, R30, R8, !P0 ;  /* 0x000000081e067208 */ /* 0x000fe40004000000 */
[----:B------:R-:W-:-:S03]  /*67bd0*/  FSEL R7, R3, R9, !P0 ;  /* 0x0000000903077208 */ /* 0x000fc60004000000 */
[----:B------:R-:W-:Y:S02]  /*67be0*/  IMAD.MOV.U32 R8, RZ, RZ, R6 ;  /* 0x000000ffff087224 */ /* 0x000fe400078e0006 */
[----:B------:R-:W-:Y:S01]  /*67bf0*/  IMAD.MOV.U32 R9, RZ, RZ, R7 ;  /* 0x000000ffff097224 */ /* 0x000fe200078e0007 */
[----:B------:R-:W-:Y:S06]  /*67c00*/  BRA `(.L_x_3203) ;  /* 0x0000000000607947 */ /* 0x000fec0003800000 */
.L_x_3202:
[----:B------:R-:W-:-:S14]  /*67c10*/  DSETP.NAN.AND P0, PT, R32, R32, PT ;  /* 0x000000202000722a */ /* 0x000fdc0003f08000 */
[----:B------:R-:W-:Y:S05]  /*67c20*/  @P0 BRA `(.L_x_3204) ;  /* 0x00000000004c0947 */ /* 0x000fea0003800000 */
[----:B------:R-:W-:-:S14]  /*67c30*/  DSETP.NAN.AND P0, PT, R26, R26, PT ;  /* 0x0000001a1a00722a */ /* 0x000fdc0003f08000 */
[----:B------:R-:W-:Y:S05]  /*67c40*/  @P0 BRA `(.L_x_3205) ;  /* 0x0000000000340947 */ /* 0x000fea0003800000 */
[----:B------:R-:W-:Y:S01]  /*67c50*/  ISETP.NE.AND P0, PT, R7, R6, PT ;  /* 0x000000060700720c */ /* 0x000fe20003f05270 */
[----:B------:R-:W-:Y:S02]  /*67c60*/  IMAD.MOV.U32 R8, RZ, RZ, 0x0 ;  /* 0x00000000ff087424 */ /* 0x000fe400078e00ff */
[----:B------:R-:W-:-:S10]  /*67c70*/  IMAD.MOV.U32 R9, RZ, RZ, -0x80000 ;  /* 0xfff80000ff097424 */ /* 0x000fd400078e00ff */
[----:B------:R-:W-:Y:S05]  /*67c80*/  @!P0 BRA `(.L_x_3203) ;  /* 0x0000000000408947 */ /* 0x000fea0003800000 */
[----:B------:R-:W-:Y:S02]  /*67c90*/  ISETP.NE.AND P0, PT, R7, 0x7ff00000, PT ;  /* 0x7ff000000700780c */ /* 0x000fe40003f05270 */
[----:B------:R-:W-:Y:S02]  /*67ca0*/  LOP3.LUT R3, R33, 0x80000000, R27, 0x48, !PT ;  /* 0x8000000021037812 */ /* 0x000fe400078e481b */
[----:B------:R-:W-:-:S13]  /*67cb0*/  ISETP.EQ.OR P0, PT, R6, RZ, !P0 ;  /* 0x000000ff0600720c */ /* 0x000fda0004702670 */
[----:B------:R-:W-:Y:S01]  /*67cc0*/  @P0 LOP3.LUT R5, R3, 0x7ff00000, RZ, 0xfc, !PT ;  /* 0x7ff0000003050812 */ /* 0x000fe200078efcff */
[----:B------:R-:W-:Y:S02]  /*67cd0*/  @!P0 IMAD.MOV.U32 R8, RZ, RZ, RZ ;  /* 0x000000ffff088224 */ /* 0x000fe400078e00ff */
[----:B------:R-:W-:Y:S02]  /*67ce0*/  @!P0 IMAD.MOV.U32 R9, RZ, RZ, R3 ;  /* 0x000000ffff098224 */ /* 0x000fe400078e0003 */
[----:B------:R-:W-:Y:S02]  /*67cf0*/  @P0 IMAD.MOV.U32 R8, RZ, RZ, RZ ;  /* 0x000000ffff080224 */ /* 0x000fe400078e00ff */
[----:B------:R-:W-:Y:S01]  /*67d00*/  @P0 IMAD.MOV.U32 R9, RZ, RZ, R5 ;  /* 0x000000ffff090224 */ /* 0x000fe200078e0005 */
[----:B------:R-:W-:Y:S06]  /*67d10*/  BRA `(.L_x_3203) ;  /* 0x00000000001c7947 */ /* 0x000fec0003800000 */
.L_x_3205:
[----:B------:R-:W-:Y:S01]  /*67d20*/  LOP3.LUT R3, R27, 0x80000, RZ, 0xfc, !PT ;  /* 0x000800001b037812 */ /* 0x000fe200078efcff */
[----:B------:R-:W-:-:S04]  /*67d30*/  IMAD.MOV.U32 R8, RZ, RZ, R26 ;  /* 0x000000ffff087224 */ /* 0x000fc800078e001a */
[----:B------:R-:W-:Y:S01]  /*67d40*/  IMAD.MOV.U32 R9, RZ, RZ, R3 ;  /* 0x000000ffff097224 */ /* 0x000fe200078e0003 */
[----:B------:R-:W-:Y:S06]  /*67d50*/  BRA `(.L_x_3203) ;  /* 0x00000000000c7947 */ /* 0x000fec0003800000 */
.L_x_3204:
[----:B------:R-:W-:Y:S01]  /*67d60*/  LOP3.LUT R3, R33, 0x80000, RZ, 0xfc, !PT ;  /* 0x0008000021037812 */ /* 0x000fe200078efcff */
[----:B------:R-:W-:-:S04]  /*67d70*/  IMAD.MOV.U32 R8, RZ, RZ, R32 ;  /* 0x000000ffff087224 */ /* 0x000fc800078e0020 */
[----:B------:R-:W-:-:S07]  /*67d80*/  IMAD.MOV.U32 R9, RZ, RZ, R3 ;  /* 0x000000ffff097224 */ /* 0x000fce00078e0003 */
.L_x_3203:
[----:B------:R-:W-:Y:S05]  /*67d90*/  BSYNC.RECONVERGENT B0 ;  /* 0x0000000000007941 */ /* 0x000fea0003800200 */
.L_x_3201:
[----:B------:R-:W-:Y:S02]  /*67da0*/  IMAD.MOV.U32 R5, RZ, RZ, 0x0 ;  /* 0x00000000ff057424 */ /* 0x000fe400078e00ff */
[----:B------:R-:W-:Y:S02]  /*67db0*/  IMAD.MOV.U32 R6, RZ, RZ, R8 ;  /* 0x000000ffff067224 */ /* 0x000fe400078e0008 */
[----:B------:R-:W-:Y:S01]  /*67dc0*/  IMAD.MOV.U32 R3, RZ, RZ, R9 ;  /* 0x000000ffff037224 */ /* 0x000fe200078e0009 */
[----:B------:R-:W-:Y:S06]  /*67dd0*/  RET.REL.NODEC R4 `(_Z5accelmPdS_S_S_S_S_S_d) ;  /* 0xfffff98004887950 */ /* 0x000fec0003c3ffff */
        .type           $_Z5accelmPdS_S_S_S_S_S_d$__internal_accurate_pow,@function
        .size           $_Z5accelmPdS_S_S_S_S_S_d$__internal_accurate_pow,(.L_x_3210 - $_Z5accelmPdS_S_S_S_S_S_d$__internal_accurate_pow)
$_Z5accelmPdS_S_S_S_S_S_d$__internal_accurate_pow:
[----:B------:R-:W-:Y:S01]  /*67de0*/  ISETP.GT.U32.AND P0, PT, R3, 0xfffff, PT ;  /* 0x000fffff0300780c */ /* 0x000fe20003f04070 */
[--C-:B------:R-:W-:Y:S01]  /*67df0*/  IMAD.MOV.U32 R7, RZ, RZ, R3.reuse ;  /* 0x000000ffff077224 */ /* 0x100fe200078e0003 */
[----:B------:R-:W-:Y:S01]  /*67e00*/  UMOV UR24, 0x7d2cafe2 ;  /* 0x7d2cafe200187882 */ /* 0x000fe20000000000 */
[----:B------:R-:W-:Y:S01]  /*67e10*/  UMOV UR25, 0x3eb0f5ff ;  /* 0x3eb0f5ff00197882 */ /* 0x000fe20000000000 */
[----:B------:R-:W-:Y:S01]  /*67e20*/  SHF.R.U32.HI R3, RZ, 0x14, R3 ;  /* 0x00000014ff037819 */ /* 0x000fe20000011603 */
[----:B------:R-:W-:Y:S01]  /*67e30*/  UMOV UR26, 0x3b39803f ;  /* 0x3b39803f001a7882 */ /* 0x000fe20000000000 */
[----:B------:R-:W-:-:S07]  /*67e40*/  UMOV UR27, 0x3c7abc9e ;  /* 0x3c7abc9e001b7882 */ /* 0x000fce0000000000 */
[----:B------:R-:W-:-:S10]  /*67e50*/  @!P0 DMUL R8, R6, 1.80143985094819840000e+16 ;  /* 0x4350000006088828 */ /* 0x000fd40000000000 */
[----:B------:R-:W-:Y:S01]  /*67e60*/  @!P0 IMAD.MOV.U32 R7, RZ, RZ, R9 ;  /* 0x000000ffff078224 */ /* 0x000fe200078e0009 */
[----:B------:R-:W-:Y:S01]  /*67e70*/  @!P0 LEA.HI R3, R9, 0xffffffca, RZ, 0xc ;  /* 0xffffffca09038811 */ /* 0x000fe200078f60ff */
[----:B------:R-:W-:-:S03]  /*67e80*/  @!P0 IMAD.MOV.U32 R6, RZ, RZ, R8 ;  /* 0x000000ffff068224 */ /* 0x000fc600078e0008 */
[----:B------:R-:W-:Y:S01]  /*67e90*/  LOP3.LUT R7, R7, 0x800fffff, RZ, 0xc0, !PT ;  /* 0x800fffff07077812 */ /* 0x000fe200078ec0ff */
[----:B------:R-:W-:-:S03]  /*67ea0*/  IMAD.MOV.U32 R32, RZ, RZ, R6 ;  /* 0x000000ffff207224 */ /* 0x000fc600078e0006 */
[----:B------:R-:W-:-:S04]  /*67eb0*/  LOP3.LUT R7, R7, 0x3ff00000, RZ, 0xfc, !PT ;  /* 0x3ff0000007077812 */ /* 0x000fc800078efcff */
[----:B------:R-:W-:Y:S01]  /*67ec0*/  ISETP.GE.U32.AND P1, PT, R7, 0x3ff6a09f, PT ;  /* 0x3ff6a09f0700780c */ /* 0x000fe20003f26070 */
[----:B------:R-:W-:-:S12]  /*67ed0*/  IMAD.MOV.U32 R33, RZ, RZ, R7 ;  /* 0x000000ffff217224 */ /* 0x000fd800078e0007 */
[----:B------:R-:W-:-:S04]  /*67ee0*/  @P1 VIADD R6, R33, 0xfff00000 ;  /* 0xfff0000021061836 */ /* 0x000fc80000000000 */
[----:B------:R-:W-:Y:S02]  /*67ef0*/  @P1 IMAD.MOV.U32 R33, RZ, RZ, R6 ;  /* 0x000000ffff211224 */ /* 0x000fe400078e0006 */
[----:B------:R-:W-:-:S04]  /*67f00*/  IMAD.MOV.U32 R6, RZ, RZ, RZ ;  /* 0x000000ffff067224 */ /* 0x000fc800078e00ff */
[C---:B------:R-:W-:Y:S02]  /*67f10*/  DADD R26, R32.reuse, 1 ;  /* 0x3ff00000201a7429 */ /* 0x040fe40000000000 */
[----:B------:R-:W-:-:S04]  /*67f20*/  DADD R32, R32, -1 ;  /* 0xbff0000020207429 */ /* 0x000fc80000000000 */
[----:B------:R-:W0:Y:S02]  /*67f30*/  MUFU.RCP64H R7, R27 ;  /* 0x0000001b00077308 */ /* 0x000e240000001800 */
[----:B0-----:R-:W-:-:S08]  /*67f40*/  DFMA R30, -R26, R6, 1 ;  /* 0x3ff000001a1e742b */ /* 0x001fd00000000106 */
[----:B------:R-:W-:-:S08]  /*67f50*/  DFMA R30, R30, R30, R30 ;  /* 0x0000001e1e1e722b */ /* 0x000fd0000000001e */
[----:B------:R-:W-:Y:S01]  /*67f60*/  DFMA R30, R6, R30, R6 ;  /* 0x0000001e061e722b */ /* 0x000fe20000000006 */
[----:B------:R-:W-:Y:S02]  /*67f70*/  IMAD.MOV.U32 R6, RZ, RZ, 0x41ad3b5a ;  /* 0x41ad3b5aff067424 */ /* 0x000fe400078e00ff */
[----:B------:R-:W-:-:S05]  /*67f80*/  IMAD.MOV.U32 R7, RZ, RZ, 0x3ed0f5d2 ;  /* 0x3ed0f5d2ff077424 */ /* 0x000fca00078e00ff */
[----:B------:R-:W-:-:S08]  /*67f90*/  DMUL R38, R32, R30 ;  /* 0x0000001e20267228 */ /* 0x000fd00000000000 */
[----:B------:R-:W-:-:S08]  /*67fa0*/  DFMA R38, R32, R30, R38 ;  /* 0x0000001e2026722b */ /* 0x000fd00000000026 */
[----:B------:R-:W-:Y:S02]  /*67fb0*/  DMUL R28, R38, R38 ;  /* 0x00000026261c7228 */ /* 0x000fe40000000000 */
[----:B------:R-:W-:-:S06]  /*67fc0*/  DADD R26, R32, -R38 ;  /* 0x00000000201a7229 */ /* 0x000fcc0000000826 */
[----:B------:R-:W-:Y:S01]  /*67fd0*/  DFMA R6, R28, UR24, R6 ;  /* 0x000000181c067c2b */ /* 0x000fe20008000006 */
[----:B------:R-:W-:Y:S01]  /*67fe0*/  UMOV UR24, 0x75488a3f ;  /* 0x75488a3f00187882 */ /* 0x000fe20000000000 */
[----:B------:R-:W-:Y:S01]  /*67ff0*/  UMOV UR25, 0x3ef3b20a ;  /* 0x3ef3b20a00197882 */ /* 0x000fe20000000000 */
[----:B------:R-:W-:-:S05]  /*68000*/  DADD R26, R26, R26 ;  /* 0x000000001a1a7229 */ /* 0x000fca000000001a */
[----:B------:R-:W-:Y:S01]  /*68010*/  DFMA R6, R28, R6, UR24 ;  /* 0x000000181c067e2b */ /* 0x000fe20008000006 */
[----:B------:R-:W-:Y:S01]  /*68020*/  UMOV UR24, 0xe4faecd5 ;  /* 0xe4faecd500187882 */ /* 0x000fe20000000000 */
[----:B------:R-:W-:Y:S01]  /*68030*/  UMOV UR25, 0x3f1745cd ;  /* 0x3f1745cd00197882 */ /* 0x000fe20000000000 */
[-C--:B------:R-:W-:Y:S02]  /*68040*/  DFMA R26, R32, -R38.reuse, R26 ;  /* 0x80000026201a722b */ /* 0x080fe4000000001a */
[----:B------:R-:W-:-:S03]  /*68050*/  DMUL R32, R38, R38 ;  /* 0x0000002626207228 */ /* 0x000fc60000000000 */
[----:B------:R-:W-:Y:S01]  /*68060*/  DFMA R6, R28, R6, UR24 ;  /* 0x000000181c067e2b */ /* 0x000fe20008000006 */
[----:B------:R-:W-:Y:S01]  /*68070*/  UMOV UR24, 0x258a578b ;  /* 0x258a578b00187882 */ /* 0x000fe20000000000 */
[----:B------:R-:W-:Y:S01]  /*68080*/  UMOV UR25, 0x3f3c71c7 ;  /* 0x3f3c71c700197882 */ /* 0x000fe20000000000 */
[----:B------:R-:W-:-:S05]  /*68090*/  DMUL R26, R30, R26 ;  /* 0x0000001a1e1a7228 */ /* 0x000fca0000000000 */
[----:B------:R-:W-:Y:S01]  /*680a0*/  DFMA R6, R28, R6, UR24 ;  /* 0x000000181c067e2b */ /* 0x000fe20008000006 */
[----:B------:R-:W-:Y:S01]  /*680b0*/  UMOV UR24, 0x9242b910 ;  /* 0x9242b91000187882 */ /* 0x000fe20000000000 */
[----:B------:R-:W-:-:S03]  /*680c0*/  UMOV UR25, 0x3f624924 ;  /* 0x3f62492400197882 */ /* 0x000fc60000000000 */
[----:B------:R-:W-:Y:S02]  /*680d0*/  VIADD R31, R27, 0x100000 ;  /* 0x001000001b1f7836 */ /* 0x000fe40000000000 */
[----:B------:R-:W-:Y:S01]  /*680e0*/  IMAD.MOV.U32 R30, RZ, RZ, R26 ;  /* 0x000000ffff1e7224 */ /* 0x000fe200078e001a */
[----:B------:R-:W-:Y:S01]  /*680f0*/  DFMA R6, R28, R6, UR24 ;  /* 0x000000181c067e2b */ /* 0x000fe20008000006 */
[----:B------:R-:W-:Y:S01]  /*68100*/  UMOV UR24, 0x99999dfb ;  /* 0x99999dfb00187882 */ /* 0x000fe20000000000 */
[----:B------:R-:W-:-:S06]  /*68110*/  UMOV UR25, 0x3f899999 ;  /* 0x3f89999900197882 */ /* 0x000fcc0000000000 */
[----:B------:R-:W-:Y:S01]  /*68120*/  DFMA R6, R28, R6, UR24 ;  /* 0x000000181c067e2b */ /* 0x000fe20008000006 */
[----:B------:R-:W-:Y:S01]  /*68130*/  UMOV UR24, 0x55555555 ;  /* 0x5555555500187882 */ /* 0x000fe20000000000 */
[----:B------:R-:W-:-:S06]  /*68140*/  UMOV UR25, 0x3fb55555 ;  /* 0x3fb5555500197882 */ /* 0x000fcc0000000000 */
[----:B------:R-:W-:-:S08]  /*68150*/  DFMA R36, R28, R6, UR24 ;  /* 0x000000181c247e2b */ /* 0x000fd00008000006 */
[----:B------:R-:W-:Y:S01]  /*68160*/  DADD R34, -R36, UR24 ;  /* 0x0000001824227e29 */ /* 0x000fe20008000100 */
[----:B------:R-:W-:Y:S01]  /*68170*/  UMOV UR24, 0xb9e7b0 ;  /* 0x00b9e7b000187882 */ /* 0x000fe20000000000 */
[----:B------:R-:W-:-:S06]  /*68180*/  UMOV UR25, 0x3c46a4cb ;  /* 0x3c46a4cb00197882 */ /* 0x000fcc0000000000 */
[----:B------:R-:W-:Y:S02]  /*68190*/  DFMA R34, R28, R6, R34 ;  /* 0x000000061c22722b */ /* 0x000fe40000000022 */
[C---:B------:R-:W-:Y:S02]  /*681a0*/  DFMA R6, R38.reuse, R38, -R32 ;  /* 0x000000262606722b */ /* 0x040fe40000000820 */
[----:B------:R-:W-:-:S04]  /*681b0*/  DMUL R28, R38, R32 ;  /* 0x00000020261c7228 */ /* 0x000fc80000000000 */
[----:B------:R-:W-:Y:S01]  /*681c0*/  DADD R34, R34, -UR24 ;  /* 0x8000001822227e29 */ /* 0x000fe20008000000 */
[----:B------:R-:W-:Y:S01]  /*681d0*/  UMOV UR24, 0x80000000 ;  /* 0x8000000000187882 */ /* 0x000fe20000000000 */
[C---:B------:R-:W-:Y:S01]  /*681e0*/  DFMA R30, R38.reuse, R30, R6 ;  /* 0x0000001e261e722b */ /* 0x040fe20000000006 */
[----:B------:R-:W-:Y:S01]  /*681f0*/  UMOV UR25, 0x43300000 ;  /* 0x4330000000197882 */ /* 0x000fe20000000000 */
[----:B------:R-:W-:-:S08]  /*68200*/  DFMA R6, R38, R32, -R28 ;  /* 0x000000202606722b */ /* 0x000fd0000000081c */
[----:B------:R-:W-:Y:S02]  /*68210*/  DFMA R6, R26, R32, R6 ;  /* 0x000000201a06722b */ /* 0x000fe40000000006 */
[----:B------:R-:W-:-:S06]  /*68220*/  DADD R32, R36, R34 ;  /* 0x0000000024207229 */ /* 0x000fcc0000000022 */
[----:B------:R-:W-:Y:S02]  /*68230*/  DFMA R6, R38, R30, R6 ;  /* 0x0000001e2606722b */ /* 0x000fe40000000006 */
[----:B------:R-:W-:Y:S02]  /*68240*/  DADD R36, R36, -R32 ;  /* 0x0000000024247229 */ /* 0x000fe40000000820 */
[----:B------:R-:W-:-:S06]  /*68250*/  DMUL R30, R32, R28 ;  /* 0x0000001c201e7228 */ /* 0x000fcc0000000000 */
[----:B------:R-:W-:Y:S02]  /*68260*/  DADD R36, R34, R36 ;  /* 0x0000000022247229 */ /* 0x000fe40000000024 */
[----:B------:R-:W-:-:S08]  /*68270*/  DFMA R34, R32, R28, -R30 ;  /* 0x0000001c2022722b */ /* 0x000fd0000000081e */
[----:B------:R-:W-:-:S08]  /*68280*/  DFMA R6, R32, R6, R34 ;  /* 0x000000062006722b */ /* 0x000fd00000000022 */
[----:B------:R-:W-:-:S08]  /*68290*/  DFMA R36, R36, R28, R6 ;  /* 0x0000001c2424722b */ /* 0x000fd00000000006 */
[----:B------:R-:W-:-:S08]  /*682a0*/  DADD R6, R30, R36 ;  /* 0x000000001e067229 */ /* 0x000fd00000000024 */
[--C-:B------:R-:W-:Y:S02]  /*682b0*/  DADD R28, R38, R6.reuse ;  /* 0x00000000261c7229 */ /* 0x100fe40000000006 */
[----:B------:R-:W-:-:S06]  /*682c0*/  DADD R30, R30, -R6 ;  /* 0x000000001e1e7229 */ /* 0x000fcc0000000806 */
[----:B------:R-:W-:Y:S02]  /*682d0*/  DADD R38, R38, -R28 ;  /* 0x0000000026267229 */ /* 0x000fe4000000081c */
[----:B------:R-:W-:-:S06]  /*682e0*/  DADD R30, R36, R30 ;  /* 0x00000000241e7229 */ /* 0x000fcc000000001e */
[----:B------:R-:W-:Y:S01]  /*682f0*/  DADD R38, R6, R38 ;  /* 0x0000000006267229 */ /* 0x000fe20000000026 */
[C---:B------:R-:W-:Y:S02]  /*68300*/  VIADD R6, R3.reuse, 0xfffffc01 ;  /* 0xfffffc0103067836 */ /* 0x040fe40000000000 */
[----:B------:R-:W-:Y:S02]  /*68310*/  @P1 VIADD R6, R3, 0xfffffc02 ;  /* 0xfffffc0203061836 */ /* 0x000fe40000000000 */
[----:B------:R-:W-:-:S03]  /*68320*/  IMAD.MOV.U32 R7, RZ, RZ, 0x43300000 ;  /* 0x43300000ff077424 */ /* 0x000fc600078e00ff */
[----:B------:R-:W-:Y:S01]  /*68330*/  DADD R30, R30, R38 ;  /* 0x000000001e1e7229 */ /* 0x000fe20000000026 */
[----:B------:R-:W-:-:S06]  /*68340*/  LOP3.LUT R6, R6, 0x80000000, RZ, 0x3c, !PT ;  /* 0x8000000006067812 */ /* 0x000fcc00078e3cff */
[----:B------:R-:W-:Y:S01]  /*68350*/  DADD R8, R6, -UR24 ;  /* 0x8000001806087e29 */ /* 0x000fe20008000000 */
[----:B------:R-:W-:Y:S01]  /*68360*/  UMOV UR24, 0xfefa39ef ;  /* 0xfefa39ef00187882 */ /* 0x000fe20000000000 */
[----:B------:R-:W-:Y:S01]  /*68370*/  DADD R26, R26, R30 ;  /* 0x000000001a1a7229 */ /* 0x000fe2000000001e */
[----:B------:R-:W-:-:S07]  /*68380*/  UMOV UR25, 0x3fe62e42 ;  /* 0x3fe62e4200197882 */ /* 0x000fce0000000000 */
[----:B------:R-:W-:-:S08]  /*68390*/  DADD R30, R28, R26 ;  /* 0x000000001c1e7229 */ /* 0x000fd0000000001a */
[--C-:B------:R-:W-:Y:S02]  /*683a0*/  DFMA R6, R8, UR24, R30.reuse ;  /* 0x0000001808067c2b */ /* 0x100fe4000800001e */
[----:B------:R-:W-:-:S06]  /*683b0*/  DADD R32, R28, -R30 ;  /* 0x000000001c207229 */ /* 0x000fcc000000081e */
[----:B------:R-:W-:Y:S02]  /*683c0*/  DFMA R28, R8, -UR24, R6 ;  /* 0x80000018081c7c2b */ /* 0x000fe40008000006 */
[----:B------:R-:W-:Y:S01]  /*683d0*/  DADD R32, R26, R32 ;  /* 0x000000001a207229 */ /* 0x000fe20000000020 */
[----:B------:R-:W-:Y:S02]  /*683e0*/  IMAD.MOV.U32 R27, RZ, RZ, R5 ;  /* 0x000000ffff1b7224 */ /* 0x000fe400078e0005 */
[----:B------:R-:W-:-:S03]  /*683f0*/  IMAD.U32 R26, RZ, RZ, UR8 ;  /* 0x00000008ff1a7e24 */ /* 0x000fc6000f8e00ff */
[----:B------:R-:W-:Y:S01]  /*68400*/  DADD R28, -R30, R28 ;  /* 0x000000001e1c7229 */ /* 0x000fe2000000011c */
[C---:B------:R-:W-:Y:S01]  /*68410*/  IMAD.SHL.U32 R5, R27.reuse, 0x2, RZ ;  /* 0x000000021b057824 */ /* 0x040fe200078e00ff */
[----:B------:R-:W-:Y:S01]  /*68420*/  LOP3.LUT R3, R27, 0xff0fffff, RZ, 0xc0, !PT ;  /* 0xff0fffff1b037812 */ /* 0x000fe200078ec0ff */
[----:B------:R-:W-:-:S03]  /*68430*/  IMAD.MOV.U32 R30, RZ, RZ, R26 ;  /* 0x000000ffff1e7224 */ /* 0x000fc600078e001a */
[----:B------:R-:W-:Y:S02]  /*68440*/  ISETP.GT.U32.AND P0, PT, R5, -0x2000001, PT ;  /* 0xfdffffff0500780c */ /* 0x000fe40003f04070 */
[----:B------:R-:W-:Y:S02]  /*68450*/  DADD R32, R32, -R28 ;  /* 0x0000000020207229 */ /* 0x000fe4000000081c */
[----:B------:R-:W-:-:S06]  /*68460*/  SEL R31, R3, R27, P0 ;  /* 0x0000001b031f7207 */ /* 0x000fcc0000000000 */
[----:B------:R-:W-:-:S08]  /*68470*/  DFMA R8, R8, UR26, R32 ;  /* 0x0000001a08087c2b */ /* 0x000fd00008000020 */
[----:B------:R-:W-:-:S08]  /*68480*/  DADD R28, R6, R8 ;  /* 0x00000000061c7229 */ /* 0x000fd00000000008 */
[----:B------:R-:W-:Y:S02]  /*68490*/  DADD R6, R6, -R28 ;  /* 0x0000000006067229 */ /* 0x000fe4000000081c */
[----:B------:R-:W-:-:S06]  /*684a0*/  DMUL R26, R28, R30 ;  /* 0x0000001e1c1a7228 */ /* 0x000fcc0000000000 */
[----:B------:R-:W-:Y:S02]  /*684b0*/  DADD R8, R8, R6 ;  /* 0x0000000008087229 */ /* 0x000fe40000000006 */
[----:B------:R-:W-:-:S08]  /*684c0*/  DFMA R28, R28, R30, -R26 ;  /* 0x0000001e1c1c722b */ /* 0x000fd0000000081a */
[----:B------:R-:W-:Y:S01]  /*684d0*/  DFMA R8, R8, R30, R28 ;  /* 0x0000001e0808722b */ /* 0x000fe2000000001c */
[----:B------:R-:W-:Y:S02]  /*684e0*/  IMAD.MOV.U32 R28, RZ, RZ, 0x652b82fe ;  /* 0x652b82feff1c7424 */ /* 0x000fe400078e00ff */
[----:B------:R-:W-:-:S05]  /*684f0*/  IMAD.MOV.U32 R29, RZ, RZ, 0x3ff71547 ;  /* 0x3ff71547ff1d7424 */ /* 0x000fca00078e00ff */
[----:B------:R-:W-:-:S08]  /*68500*/  DADD R30, R26, R8 ;  /* 0x000000001a1e7229 */ /* 0x000fd00000000008 */
[----:B------:R-:W-:Y:S02]  /*68510*/  DFMA R28, R30, R28, 6.75539944105574400000e+15 ;  /* 0x433800001e1c742b */ /* 0x000fe4000000001c */
[----:B------:R-:W-:Y:S01]  /*68520*/  FSETP.GEU.AND P0, PT, |R31|, 4.1917929649353027344, PT ;  /* 0x4086232b1f00780b */ /* 0x000fe20003f0e200 */
[----:B------:R-:W-:-:S05]  /*68530*/  DADD R26, R26, -R30 ;  /* 0x000000001a1a7229 */ /* 0x000fca000000081e */
[----:B------:R-:W-:-:S03]  /*68540*/  DADD R6, R28, -6.75539944105574400000e+15 ;  /* 0xc33800001c067429 */ /* 0x000fc60000000000 */
[----:B------:R-:W-:-:S05]  /*68550*/  DADD R8, R8, R26 ;  /* 0x0000000008087229 */ /* 0x000fca000000001a */
[----:B------:R-:W-:Y:S01]  /*68560*/  DFMA R32, R6, -UR24, R30 ;  /* 0x8000001806207c2b */ /* 0x000fe2000800001e */
[----:B------:R-:W-:Y:S01]  /*68570*/  UMOV UR24, 0x3b39803f ;  /* 0x3b39803f00187882 */ /* 0x000fe20000000000 */
[----:B------:R-:W-:-:S06]  /*68580*/  UMOV UR25, 0x3c7abc9e ;  /* 0x3c7abc9e00197882 */ /* 0x000fcc0000000000 */
[----:B------:R-:W-:Y:S01]  /*68590*/  DFMA R32, R6, -UR24, R32 ;  /* 0x8000001806207c2b */ /* 0x000fe20008000020 */
[----:B------:R-:W-:Y:S01]  /*685a0*/  UMOV UR24, 0x69ce2bdf ;  /* 0x69ce2bdf00187882 */ /* 0x000fe20000000000 */
[----:B------:R-:W-:Y:S01]  /*685b0*/  IMAD.MOV.U32 R6, RZ, RZ, -0x35dec16 ;  /* 0xfca213eaff067424 */ /* 0x000fe200078e00ff */
[----:B------:R-:W-:Y:S01]  /*685c0*/  UMOV UR25, 0x3e5ade15 ;  /* 0x3e5ade1500197882 */ /* 0x000fe20000000000 */
[----:B------:R-:W-:-:S06]  /*685d0*/  IMAD.MOV.U32 R7, RZ, RZ, 0x3e928af3 ;  /* 0x3e928af3ff077424 */ /* 0x000fcc00078e00ff */
[----:B------:R-:W-:Y:S01]  /*685e0*/  DFMA R6, R32, UR24, R6 ;  /* 0x0000001820067c2b */ /* 0x000fe20008000006 */
[----:B------:R-:W-:Y:S01]  /*685f0*/  UMOV UR24, 0x62401315 ;  /* 0x6240131500187882 */ /* 0x000fe20000000000 */
[----:B------:R-:W-:-:S06]  /*68600*/  UMOV UR25, 0x3ec71dee ;  /* 0x3ec71dee00197882 */ /* 0x000fcc0000000000 */
[----:B------:R-:W-:Y:S01]  /*68610*/  DFMA R6, R32, R6, UR24 ;  /* 0x0000001820067e2b */ /* 0x000fe20008000006 */
        /* <DEDUP_REMOVED lines=20> */
[----:B------:R-:W-:-:S08]  /*68760*/  DFMA R6, R32, R6, UR24 ;  /* 0x0000001820067e2b */ /* 0x000fd00008000006 */
[----:B------:R-:W-:-:S08]  /*68770*/  DFMA R6, R32, R6, 1 ;  /* 0x3ff000002006742b */ /* 0x000fd00000000006 */
[----:B------:R-:W-:-:S10]  /*68780*/  DFMA R6, R32, R6, 1 ;  /* 0x3ff000002006742b */ /* 0x000fd40000000006 */
[----:B------:R-:W-:Y:S02]  /*68790*/  IMAD R27, R28, 0x100000, R7 ;  /* 0x001000001c1b7824 */ /* 0x000fe400078e0207 */
[----:B------:R-:W-:Y:S01]  /*687a0*/  IMAD.MOV.U32 R26, RZ, RZ, R6 ;  /* 0x000000ffff1a7224 */ /* 0x000fe200078e0006 */
[----:B------:R-:W-:Y:S06]  /*687b0*/  @!P0 BRA `(.L_x_3206) ;  /* 0x0000000000308947 */ /* 0x000fec0003800000 */
[----:B------:R-:W-:Y:S01]  /*687c0*/  FSETP.GEU.AND P0, PT, |R31|, 4.2275390625, PT ;  /* 0x408748001f00780b */ /* 0x000fe20003f0e200 */
[C---:B------:R-:W-:Y:S02]  /*687d0*/  DADD R26, R30.reuse, +INF ;  /* 0x7ff000001e1a7429 */ /* 0x040fe40000000000 */
[----:B------:R-:W-:-:S08]  /*687e0*/  DSETP.GEU.AND P1, PT, R30, RZ, PT ;  /* 0x000000ff1e00722a */ /* 0x000fd00003f2e000 */
[----:B------:R-:W-:Y:S02]  /*687f0*/  FSEL R26, R26, RZ, P1 ;  /* 0x000000ff1a1a7208 */ /* 0x000fe40000800000 */
[----:B------:R-:W-:Y:S02]  /*68800*/  @!P0 LEA.HI R5, R28, R28, RZ, 0x1 ;  /* 0x0000001c1c058211 */ /* 0x000fe400078f08ff */
[----:B------:R-:W-:Y:S02]  /*68810*/  FSEL R27, R27, RZ, P1 ;  /* 0x000000ff1b1b7208 */ /* 0x000fe40000800000 */
[----:B------:R-:W-:-:S05]  /*68820*/  @!P0 SHF.R.S32.HI R5, RZ, 0x1, R5 ;  /* 0x00000001ff058819 */ /* 0x000fca0000011405 */
[----:B------:R-:W-:Y:S02]  /*68830*/  @!P0 IMAD.IADD R3, R28, 0x1, -R5 ;  /* 0x000000011c038824 */ /* 0x000fe400078e0a05 */
[----:B------:R-:W-:Y:S02]  /*68840*/  @!P0 IMAD R7, R5, 0x100000, R7 ;  /* 0x0010000005078824 */ /* 0x000fe400078e0207 */
[----:B------:R-:W-:Y:S01]  /*68850*/  @!P0 IMAD.MOV.U32 R28, RZ, RZ, RZ ;  /* 0x000000ffff1c8224 */ /* 0x000fe200078e00ff */
[----:B------:R-:W-:-:S06]  /*68860*/  @!P0 LEA R29, R3, 0x3ff00000, 0x14 ;  /* 0x3ff00000031d8811 */ /* 0x000fcc00078ea0ff */
[----:B------:R-:W-:-:S11]  /*68870*/  @!P0 DMUL R26, R6, R28 ;  /* 0x0000001c061a8228 */ /* 0x000fd60000000000 */
.L_x_3206:
[----:B------:R-:W-:Y:S01]  /*68880*/  DFMA R8, R8, R26, R26 ;  /* 0x0000001a0808722b */ /* 0x000fe2000000001a */
[----:B------:R-:W-:Y:S01]  /*68890*/  IMAD.MOV.U32 R6, RZ, RZ, R4 ;  /* 0x000000ffff067224 */ /* 0x000fe200078e0004 */
[----:B------:R-:W-:Y:S01]  /*688a0*/  DSETP.NEU.AND P0, PT, |R26|, +INF , PT ;  /* 0x7ff000001a00742a */ /* 0x000fe20003f0d200 */
[----:B------:R-:W-:-:S07]  /*688b0*/  IMAD.MOV.U32 R7, RZ, RZ, 0x0 ;  /* 0x00000000ff077424 */ /* 0x000fce00078e00ff */
[----:B------:R-:W-:Y:S02]  /*688c0*/  FSEL R5, R26, R8, !P0 ;  /* 0x000000081a057208 */ /* 0x000fe40004000000 */
[----:B------:R-:W-:Y:S01]  /*688d0*/  FSEL R3, R27, R9, !P0 ;  /* 0x000000091b037208 */ /* 0x000fe20004000000 */
[----:B------:R-:W-:Y:S06]  /*688e0*/  RET.REL.NODEC R6 `(_Z5accelmPdS_S_S_S_S_S_d) ;  /* 0xfffff97406c47950 */ /* 0x000fec0003c3ffff */
.L_x_3207:
        /* <DEDUP_REMOVED lines=9> */
.L_x_3210:


//--------------------- .text._Z8leapstepmPdS_S_S_S_S_d --------------------------
	.section	.text._Z8leapstepmPdS_S_S_S_S_d,"ax",@progbits
	.align	128
        .global         _Z8leapstepmPdS_S_S_S_S_d
        .type           _Z8leapstepmPdS_S_S_S_S_d,@function
        .size           _Z8leapstepmPdS_S_S_S_S_d,(.L_x_3213 - _Z8leapstepmPdS_S_S_S_S_d)
        .other          _Z8leapstepmPdS_S_S_S_S_d,@"STO_CUDA_ENTRY STV_DEFAULT"
_Z8leapstepmPdS_S_S_S_S_d:
.text._Z8leapstepmPdS_S_S_S_S_d:
[----:B------:R-:W-:Y:S01]  /*0000*/  LDC R1, c[0x0][0x37c] ;  /* 0x0000df00ff017b82 */ /* 0x000fe20000000800 */
[----:B------:R-:W0:Y:S07]  /*0010*/  S2R R3, SR_TID.X ;  /* 0x0000000000037919 */ /* 0x000e2e0000002100 */
[----:B------:R-:W0:Y:S01]  /*0020*/  S2UR UR4, SR_CTAID.X ;  /* 0x00000000000479c3 */ /* 0x000e220000002500 */
[----:B------:R-:W1:Y:S07]  /*0030*/  LDCU.64 UR6, c[0x0][0x380] ;  /* 0x00007000ff0677ac */ /* 0x000e6e0008000a00 */
[----:B------:R-:W0:Y:S02]  /*0040*/  LDC R0, c[0x0][0x360] ;  /* 0x0000d800ff007b82 */ /* 0x000e240000000800 */
[----:B0-----:R-:W-:-:S05]  /*0050*/  IMAD R0, R0, UR4, R3 ;  /* 0x0000000400007c24 */ /* 0x001fca000f8e0203 */
[----:B-1----:R-:W-:-:S04]  /*0060*/  ISETP.GE.U32.AND P0, PT, R0, UR6, PT ;  /* 0x0000000600007c0c */ /* 0x002fc8000bf06070 */
[----:B------:R-:W-:-:S13]  /*0070*/  ISETP.GE.U32.AND.EX P0, PT, RZ, UR7, PT, P0 ;  /* 0x00000007ff007c0c */ /* 0x000fda000bf06100 */
[----:B------:R-:W-:Y:S05]  /*0080*/  @P0 EXIT ;  /* 0x000000000000094d */ /* 0x000fea0003800000 */
[----:B------:R-:W0:Y:S01]  /*0090*/  LDCU.128 UR8, c[0x0][0x3a0] ;  /* 0x00007400ff0877ac */ /* 0x000e220008000c00 */
[----:B------:R-:W-:Y:S01]  /*00a0*/  IMAD.SHL.U32 R12, R0, 0x8, RZ ;  /* 0x00000008000c7824 */ /* 0x000fe200078e00ff */
[----:B------:R-:W-:Y:S01]  /*00b0*/  SHF.R.U32.HI R0, RZ, 0x1d, R0 ;  /* 0x0000001dff007819 */ /* 0x000fe20000011600 */
[----:B------:R-:W1:Y:S01]  /*00c0*/  LDCU.64 UR6, c[0x0][0x388] ;  /* 0x00007100ff0677ac */ /* 0x000e620008000a00 */
[----:B------:R-:W2:Y:S01]  /*00d0*/  LDCU.64 UR4, c[0x0][0x358] ;  /* 0x00006b00ff0477ac */ /* 0x000ea20008000a00 */
[----:B------:R-:W3:Y:S01]  /*00e0*/  LDCU.128 UR12, c[0x0][0x390] ;  /* 0x00007200ff0c77ac */ /* 0x000ee20008000c00 */
[C---:B0-----:R-:W-:Y:S02]  /*00f0*/  IADD3 R10, P0, PT, R12.reuse, UR8, RZ ;  /* 0x000000080c0a7c10 */ /* 0x041fe4000ff1e0ff */
[----:B-1----:R-:W-:Y:S02]  /*0100*/  IADD3 R4, P1, PT, R12, UR6, RZ ;  /* 0x000000060c047c10 */ /* 0x002fe4000ff3e0ff */
[C---:B------:R-:W-:Y:S01]  /*0110*/  IADD3.X R11, PT, PT, R0.reuse, UR9, RZ, P0, !PT ;  /* 0x00000009000b7c10 */ /* 0x040fe200087fe4ff */
[----:B------:R-:W0:Y:S01]  /*0120*/  LDCU.64 UR8, c[0x0][0x3b0] ;  /* 0x00007600ff0877ac */ /* 0x000e220008000a00 */
[----:B------:R-:W-:-:S03]  /*0130*/  IADD3.X R5, PT, PT, R0, UR7, RZ, P1, !PT ;  /* 0x0000000700057c10 */ /* 0x000fc60008ffe4ff */
[----:B--2---:R-:W2:Y:S01]  /*0140*/  LDG.E.64 R2, desc[UR4][R10.64] ;  /* 0x000000040a027981 */ /* 0x004ea2000c1e1b00 */
[----:B------:R-:W2:Y:S03]  /*0150*/  LDCU.64 UR6, c[0x0][0x3b8] ;  /* 0x00007700ff0677ac */ /* 0x000ea60008000a00 */
[----:B------:R-:W2:Y:S01]  /*0160*/  LDG.E.64 R6, desc[UR4][R4.64] ;  /* 0x0000000404067981 */ /* 0x000ea2000c1e1b00 */
[C---:B------:R-:W-:Y:S02]  /*0170*/  IADD3 R14, P0, PT, R12.reuse, UR10, RZ ;  /* 0x0000000a0c0e7c10 */ /* 0x040fe4000ff1e0ff */
[----:B---3--:R-:W-:Y:S02]  /*0180*/  IADD3 R8, P1, PT, R12, UR12, RZ ;  /* 0x0000000c0c087c10 */ /* 0x008fe4000ff3e0ff */
[C---:B------:R-:W-:Y:S02]  /*0190*/  IADD3.X R15, PT, PT, R0.reuse, UR11, RZ, P0, !PT ;  /* 0x0000000b000f7c10 */ /* 0x040fe400087fe4ff */
[----:B------:R-:W-:Y:S01]  /*01a0*/  IADD3.X R9, PT, PT, R0, UR13, RZ, P1, !PT ;  /* 0x0000000d00097c10 */ /* 0x000fe20008ffe4ff */
[----:B--2---:R-:W-:-:S07]  /*01b0*/  DFMA R2, R2, UR6, R6 ;  /* 0x0000000602027c2b */ /* 0x004fce0008000006 */
[----:B------:R1:W-:Y:S04]  /*01c0*/  STG.E.64 desc[UR4][R4.64], R2 ;  /* 0x0000000204007986 */ /* 0x0003e8000c101b04 */
[----:B------:R-:W2:Y:S04]  /*01d0*/  LDG.E.64 R6, desc[UR4][R14.64] ;  /* 0x000000040e067981 */ /* 0x000ea8000c1e1b00 */
[----:B------:R-:W2:Y:S01]  /*01e0*/  LDG.E.64 R10, desc[UR4][R8.64] ;  /* 0x00000004080a7981 */ /* 0x000ea2000c1e1b00 */
[C---:B0-----:R-:W-:Y:S02]  /*01f0*/  IADD3 R16, P0, PT, R12.reuse, UR8, RZ ;  /* 0x000000080c107c10 */ /* 0x041fe4000ff1e0ff */
[----:B------:R-:W-:-:S02]  /*0200*/  IADD3 R12, P1, PT, R12, UR14, RZ ;  /* 0x0000000e0c0c7c10 */ /* 0x000fc4000ff3e0ff */
[C---:B------:R-:W-:Y:S02]  /*0210*/  IADD3.X R17, PT, PT, R0.reuse, UR9, RZ, P0, !PT ;  /* 0x0000000900117c10 */ /* 0x040fe400087fe4ff */
[----:B------:R-:W-:Y:S01]  /*0220*/  IADD3.X R13, PT, PT, R0, UR15, RZ, P1, !PT ;  /* 0x0000000f000d7c10 */ /* 0x000fe20008ffe4ff */
[----:B--2---:R-:W-:-:S07]  /*0230*/  DFMA R6, R6, UR6, R10 ;  /* 0x0000000606067c2b */ /* 0x004fce000800000a */
[----:B------:R-:W-:Y:S04]  /*0240*/  STG.E.64 desc[UR4][R8.64], R6 ;  /* 0x0000000608007986 */ /* 0x000fe8000c101b04 */
[----:B------:R-:W2:Y:S04]  /*0250*/  LDG.E.64 R10, desc[UR4][R16.64] ;  /* 0x00000004100a7981 */ /* 0x000ea8000c1e1b00 */
[----:B-1----:R-:W2:Y:S02]  /*0260*/  LDG.E.64 R2, desc[UR4][R12.64] ;  /* 0x000000040c027981 */ /* 0x002ea4000c1e1b00 */
[----:B--2---:R-:W-:-:S07]  /*0270*/  DFMA R2, R10, UR6, R2 ;  /* 0x000000060a027c2b */ /* 0x004fce0008000002 */
[----:B------:R-:W-:Y:S01]  /*0280*/  STG.E.64 desc[UR4][R12.64], R2 ;  /* 0x000000020c007986 */ /* 0x000fe2000c101b04 */
[----:B------:R-:W-:Y:S05]  /*0290*/  EXIT ;  /* 0x000000000000794d */ /* 0x000fea0003800000 */
.L_x_3208:
        /* <DEDUP_REMOVED lines=14> */
.L_x_3213:


//--------------------- .nv.global.init           --------------------------
	.section	.nv.global.init,"aw",@progbits
	.align	4
.nv.global.init:
	.type		mrg32k3aM1SubSeq,@object
	.size		mrg32k3aM1SubSeq,(mrg32k3aM2SubSeq - mrg32k3aM1SubSeq)
mrg32k3aM1SubSeq:
        /*0000*/ 	.byte	0x0b, 0xcc, 0xee, 0x04, 0x73, 0x29, 0x8b, 0x6f, 0xf6, 0x53, 0x03, 0xf6, 0x23, 0xf6, 0xea, 0xda
        /* <DEDUP_REMOVED lines=125> */
	.type		mrg32k3aM2SubSeq,@object
	.size		mrg32k3aM2SubSeq,(mrg32k3aM1 - mrg32k3aM2SubSeq)
mrg32k3aM2SubSeq:
        /* <DEDUP_REMOVED lines=126> */
	.type		mrg32k3aM1,@object
	.size		mrg32k3aM1,(mrg32k3aM1Seq - mrg32k3aM1)
mrg32k3aM1:
        /* <DEDUP_REMOVED lines=144> */
	.type		mrg32k3aM1Seq,@object
	.size		mrg32k3aM1Seq,(mrg32k3aM2 - mrg32k3aM1Seq)
mrg32k3aM1Seq:
        /* <DEDUP_REMOVED lines=144> */
	.type		mrg32k3aM2,@object
	.size		mrg32k3aM2,(mrg32k3aM2Seq - mrg32k3aM2)
mrg32k3aM2:
        /* <DEDUP_REMOVED lines=144> */
	.type		mrg32k3aM2Seq,@object
	.size		mrg32k3aM2Seq,(precalc_xorwow_matrix - mrg32k3aM2Seq)
mrg32k3aM2Seq:
        /* <DEDUP_REMOVED lines=144> */
	.type		precalc_xorwow_matrix,@object
	.size		precalc_xorwow_matrix,(precalc_xorwow_offset_matrix - precalc_xorwow_matrix)
precalc_xorwow_matrix:
        /* <DEDUP_REMOVED lines=6400> */
	.type		precalc_xorwow_offset_matrix,@object
	.size		precalc_xorwow_offset_matrix,($str - precalc_xorwow_offset_matrix)
precalc_xorwow_offset_matrix:
        /* <DEDUP_REMOVED lines=6400> */
	.type		$str,@object
	.size		$str,(.L_9 - $str)
$str:
        /*353c0*/ 	.byte	0x25, 0x64, 0x2c, 0x25, 0x31, 0x32, 0x2e, 0x36, 0x6c, 0x66, 0x2c, 0x25, 0x31, 0x32, 0x2e, 0x36
        /*353d0*/ 	.byte	0x6c, 0x66, 0x2c, 0x25, 0x31, 0x32, 0x2e, 0x36, 0x6c, 0x66, 0x2c, 0x25, 0x64, 0x0a, 0x00
.L_9:


//--------------------- .nv.shared.reserved.0     --------------------------
	.section	.nv.shared.reserved.0,"aw",@nobits
	.weak		__nv_reservedSMEM_offset_0_alias
	.size		__nv_reservedSMEM_offset_0_alias, 0, 64
	.other		__nv_reservedSMEM_offset_0_alias,@"STO_CUDA_RESERVED_SHARED STV_DEFAULT"
__nv_reservedSMEM_offset_0_alias:
	.zero		0
	.zero		64


//--------------------- .nv.shared._Z5accelmPdS_S_S_S_S_S_d --------------------------
	.section	.nv.shared._Z5accelmPdS_S_S_S_S_S_d,"aw",@nobits
	.sectionflags	@""
	.align	8
.nv.shared._Z5accelmPdS_S_S_S_S_S_d:
	.zero		9216


//--------------------- .nv.constant0._Z10printstatePdS_S_m --------------------------
	.section	.nv.constant0._Z10printstatePdS_S_m,"a",@progbits
	.sectionflags	@""
	.align	4
.nv.constant0._Z10printstatePdS_S_m:
	.zero		928


//--------------------- .nv.constant0._Z5accelmPdS_S_S_S_S_S_d --------------------------
	.section	.nv.constant0._Z5accelmPdS_S_S_S_S_S_d,"a",@progbits
	.sectionflags	@""
	.align	4
.nv.constant0._Z5accelmPdS_S_S_S_S_S_d:
	.zero		968


//--------------------- .nv.constant0._Z8leapstepmPdS_S_S_S_S_d --------------------------
	.section	.nv.constant0._Z8leapstepmPdS_S_S_S_S_d,"a",@progbits
	.sectionflags	@""
	.align	4
.nv.constant0._Z8leapstepmPdS_S_S_S_S_d:
	.zero		960


//--------------------- SYMBOLS --------------------------

	.type		.nv.reservedSmem.offset0,@object
	.size		.nv.reservedSmem.offset0,0x4
	.type		.nv.reservedSmem.cap,@object
	.size		.nv.reservedSmem.cap,0x4
	.type		vprintf,@function
